	.target	sm_100a

	.elftype	@"ET_EXEC"


//--------------------- .note.nv.tkinfo           --------------------------
	.section	.note.nv.tkinfo,"",@"SHT_NOTE"
	.sectionflags	@"SHF_NOTE_NV_TKINFO"
	.tkinfo
        /*0018*/ 	.word	0x00000002
        /*0030*/ 	.string	""
        /*0030*/ 	.string	"ptxas"
        /*0030*/ 	.string	"Cuda compilation tools, release 13.0, V13.0.88"
        /*0030*/ 	.string	"Build cuda_13.0.r13.0/compiler.36424714_0"
        /*0030*/ 	.string	"-arch sm_100a -m 64 "



//--------------------- .note.nv.cuinfo           --------------------------
	.section	.note.nv.cuinfo,"",@"SHT_NOTE"
	.sectionflags	@"SHF_NOTE_NV_CUINFO"
        /*0018*/ 	.short	0x0002
        /*001a*/ 	.short	0x0064
        /*001c*/ 	.short	0x0082
	.zero		2


//--------------------- .nv.info                  --------------------------
	.section	.nv.info,"",@"SHT_CUDA_INFO"
	.align	4


	//----- nvinfo : EIATTR_REGCOUNT
	.align		4
        /*0000*/ 	.byte	0x04, 0x2f
        /*0002*/ 	.short	(.L_29 - .L_28)
	.align		4
.L_28:
        /*0004*/ 	.word	index@(_ZN2at6native52_GLOBAL__N__f9ca3f21_19_UpSampleLinear1d_cu_bb295a3027upsample_linear1d_out_frameIddEEviT0_bNS_27GenericPackedTensorAccessorIKT_Lm3ENS_16DefaultPtrTraitsElEENS4_IS5_Lm3ES7_lEE)
        /*0008*/ 	.word	0x00000020


	//----- nvinfo : EIATTR_FRAME_SIZE
	.align		4
.L_29:
        /*000c*/ 	.byte	0x04, 0x11
        /*000e*/ 	.short	(.L_31 - .L_30)
	.align		4
.L_30:
        /*0010*/ 	.word	index@(_ZN2at6native52_GLOBAL__N__f9ca3f21_19_UpSampleLinear1d_cu_bb295a3027upsample_linear1d_out_frameIddEEviT0_bNS_27GenericPackedTensorAccessorIKT_Lm3ENS_16DefaultPtrTraitsElEENS4_IS5_Lm3ES7_lEE)
        /*0014*/ 	.word	0x00000010


	//----- nvinfo : EIATTR_REGCOUNT
	.align		4
.L_31:
        /*0018*/ 	.byte	0x04, 0x2f
        /*001a*/ 	.short	(.L_33 - .L_32)
	.align		4
.L_32:
        /*001c*/ 	.word	index@(_ZN2at6native52_GLOBAL__N__f9ca3f21_19_UpSampleLinear1d_cu_bb295a3027upsample_linear1d_out_frameIffEEviT0_bNS_27GenericPackedTensorAccessorIKT_Lm3ENS_16DefaultPtrTraitsElEENS4_IS5_Lm3ES7_lEE)
        /*0020*/ 	.word	0x00000028


	//----- nvinfo : EIATTR_FRAME_SIZE
	.align		4
.L_33:
        /*0024*/ 	.byte	0x04, 0x11
        /*0026*/ 	.short	(.L_35 - .L_34)
	.align		4
.L_34:
        /*0028*/ 	.word	index@(_ZN2at6native52_GLOBAL__N__f9ca3f21_19_UpSampleLinear1d_cu_bb295a3027upsample_linear1d_out_frameIffEEviT0_bNS_27GenericPackedTensorAccessorIKT_Lm3ENS_16DefaultPtrTraitsElEENS4_IS5_Lm3ES7_lEE)
        /*002c*/ 	.word	0x00000000


	//----- nvinfo : EIATTR_REGCOUNT
	.align		4
.L_35:
        /*0030*/ 	.byte	0x04, 0x2f
        /*0032*/ 	.short	(.L_37 - .L_36)
	.align		4
.L_36:
        /*0034*/ 	.word	index@(_ZN2at6native52_GLOBAL__N__f9ca3f21_19_UpSampleLinear1d_cu_bb295a3027upsample_linear1d_out_frameIN3c104HalfEfEEviT0_bNS_27GenericPackedTensorAccessorIKT_Lm3ENS_16DefaultPtrTraitsElEENS6_IS7_Lm3ES9_lEE)
        /*0038*/ 	.word	0x00000020


	//----- nvinfo : EIATTR_FRAME_SIZE
	.align		4
.L_37:
        /*003c*/ 	.byte	0x04, 0x11
        /*003e*/ 	.short	(.L_39 - .L_38)
	.align		4
.L_38:
        /*0040*/ 	.word	index@(_ZN2at6native52_GLOBAL__N__f9ca3f21_19_UpSampleLinear1d_cu_bb295a3027upsample_linear1d_out_frameIN3c104HalfEfEEviT0_bNS_27GenericPackedTensorAccessorIKT_Lm3ENS_16DefaultPtrTraitsElEENS6_IS7_Lm3ES9_lEE)
        /*0044*/ 	.word	0x00000010


	//----- nvinfo : EIATTR_REGCOUNT
	.align		4
.L_39:
        /*0048*/ 	.byte	0x04, 0x2f
        /*004a*/ 	.short	(.L_41 - .L_40)
	.align		4
.L_40:
        /*004c*/ 	.word	index@(_ZN2at6native52_GLOBAL__N__f9ca3f21_19_UpSampleLinear1d_cu_bb295a3027upsample_linear1d_out_frameIN3c108BFloat16EfEEviT0_bNS_27GenericPackedTensorAccessorIKT_Lm3ENS_16DefaultPtrTraitsElEENS6_IS7_Lm3ES9_lEE)
        /*0050*/ 	.word	0x00000020


	//----- nvinfo : EIATTR_FRAME_SIZE
	.align		4
.L_41:
        /*0054*/ 	.byte	0x04, 0x11
        /*0056*/ 	.short	(.L_43 - .L_42)
	.align		4
.L_42:
        /*0058*/ 	.word	index@(_ZN2at6native52_GLOBAL__N__f9ca3f21_19_UpSampleLinear1d_cu_bb295a3027upsample_linear1d_out_frameIN3c108BFloat16EfEEviT0_bNS_27GenericPackedTensorAccessorIKT_Lm3ENS_16DefaultPtrTraitsElEENS6_IS7_Lm3ES9_lEE)
        /*005c*/ 	.word	0x00000010


	//----- nvinfo : EIATTR_REGCOUNT
	.align		4
.L_43:
        /*0060*/ 	.byte	0x04, 0x2f
        /*0062*/ 	.short	(.L_45 - .L_44)
	.align		4
.L_44:
        /*0064*/ 	.word	index@(_ZN2at6native52_GLOBAL__N__f9ca3f21_19_UpSampleLinear1d_cu_bb295a3036upsample_linear1d_out_frame_backwardIddEEviT0_bNS_27GenericPackedTensorAccessorIT_Lm3ENS_16DefaultPtrTraitsElEENS4_IKS5_Lm3ES6_lEE)
        /*0068*/ 	.word	0x00000028


	//----- nvinfo : EIATTR_FRAME_SIZE
	.align		4
.L_45:
        /*006c*/ 	.byte	0x04, 0x11
        /*006e*/ 	.short	(.L_47 - .L_46)
	.align		4
.L_46:
        /*0070*/ 	.word	index@(_ZN2at6native52_GLOBAL__N__f9ca3f21_19_UpSampleLinear1d_cu_bb295a3036upsample_linear1d_out_frame_backwardIddEEviT0_bNS_27GenericPackedTensorAccessorIT_Lm3ENS_16DefaultPtrTraitsElEENS4_IKS5_Lm3ES6_lEE)
        /*0074*/ 	.word	0x00000000


	//----- nvinfo : EIATTR_REGCOUNT
	.align		4
.L_47:
        /*0078*/ 	.byte	0x04, 0x2f
        /*007a*/ 	.short	(.L_49 - .L_48)
	.align		4
.L_48:
        /*007c*/ 	.word	index@(_ZN2at6native52_GLOBAL__N__f9ca3f21_19_UpSampleLinear1d_cu_bb295a3036upsample_linear1d_out_frame_backwardIffEEviT0_bNS_27GenericPackedTensorAccessorIT_Lm3ENS_16DefaultPtrTraitsElEENS4_IKS5_Lm3ES6_lEE)
        /*0080*/ 	.word	0x00000028


	//----- nvinfo : EIATTR_FRAME_SIZE
	.align		4
.L_49:
        /*0084*/ 	.byte	0x04, 0x11
        /*0086*/ 	.short	(.L_51 - .L_50)
	.align		4
.L_50:
        /*0088*/ 	.word	index@(_ZN2at6native52_GLOBAL__N__f9ca3f21_19_UpSampleLinear1d_cu_bb295a3036upsample_linear1d_out_frame_backwardIffEEviT0_bNS_27GenericPackedTensorAccessorIT_Lm3ENS_16DefaultPtrTraitsElEENS4_IKS5_Lm3ES6_lEE)
        /*008c*/ 	.word	0x00000000


	//----- nvinfo : EIATTR_REGCOUNT
	.align		4
.L_51:
        /*0090*/ 	.byte	0x04, 0x2f
        /*0092*/ 	.short	(.L_53 - .L_52)
	.align		4
.L_52:
        /*0094*/ 	.word	index@(_ZN2at6native52_GLOBAL__N__f9ca3f21_19_UpSampleLinear1d_cu_bb295a3036upsample_linear1d_out_frame_backwardIN3c104HalfEfEEviT0_bNS_27GenericPackedTensorAccessorIT_Lm3ENS_16DefaultPtrTraitsElEENS6_IKS7_Lm3ES8_lEE)
        /*0098*/ 	.word	0x00000020


	//----- nvinfo : EIATTR_FRAME_SIZE
	.align		4
.L_53:
        /*009c*/ 	.byte	0x04, 0x11
        /*009e*/ 	.short	(.L_55 - .L_54)
	.align		4
.L_54:
        /*00a0*/ 	.word	index@(_ZN2at6native52_GLOBAL__N__f9ca3f21_19_UpSampleLinear1d_cu_bb295a3036upsample_linear1d_out_frame_backwardIN3c104HalfEfEEviT0_bNS_27GenericPackedTensorAccessorIT_Lm3ENS_16DefaultPtrTraitsElEENS6_IKS7_Lm3ES8_lEE)
        /*00a4*/ 	.word	0x00000008


	//----- nvinfo : EIATTR_REGCOUNT
	.align		4
.L_55:
        /*00a8*/ 	.byte	0x04, 0x2f
        /*00aa*/ 	.short	(.L_57 - .L_56)
	.align		4
.L_56:
        /*00ac*/ 	.word	index@(_ZN2at6native52_GLOBAL__N__f9ca3f21_19_UpSampleLinear1d_cu_bb295a3036upsample_linear1d_out_frame_backwardIN3c108BFloat16EfEEviT0_bNS_27GenericPackedTensorAccessorIT_Lm3ENS_16DefaultPtrTraitsElEENS6_IKS7_Lm3ES8_lEE)
        /*00b0*/ 	.word	0x00000020


	//----- nvinfo : EIATTR_FRAME_SIZE
	.align		4
.L_57:
        /*00b4*/ 	.byte	0x04, 0x11
        /*00b6*/ 	.short	(.L_59 - .L_58)
	.align		4
.L_58:
        /*00b8*/ 	.word	index@(_ZN2at6native52_GLOBAL__N__f9ca3f21_19_UpSampleLinear1d_cu_bb295a3036upsample_linear1d_out_frame_backwardIN3c108BFloat16EfEEviT0_bNS_27GenericPackedTensorAccessorIT_Lm3ENS_16DefaultPtrTraitsElEENS6_IKS7_Lm3ES8_lEE)
        /*00bc*/ 	.word	0x00000008


	//----- nvinfo : EIATTR_MIN_STACK_SIZE
	.align		4
.L_59:
        /*00c0*/ 	.byte	0x04, 0x12
        /*00c2*/ 	.short	(.L_61 - .L_60)
	.align		4
.L_60:
        /*00c4*/ 	.word	index@(_ZN2at6native52_GLOBAL__N__f9ca3f21_19_UpSampleLinear1d_cu_bb295a3036upsample_linear1d_out_frame_backwardIN3c108BFloat16EfEEviT0_bNS_27GenericPackedTensorAccessorIT_Lm3ENS_16DefaultPtrTraitsElEENS6_IKS7_Lm3ES8_lEE)
        /*00c8*/ 	.word	0x00000008


	//----- nvinfo : EIATTR_MIN_STACK_SIZE
	.align		4
.L_61:
        /*00cc*/ 	.byte	0x04, 0x12
        /*00ce*/ 	.short	(.L_63 - .L_62)
	.align		4
.L_62:
        /*00d0*/ 	.word	index@(_ZN2at6native52_GLOBAL__N__f9ca3f21_19_UpSampleLinear1d_cu_bb295a3036upsample_linear1d_out_frame_backwardIN3c104HalfEfEEviT0_bNS_27GenericPackedTensorAccessorIT_Lm3ENS_16DefaultPtrTraitsElEENS6_IKS7_Lm3ES8_lEE)
        /*00d4*/ 	.word	0x00000008


	//----- nvinfo : EIATTR_MIN_STACK_SIZE
	.align		4
.L_63:
        /*00d8*/ 	.byte	0x04, 0x12
        /*00da*/ 	.short	(.L_65 - .L_64)
	.align		4
.L_64:
        /*00dc*/ 	.word	index@(_ZN2at6native52_GLOBAL__N__f9ca3f21_19_UpSampleLinear1d_cu_bb295a3036upsample_linear1d_out_frame_backwardIffEEviT0_bNS_27GenericPackedTensorAccessorIT_Lm3ENS_16DefaultPtrTraitsElEENS4_IKS5_Lm3ES6_lEE)
        /*00e0*/ 	.word	0x00000000


	//----- nvinfo : EIATTR_MIN_STACK_SIZE
	.align		4
.L_65:
        /*00e4*/ 	.byte	0x04, 0x12
        /*00e6*/ 	.short	(.L_67 - .L_66)
	.align		4
.L_66:
        /*00e8*/ 	.word	index@(_ZN2at6native52_GLOBAL__N__f9ca3f21_19_UpSampleLinear1d_cu_bb295a3036upsample_linear1d_out_frame_backwardIddEEviT0_bNS_27GenericPackedTensorAccessorIT_Lm3ENS_16DefaultPtrTraitsElEENS4_IKS5_Lm3ES6_lEE)
        /*00ec*/ 	.word	0x00000000


	//----- nvinfo : EIATTR_MIN_STACK_SIZE
	.align		4
.L_67:
        /*00f0*/ 	.byte	0x04, 0x12
        /*00f2*/ 	.short	(.L_69 - .L_68)
	.align		4
.L_68:
        /*00f4*/ 	.word	index@(_ZN2at6native52_GLOBAL__N__f9ca3f21_19_UpSampleLinear1d_cu_bb295a3027upsample_linear1d_out_frameIN3c108BFloat16EfEEviT0_bNS_27GenericPackedTensorAccessorIKT_Lm3ENS_16DefaultPtrTraitsElEENS6_IS7_Lm3ES9_lEE)
        /*00f8*/ 	.word	0x00000010


	//----- nvinfo : EIATTR_MIN_STACK_SIZE
	.align		4
.L_69:
        /*00fc*/ 	.byte	0x04, 0x12
        /*00fe*/ 	.short	(.L_71 - .L_70)
	.align		4
.L_70:
        /*0100*/ 	.word	index@(_ZN2at6native52_GLOBAL__N__f9ca3f21_19_UpSampleLinear1d_cu_bb295a3027upsample_linear1d_out_frameIN3c104HalfEfEEviT0_bNS_27GenericPackedTensorAccessorIKT_Lm3ENS_16DefaultPtrTraitsElEENS6_IS7_Lm3ES9_lEE)
        /*0104*/ 	.word	0x00000010


	//----- nvinfo : EIATTR_MIN_STACK_SIZE
	.align		4
.L_71:
        /*0108*/ 	.byte	0x04, 0x12
        /*010a*/ 	.short	(.L_73 - .L_72)
	.align		4
.L_72:
        /*010c*/ 	.word	index@(_ZN2at6native52_GLOBAL__N__f9ca3f21_19_UpSampleLinear1d_cu_bb295a3027upsample_linear1d_out_frameIffEEviT0_bNS_27GenericPackedTensorAccessorIKT_Lm3ENS_16DefaultPtrTraitsElEENS4_IS5_Lm3ES7_lEE)
        /*0110*/ 	.word	0x00000000


	//----- nvinfo : EIATTR_MIN_STACK_SIZE
	.align		4
.L_73:
        /*0114*/ 	.byte	0x04, 0x12
        /*0116*/ 	.short	(.L_75 - .L_74)
	.align		4
.L_74:
        /*0118*/ 	.word	index@(_ZN2at6native52_GLOBAL__N__f9ca3f21_19_UpSampleLinear1d_cu_bb295a3027upsample_linear1d_out_frameIddEEviT0_bNS_27GenericPackedTensorAccessorIKT_Lm3ENS_16DefaultPtrTraitsElEENS4_IS5_Lm3ES7_lEE)
        /*011c*/ 	.word	0x00000010
.L_75:


//--------------------- .nv.compat                --------------------------
	.section	.nv.compat,"",@"SHT_CUDA_COMPAT_INFO"
	.align	4
        /*0000*/ 	.byte	0x02, 0x09, 0x01, 0x00, 0x02, 0x02, 0x01, 0x00, 0x02, 0x05, 0x05, 0x00, 0x03, 0x07, 0x01, 0x01
        /*0010*/ 	.byte	0x02, 0x03, 0x00, 0x00, 0x02, 0x06, 0x01, 0x00, 0x04, 0x0b, 0x08, 0x00, 0x01, 0x00, 0x00, 0x00
        /*0020*/ 	.byte	0x00, 0x00, 0x00, 0x00


//--------------------- .nv.info._ZN2at6native52_GLOBAL__N__f9ca3f21_19_UpSampleLinear1d_cu_bb295a3036upsample_linear1d_out_frame_backwardIN3c108BFloat16EfEEviT0_bNS_27GenericPackedTensorAccessorIT_Lm3ENS_16DefaultPtrTraitsElEENS6_IKS7_Lm3ES8_lEE --------------------------
	.section	.nv.info._ZN2at6native52_GLOBAL__N__f9ca3f21_19_UpSampleLinear1d_cu_bb295a3036upsample_linear1d_out_frame_backwardIN3c108BFloat16EfEEviT0_bNS_27GenericPackedTensorAccessorIT_Lm3ENS_16DefaultPtrTraitsElEENS6_IKS7_Lm3ES8_lEE,"",@"SHT_CUDA_INFO"
	.sectionflags	@""
	.align	4


	//----- nvinfo : EIATTR_CUDA_API_VERSION
	.align		4
        /*0000*/ 	.byte	0x04, 0x37
        /*0002*/ 	.short	(.L_77 - .L_76)
.L_76:
        /*0004*/ 	.word	0x00000082


	//----- nvinfo : EIATTR_KPARAM_INFO
	.align		4
.L_77:
        /*0008*/ 	.byte	0x04, 0x17
        /*000a*/ 	.short	(.L_79 - .L_78)
.L_78:
        /*000c*/ 	.word	0x00000000
        /*0010*/ 	.short	0x0004
        /*0012*/ 	.short	0x0048
        /*0014*/ 	.byte	0x00, 0xf0, 0xe1, 0x00


	//----- nvinfo : EIATTR_KPARAM_INFO
	.align		4
.L_79:
        /*0018*/ 	.byte	0x04, 0x17
        /*001a*/ 	.short	(.L_81 - .L_80)
.L_80:
        /*001c*/ 	.word	0x00000000
        /*0020*/ 	.short	0x0003
        /*0022*/ 	.short	0x0010
        /*0024*/ 	.byte	0x00, 0xf0, 0xe1, 0x00


	//----- nvinfo : EIATTR_KPARAM_INFO
	.align		4
.L_81:
        /*0028*/ 	.byte	0x04, 0x17
        /*002a*/ 	.short	(.L_83 - .L_82)
.L_82:
        /*002c*/ 	.word	0x00000000
        /*0030*/ 	.short	0x0002
        /*0032*/ 	.short	0x0008
        /*0034*/ 	.byte	0x00, 0xf0, 0x05, 0x00


	//----- nvinfo : EIATTR_KPARAM_INFO
	.align		4
.L_83:
        /*0038*/ 	.byte	0x04, 0x17
        /*003a*/ 	.short	(.L_85 - .L_84)
.L_84:
        /*003c*/ 	.word	0x00000000
        /*0040*/ 	.short	0x0001
        /*0042*/ 	.short	0x0004
        /*0044*/ 	.byte	0x00, 0xf0, 0x11, 0x00


	//----- nvinfo : EIATTR_KPARAM_INFO
	.align		4
.L_85:
        /*0048*/ 	.byte	0x04, 0x17
        /*004a*/ 	.short	(.L_87 - .L_86)
.L_86:
        /*004c*/ 	.word	0x00000000
        /*0050*/ 	.short	0x0000
        /*0052*/ 	.short	0x0000
        /*0054*/ 	.byte	0x00, 0xf0, 0x11, 0x00


	//----- nvinfo : EIATTR_SPARSE_MMA_MASK
	.align		4
.L_87:
        /*0058*/ 	.byte	0x03, 0x50
        /*005a*/ 	.short	0x0000


	//----- nvinfo : EIATTR_MAXREG_COUNT
	.align		4
        /*005c*/ 	.byte	0x03, 0x1b
        /*005e*/ 	.short	0x0080


	//----- nvinfo : EIATTR_ANNOTATIONS
	.align		4
        /*0060*/ 	.byte	0x04, 0x55
        /*0062*/ 	.short	(.L_89 - .L_88)


	//   ....[0]....
.L_88:
        /*0064*/ 	.word	0x00000001
        /*0068*/ 	.byte	0x70, 0x03, 0x00, 0x00, 0x01, 0x00, 0x00, 0x00, 0xa0, 0x03, 0x00, 0x00, 0x01, 0x00, 0x00, 0x00
        /*0078*/ 	.byte	0x90, 0x12, 0x00, 0x00, 0x01, 0x00, 0x00, 0x00, 0xa0, 0x12, 0x00, 0x00, 0x01, 0x00, 0x00, 0x00
        /*0088*/ 	.byte	0xe0, 0x12, 0x00, 0x00, 0x01, 0x00, 0x00, 0x00, 0x10, 0x13, 0x00, 0x00


	//----- nvinfo : EIATTR_MERCURY_ISA_VERSION
	.align		4
.L_89:
        /*0094*/ 	.byte	0x03, 0x5f
        /*0096*/ 	.short	0x0101


	//----- nvinfo : EIATTR_VRC_CTA_INIT_COUNT
	.align		4
        /*0098*/ 	.byte	0x02, 0x4a
	.zero		1
	.zero		1


	//----- nvinfo : EIATTR_ATOM16_EMUL_INSTR_REG_MAP
	.align		4
        /*009c*/ 	.byte	0x04, 0x2e
        /*009e*/ 	.short	(.L_91 - .L_90)


	//   ....[0]....
.L_90:
        /*00a0*/ 	.word	0x00001610
        /*00a4*/ 	.short	0x0002
        /*00a6*/ 	.short	0x0000


	//   ....[1]....
        /*00a8*/ 	.word	0x00001690
        /*00ac*/ 	.short	0x0002
        /*00ae*/ 	.short	0x0000


	//   ....[2]....
        /*00b0*/ 	.word	0x00001820
        /*00b4*/ 	.short	0x0012
        /*00b6*/ 	.short	0x0000


	//   ....[3]....
        /*00b8*/ 	.word	0x00001880
        /*00bc*/ 	.short	0x0012
        /*00be*/ 	.short	0x0000


	//   ....[4]....
        /*00c0*/ 	.word	0x00001950
        /*00c4*/ 	.short	0x0002
        /*00c6*/ 	.short	0x0000


	//   ....[5]....
        /*00c8*/ 	.word	0x000019d0
        /*00cc*/ 	.short	0x0002
        /*00ce*/ 	.short	0x0000


	//   ....[6]....
        /*00d0*/ 	.word	0x00001a80
        /*00d4*/ 	.short	0x0012
        /*00d6*/ 	.short	0x0000


	//   ....[7]....
        /*00d8*/ 	.word	0x00001ae0
        /*00dc*/ 	.short	0x0012
        /*00de*/ 	.short	0x0000


	//   ....[8]....
        /*00e0*/ 	.word	0x00001bb0
        /*00e4*/ 	.short	0x0002
        /*00e6*/ 	.short	0x0000


	//   ....[9]....
        /*00e8*/ 	.word	0x00001c30
        /*00ec*/ 	.short	0x0002
        /*00ee*/ 	.short	0x0000


	//   ....[10]....
        /*00f0*/ 	.word	0x00001ce0
        /*00f4*/ 	.short	0x0012
        /*00f6*/ 	.short	0x0000


	//   ....[11]....
        /*00f8*/ 	.word	0x00001d40
        /*00fc*/ 	.short	0x0012
        /*00fe*/ 	.short	0x0000


	//   ....[12]....
        /*0100*/ 	.word	0x00001e10
        /*0104*/ 	.short	0x0002
        /*0106*/ 	.short	0x0000


	//   ....[13]....
        /*0108*/ 	.word	0x00001e90
        /*010c*/ 	.short	0x0002
        /*010e*/ 	.short	0x0000


	//   ....[14]....
        /*0110*/ 	.word	0x00001f40
        /*0114*/ 	.short	0x0012
        /*0116*/ 	.short	0x0000


	//   ....[15]....
        /*0118*/ 	.word	0x00001fa0
        /*011c*/ 	.short	0x0012
        /*011e*/ 	.short	0x0000


	//   ....[16]....
        /*0120*/ 	.word	0x00002070
        /*0124*/ 	.short	0x0002
        /*0126*/ 	.short	0x0000


	//   ....[17]....
        /*0128*/ 	.word	0x000020f0
        /*012c*/ 	.short	0x0002
        /*012e*/ 	.short	0x0000


	//   ....[18]....
        /*0130*/ 	.word	0x000021a0
        /*0134*/ 	.short	0x0012
        /*0136*/ 	.short	0x0000


	//   ....[19]....
        /*0138*/ 	.word	0x00002200
        /*013c*/ 	.short	0x0012
        /*013e*/ 	.short	0x0000


	//   ....[20]....
        /*0140*/ 	.word	0x000022d0
        /*0144*/ 	.short	0x0002
        /*0146*/ 	.short	0x0000


	//   ....[21]....
        /*0148*/ 	.word	0x00002350
        /*014c*/ 	.short	0x0002
        /*014e*/ 	.short	0x0000


	//   ....[22]....
        /*0150*/ 	.word	0x00002400
        /*0154*/ 	.short	0x0012
        /*0156*/ 	.short	0x0000


	//   ....[23]....
        /*0158*/ 	.word	0x00002460
        /*015c*/ 	.short	0x0012
        /*015e*/ 	.short	0x0000


	//   ....[24]....
        /*0160*/ 	.word	0x00002530
        /*0164*/ 	.short	0x0002
        /*0166*/ 	.short	0x0000


	//   ....[25]....
        /*0168*/ 	.word	0x000025b0
        /*016c*/ 	.short	0x0002
        /*016e*/ 	.short	0x0000


	//   ....[26]....
        /*0170*/ 	.word	0x00002660
        /*0174*/ 	.short	0x0012
        /*0176*/ 	.short	0x0000


	//   ....[27]....
        /*0178*/ 	.word	0x000026c0
        /*017c*/ 	.short	0x0012
        /*017e*/ 	.short	0x0000


	//   ....[28]....
        /*0180*/ 	.word	0x00002790
        /*0184*/ 	.short	0x0013
        /*0186*/ 	.short	0x0000


	//   ....[29]....
        /*0188*/ 	.word	0x00002810
        /*018c*/ 	.short	0x0013
        /*018e*/ 	.short	0x0000


	//   ....[30]....
        /*0190*/ 	.word	0x000028c0
        /*0194*/ 	.short	0x000f
        /*0196*/ 	.short	0x0000


	//   ....[31]....
        /*0198*/ 	.word	0x00002920
        /*019c*/ 	.short	0x000f
        /*019e*/ 	.short	0x0000


	//   ....[32]....
        /*01a0*/ 	.word	0x00002c30
        /*01a4*/ 	.short	0x0008
        /*01a6*/ 	.short	0x0000


	//   ....[33]....
        /*01a8*/ 	.word	0x00002cb0
        /*01ac*/ 	.short	0x0008
        /*01ae*/ 	.short	0x0000


	//   ....[34]....
        /*01b0*/ 	.word	0x00002d90
        /*01b4*/ 	.short	0x0008
        /*01b6*/ 	.short	0x0000


	//   ....[35]....
        /*01b8*/ 	.word	0x00002df0
        /*01bc*/ 	.short	0x0008
        /*01be*/ 	.short	0x0000


	//   ....[36]....
        /*01c0*/ 	.word	0x00002f50
        /*01c4*/ 	.short	0x0015
        /*01c6*/ 	.short	0x0000


	//   ....[37]....
        /*01c8*/ 	.word	0x00002fd0
        /*01cc*/ 	.short	0x0015
        /*01ce*/ 	.short	0x0000


	//   ....[38]....
        /*01d0*/ 	.word	0x000030b0
        /*01d4*/ 	.short	0x0008
        /*01d6*/ 	.short	0x0000


	//   ....[39]....
        /*01d8*/ 	.word	0x00003110
        /*01dc*/ 	.short	0x0008
        /*01de*/ 	.short	0x0000


	//   ....[40]....
        /*01e0*/ 	.word	0x00003270
        /*01e4*/ 	.short	0x0015
        /*01e6*/ 	.short	0x0000


	//   ....[41]....
        /*01e8*/ 	.word	0x000032f0
        /*01ec*/ 	.short	0x0015
        /*01ee*/ 	.short	0x0000


	//   ....[42]....
        /*01f0*/ 	.word	0x000033d0
        /*01f4*/ 	.short	0x0008
        /*01f6*/ 	.short	0x0000


	//   ....[43]....
        /*01f8*/ 	.word	0x00003430
        /*01fc*/ 	.short	0x0008
        /*01fe*/ 	.short	0x0000


	//   ....[44]....
        /*0200*/ 	.word	0x00003590
        /*0204*/ 	.short	0x0013
        /*0206*/ 	.short	0x0000


	//   ....[45]....
        /*0208*/ 	.word	0x00003610
        /*020c*/ 	.short	0x0013
        /*020e*/ 	.short	0x0000


	//   ....[46]....
        /*0210*/ 	.word	0x00003700
        /*0214*/ 	.short	0x0011
        /*0216*/ 	.short	0x0000


	//   ....[47]....
        /*0218*/ 	.word	0x00003750
        /*021c*/ 	.short	0x0011
        /*021e*/ 	.short	0x0000


	//   ....[48]....
        /*0220*/ 	.word	0x00003950
        /*0224*/ 	.short	0x0008
        /*0226*/ 	.short	0x0000


	//   ....[49]....
        /*0228*/ 	.word	0x000039d0
        /*022c*/ 	.short	0x0008
        /*022e*/ 	.short	0x0000


	//   ....[50]....
        /*0230*/ 	.word	0x00003ab0
        /*0234*/ 	.short	0x0008
        /*0236*/ 	.short	0x0000


	//   ....[51]....
        /*0238*/ 	.word	0x00003b10
        /*023c*/ 	.short	0x0008
        /*023e*/ 	.short	0x0000


	//   ....[52]....
        /*0240*/ 	.word	0x00003c70
        /*0244*/ 	.short	0x0013
        /*0246*/ 	.short	0x0000


	//   ....[53]....
        /*0248*/ 	.word	0x00003cf0
        /*024c*/ 	.short	0x0013
        /*024e*/ 	.short	0x0000


	//   ....[54]....
        /*0250*/ 	.word	0x00003de0
        /*0254*/ 	.short	0x0011
        /*0256*/ 	.short	0x0000


	//   ....[55]....
        /*0258*/ 	.word	0x00003e30
        /*025c*/ 	.short	0x0011
        /*025e*/ 	.short	0x0000


	//   ....[56]....
        /*0260*/ 	.word	0x00003ff0
        /*0264*/ 	.short	0x000d
        /*0266*/ 	.short	0x0000


	//   ....[57]....
        /*0268*/ 	.word	0x00004080
        /*026c*/ 	.short	0x000d
        /*026e*/ 	.short	0x0000


	//   ....[58]....
        /*0270*/ 	.word	0x00004170
        /*0274*/ 	.short	0x0009
        /*0276*/ 	.short	0x0000


	//   ....[59]....
        /*0278*/ 	.word	0x000041c0
        /*027c*/ 	.short	0x0009
        /*027e*/ 	.short	0x0000


	//----- nvinfo : EIATTR_EXIT_INSTR_OFFSETS
	.align		4
.L_91:
        /*0280*/ 	.byte	0x04, 0x1c
        /*0282*/ 	.short	(.L_93 - .L_92)


	//   ....[0]....
.L_92:
        /*0284*/ 	.word	0x00000080


	//   ....[1]....
        /*0288*/ 	.word	0x00000270


	//   ....[2]....
        /*028c*/ 	.word	0x000002c0


	//   ....[3]....
        /*0290*/ 	.word	0x00001080


	//   ....[4]....
        /*0294*/ 	.word	0x00001150


	//   ....[5]....
        /*0298*/ 	.word	0x00004250


	//----- nvinfo : EIATTR_MAX_THREADS
	.align		4
.L_93:
        /*029c*/ 	.byte	0x04, 0x05
        /*029e*/ 	.short	(.L_95 - .L_94)
.L_94:
        /*02a0*/ 	.word	0x00000200
        /*02a4*/ 	.word	0x00000001
        /*02a8*/ 	.word	0x00000001


	//----- nvinfo : EIATTR_CRS_STACK_SIZE
	.align		4
.L_95:
        /*02ac*/ 	.byte	0x04, 0x1e
        /*02ae*/ 	.short	(.L_97 - .L_96)
.L_96:
        /*02b0*/ 	.word	0x00000000


	//----- nvinfo : EIATTR_CBANK_PARAM_SIZE
	.align		4
.L_97:
        /*02b4*/ 	.byte	0x03, 0x19
        /*02b6*/ 	.short	0x0080


	//----- nvinfo : EIATTR_PARAM_CBANK
	.align		4
        /*02b8*/ 	.byte	0x04, 0x0a
        /*02ba*/ 	.short	(.L_99 - .L_98)
	.align		4
.L_98:
        /*02bc*/ 	.word	index@(.nv.constant0._ZN2at6native52_GLOBAL__N__f9ca3f21_19_UpSampleLinear1d_cu_bb295a3036upsample_linear1d_out_frame_backwardIN3c108BFloat16EfEEviT0_bNS_27GenericPackedTensorAccessorIT_Lm3ENS_16DefaultPtrTraitsElEENS6_IKS7_Lm3ES8_lEE)
        /*02c0*/ 	.short	0x0380
        /*02c2*/ 	.short	0x0080


	//----- nvinfo : EIATTR_SW_WAR
	.align		4
.L_99:
        /*02c4*/ 	.byte	0x04, 0x36
        /*02c6*/ 	.short	(.L_101 - .L_100)
.L_100:
        /*02c8*/ 	.word	0x00000008
.L_101:


//--------------------- .nv.info._ZN2at6native52_GLOBAL__N__f9ca3f21_19_UpSampleLinear1d_cu_bb295a3036upsample_linear1d_out_frame_backwardIN3c104HalfEfEEviT0_bNS_27GenericPackedTensorAccessorIT_Lm3ENS_16DefaultPtrTraitsElEENS6_IKS7_Lm3ES8_lEE --------------------------
	.section	.nv.info._ZN2at6native52_GLOBAL__N__f9ca3f21_19_UpSampleLinear1d_cu_bb295a3036upsample_linear1d_out_frame_backwardIN3c104HalfEfEEviT0_bNS_27GenericPackedTensorAccessorIT_Lm3ENS_16DefaultPtrTraitsElEENS6_IKS7_Lm3ES8_lEE,"",@"SHT_CUDA_INFO"
	.sectionflags	@""
	.align	4


	//----- nvinfo : EIATTR_CUDA_API_VERSION
	.align		4
        /*0000*/ 	.byte	0x04, 0x37
        /*0002*/ 	.short	(.L_103 - .L_102)
.L_102:
        /*0004*/ 	.word	0x00000082


	//----- nvinfo : EIATTR_KPARAM_INFO
	.align		4
.L_103:
        /*0008*/ 	.byte	0x04, 0x17
        /*000a*/ 	.short	(.L_105 - .L_104)
.L_104:
        /*000c*/ 	.word	0x00000000
        /*0010*/ 	.short	0x0004
        /*0012*/ 	.short	0x0048
        /*0014*/ 	.byte	0x00, 0xf0, 0xe1, 0x00


	//----- nvinfo : EIATTR_KPARAM_INFO
	.align		4
.L_105:
        /*0018*/ 	.byte	0x04, 0x17
        /*001a*/ 	.short	(.L_107 - .L_106)
.L_106:
        /*001c*/ 	.word	0x00000000
        /*0020*/ 	.short	0x0003
        /*0022*/ 	.short	0x0010
        /*0024*/ 	.byte	0x00, 0xf0, 0xe1, 0x00


	//----- nvinfo : EIATTR_KPARAM_INFO
	.align		4
.L_107:
        /*0028*/ 	.byte	0x04, 0x17
        /*002a*/ 	.short	(.L_109 - .L_108)
.L_108:
        /*002c*/ 	.word	0x00000000
        /*0030*/ 	.short	0x0002
        /*0032*/ 	.short	0x0008
        /*0034*/ 	.byte	0x00, 0xf0, 0x05, 0x00


	//----- nvinfo : EIATTR_KPARAM_INFO
	.align		4
.L_109:
        /*0038*/ 	.byte	0x04, 0x17
        /*003a*/ 	.short	(.L_111 - .L_110)
.L_110:
        /*003c*/ 	.word	0x00000000
        /*0040*/ 	.short	0x0001
        /*0042*/ 	.short	0x0004
        /*0044*/ 	.byte	0x00, 0xf0, 0x11, 0x00


	//----- nvinfo : EIATTR_KPARAM_INFO
	.align		4
.L_111:
        /*0048*/ 	.byte	0x04, 0x17
        /*004a*/ 	.short	(.L_113 - .L_112)
.L_112:
        /*004c*/ 	.word	0x00000000
        /*0050*/ 	.short	0x0000
        /*0052*/ 	.short	0x0000
        /*0054*/ 	.byte	0x00, 0xf0, 0x11, 0x00


	//----- nvinfo : EIATTR_SPARSE_MMA_MASK
	.align		4
.L_113:
        /*0058*/ 	.byte	0x03, 0x50
        /*005a*/ 	.short	0x0000


	//----- nvinfo : EIATTR_MAXREG_COUNT
	.align		4
        /*005c*/ 	.byte	0x03, 0x1b
        /*005e*/ 	.short	0x0080


	//----- nvinfo : EIATTR_ANNOTATIONS
	.align		4
        /*0060*/ 	.byte	0x04, 0x55
        /*0062*/ 	.short	(.L_115 - .L_114)


	//   ....[0]....
.L_114:
        /*0064*/ 	.word	0x00000001
        /*0068*/ 	.byte	0x70, 0x03, 0x00, 0x00, 0x01, 0x00, 0x00, 0x00, 0xa0, 0x03, 0x00, 0x00, 0x01, 0x00, 0x00, 0x00
        /*0078*/ 	.byte	0x90, 0x12, 0x00, 0x00, 0x01, 0x00, 0x00, 0x00, 0xa0, 0x12, 0x00, 0x00, 0x01, 0x00, 0x00, 0x00
        /*0088*/ 	.byte	0xe0, 0x12, 0x00, 0x00, 0x01, 0x00, 0x00, 0x00, 0x10, 0x13, 0x00, 0x00


	//----- nvinfo : EIATTR_MERCURY_ISA_VERSION
	.align		4
.L_115:
        /*0094*/ 	.byte	0x03, 0x5f
        /*0096*/ 	.short	0x0101


	//----- nvinfo : EIATTR_VRC_CTA_INIT_COUNT
	.align		4
        /*0098*/ 	.byte	0x02, 0x4a
	.zero		1
	.zero		1


	//----- nvinfo : EIATTR_ATOM16_EMUL_INSTR_REG_MAP
	.align		4
        /*009c*/ 	.byte	0x04, 0x2e
        /*009e*/ 	.short	(.L_117 - .L_116)


	//   ....[0]....
.L_116:
        /*00a0*/ 	.word	0x00001610
        /*00a4*/ 	.short	0x0002
        /*00a6*/ 	.short	0x0000


	//   ....[1]....
        /*00a8*/ 	.word	0x00001690
        /*00ac*/ 	.short	0x0002
        /*00ae*/ 	.short	0x0000


	//   ....[2]....
        /*00b0*/ 	.word	0x00001820
        /*00b4*/ 	.short	0x0012
        /*00b6*/ 	.short	0x0000


	//   ....[3]....
        /*00b8*/ 	.word	0x00001880
        /*00bc*/ 	.short	0x0012
        /*00be*/ 	.short	0x0000


	//   ....[4]....
        /*00c0*/ 	.word	0x00001950
        /*00c4*/ 	.short	0x0002
        /*00c6*/ 	.short	0x0000


	//   ....[5]....
        /*00c8*/ 	.word	0x000019d0
        /*00cc*/ 	.short	0x0002
        /*00ce*/ 	.short	0x0000


	//   ....[6]....
        /*00d0*/ 	.word	0x00001a80
        /*00d4*/ 	.short	0x0012
        /*00d6*/ 	.short	0x0000


	//   ....[7]....
        /*00d8*/ 	.word	0x00001ae0
        /*00dc*/ 	.short	0x0012
        /*00de*/ 	.short	0x0000


	//   ....[8]....
        /*00e0*/ 	.word	0x00001bb0
        /*00e4*/ 	.short	0x0002
        /*00e6*/ 	.short	0x0000


	//   ....[9]....
        /*00e8*/ 	.word	0x00001c30
        /*00ec*/ 	.short	0x0002
        /*00ee*/ 	.short	0x0000


	//   ....[10]....
        /*00f0*/ 	.word	0x00001ce0
        /*00f4*/ 	.short	0x0012
        /*00f6*/ 	.short	0x0000


	//   ....[11]....
        /*00f8*/ 	.word	0x00001d40
        /*00fc*/ 	.short	0x0012
        /*00fe*/ 	.short	0x0000


	//   ....[12]....
        /*0100*/ 	.word	0x00001e10
        /*0104*/ 	.short	0x0002
        /*0106*/ 	.short	0x0000


	//   ....[13]....
        /*0108*/ 	.word	0x00001e90
        /*010c*/ 	.short	0x0002
        /*010e*/ 	.short	0x0000


	//   ....[14]....
        /*0110*/ 	.word	0x00001f40
        /*0114*/ 	.short	0x0012
        /*0116*/ 	.short	0x0000


	//   ....[15]....
        /*0118*/ 	.word	0x00001fa0
        /*011c*/ 	.short	0x0012
        /*011e*/ 	.short	0x0000


	//   ....[16]....
        /*0120*/ 	.word	0x00002070
        /*0124*/ 	.short	0x0002
        /*0126*/ 	.short	0x0000


	//   ....[17]....
        /*0128*/ 	.word	0x000020f0
        /*012c*/ 	.short	0x0002
        /*012e*/ 	.short	0x0000


	//   ....[18]....
        /*0130*/ 	.word	0x000021a0
        /*0134*/ 	.short	0x0012
        /*0136*/ 	.short	0x0000


	//   ....[19]....
        /*0138*/ 	.word	0x00002200
        /*013c*/ 	.short	0x0012
        /*013e*/ 	.short	0x0000


	//   ....[20]....
        /*0140*/ 	.word	0x000022d0
        /*0144*/ 	.short	0x0002
        /*0146*/ 	.short	0x0000


	//   ....[21]....
        /*0148*/ 	.word	0x00002350
        /*014c*/ 	.short	0x0002
        /*014e*/ 	.short	0x0000


	//   ....[22]....
        /*0150*/ 	.word	0x00002400
        /*0154*/ 	.short	0x0012
        /*0156*/ 	.short	0x0000


	//   ....[23]....
        /*0158*/ 	.word	0x00002460
        /*015c*/ 	.short	0x0012
        /*015e*/ 	.short	0x0000


	//   ....[24]....
        /*0160*/ 	.word	0x00002530
        /*0164*/ 	.short	0x0002
        /*0166*/ 	.short	0x0000


	//   ....[25]....
        /*0168*/ 	.word	0x000025b0
        /*016c*/ 	.short	0x0002
        /*016e*/ 	.short	0x0000


	//   ....[26]....
        /*0170*/ 	.word	0x00002660
        /*0174*/ 	.short	0x0012
        /*0176*/ 	.short	0x0000


	//   ....[27]....
        /*0178*/ 	.word	0x000026c0
        /*017c*/ 	.short	0x0012
        /*017e*/ 	.short	0x0000


	//   ....[28]....
        /*0180*/ 	.word	0x00002790
        /*0184*/ 	.short	0x0013
        /*0186*/ 	.short	0x0000


	//   ....[29]....
        /*0188*/ 	.word	0x00002810
        /*018c*/ 	.short	0x0013
        /*018e*/ 	.short	0x0000


	//   ....[30]....
        /*0190*/ 	.word	0x000028c0
        /*0194*/ 	.short	0x000f
        /*0196*/ 	.short	0x0000


	//   ....[31]....
        /*0198*/ 	.word	0x00002920
        /*019c*/ 	.short	0x000f
        /*019e*/ 	.short	0x0000


	//   ....[32]....
        /*01a0*/ 	.word	0x00002c30
        /*01a4*/ 	.short	0x0008
        /*01a6*/ 	.short	0x0000


	//   ....[33]....
        /*01a8*/ 	.word	0x00002cb0
        /*01ac*/ 	.short	0x0008
        /*01ae*/ 	.short	0x0000


	//   ....[34]....
        /*01b0*/ 	.word	0x00002d90
        /*01b4*/ 	.short	0x0008
        /*01b6*/ 	.short	0x0000


	//   ....[35]....
        /*01b8*/ 	.word	0x00002df0
        /*01bc*/ 	.short	0x0008
        /*01be*/ 	.short	0x0000


	//   ....[36]....
        /*01c0*/ 	.word	0x00002f50
        /*01c4*/ 	.short	0x0015
        /*01c6*/ 	.short	0x0000


	//   ....[37]....
        /*01c8*/ 	.word	0x00002fd0
        /*01cc*/ 	.short	0x0015
        /*01ce*/ 	.short	0x0000


	//   ....[38]....
        /*01d0*/ 	.word	0x000030b0
        /*01d4*/ 	.short	0x0008
        /*01d6*/ 	.short	0x0000


	//   ....[39]....
        /*01d8*/ 	.word	0x00003110
        /*01dc*/ 	.short	0x0008
        /*01de*/ 	.short	0x0000


	//   ....[40]....
        /*01e0*/ 	.word	0x00003270
        /*01e4*/ 	.short	0x0015
        /*01e6*/ 	.short	0x0000


	//   ....[41]....
        /*01e8*/ 	.word	0x000032f0
        /*01ec*/ 	.short	0x0015
        /*01ee*/ 	.short	0x0000


	//   ....[42]....
        /*01f0*/ 	.word	0x000033d0
        /*01f4*/ 	.short	0x0008
        /*01f6*/ 	.short	0x0000


	//   ....[43]....
        /*01f8*/ 	.word	0x00003430
        /*01fc*/ 	.short	0x0008
        /*01fe*/ 	.short	0x0000


	//   ....[44]....
        /*0200*/ 	.word	0x00003590
        /*0204*/ 	.short	0x0013
        /*0206*/ 	.short	0x0000


	//   ....[45]....
        /*0208*/ 	.word	0x00003610
        /*020c*/ 	.short	0x0013
        /*020e*/ 	.short	0x0000


	//   ....[46]....
        /*0210*/ 	.word	0x00003700
        /*0214*/ 	.short	0x0011
        /*0216*/ 	.short	0x0000


	//   ....[47]....
        /*0218*/ 	.word	0x00003750
        /*021c*/ 	.short	0x0011
        /*021e*/ 	.short	0x0000


	//   ....[48]....
        /*0220*/ 	.word	0x00003950
        /*0224*/ 	.short	0x0008
        /*0226*/ 	.short	0x0000


	//   ....[49]....
        /*0228*/ 	.word	0x000039d0
        /*022c*/ 	.short	0x0008
        /*022e*/ 	.short	0x0000


	//   ....[50]....
        /*0230*/ 	.word	0x00003ab0
        /*0234*/ 	.short	0x0008
        /*0236*/ 	.short	0x0000


	//   ....[51]....
        /*0238*/ 	.word	0x00003b10
        /*023c*/ 	.short	0x0008
        /*023e*/ 	.short	0x0000


	//   ....[52]....
        /*0240*/ 	.word	0x00003c70
        /*0244*/ 	.short	0x0013
        /*0246*/ 	.short	0x0000


	//   ....[53]....
        /*0248*/ 	.word	0x00003cf0
        /*024c*/ 	.short	0x0013
        /*024e*/ 	.short	0x0000


	//   ....[54]....
        /*0250*/ 	.word	0x00003de0
        /*0254*/ 	.short	0x0011
        /*0256*/ 	.short	0x0000


	//   ....[55]....
        /*0258*/ 	.word	0x00003e30
        /*025c*/ 	.short	0x0011
        /*025e*/ 	.short	0x0000


	//   ....[56]....
        /*0260*/ 	.word	0x00003ff0
        /*0264*/ 	.short	0x000d
        /*0266*/ 	.short	0x0000


	//   ....[57]....
        /*0268*/ 	.word	0x00004080
        /*026c*/ 	.short	0x000d
        /*026e*/ 	.short	0x0000


	//   ....[58]....
        /*0270*/ 	.word	0x00004170
        /*0274*/ 	.short	0x0009
        /*0276*/ 	.short	0x0000


	//   ....[59]....
        /*0278*/ 	.word	0x000041c0
        /*027c*/ 	.short	0x0009
        /*027e*/ 	.short	0x0000


	//----- nvinfo : EIATTR_EXIT_INSTR_OFFSETS
	.align		4
.L_117:
        /*0280*/ 	.byte	0x04, 0x1c
        /*0282*/ 	.short	(.L_119 - .L_118)


	//   ....[0]....
.L_118:
        /*0284*/ 	.word	0x00000080


	//   ....[1]....
        /*0288*/ 	.word	0x00000270


	//   ....[2]....
        /*028c*/ 	.word	0x000002c0


	//   ....[3]....
        /*0290*/ 	.word	0x00001080


	//   ....[4]....
        /*0294*/ 	.word	0x00001150


	//   ....[5]....
        /*0298*/ 	.word	0x00004250


	//----- nvinfo : EIATTR_MAX_THREADS
	.align		4
.L_119:
        /*029c*/ 	.byte	0x04, 0x05
        /*029e*/ 	.short	(.L_121 - .L_120)
.L_120:
        /*02a0*/ 	.word	0x00000200
        /*02a4*/ 	.word	0x00000001
        /*02a8*/ 	.word	0x00000001


	//----- nvinfo : EIATTR_CRS_STACK_SIZE
	.align		4
.L_121:
        /*02ac*/ 	.byte	0x04, 0x1e
        /*02ae*/ 	.short	(.L_123 - .L_122)
.L_122:
        /*02b0*/ 	.word	0x00000000


	//----- nvinfo : EIATTR_CBANK_PARAM_SIZE
	.align		4
.L_123:
        /*02b4*/ 	.byte	0x03, 0x19
        /*02b6*/ 	.short	0x0080


	//----- nvinfo : EIATTR_PARAM_CBANK
	.align		4
        /*02b8*/ 	.byte	0x04, 0x0a
        /*02ba*/ 	.short	(.L_125 - .L_124)
	.align		4
.L_124:
        /*02bc*/ 	.word	index@(.nv.constant0._ZN2at6native52_GLOBAL__N__f9ca3f21_19_UpSampleLinear1d_cu_bb295a3036upsample_linear1d_out_frame_backwardIN3c104HalfEfEEviT0_bNS_27GenericPackedTensorAccessorIT_Lm3ENS_16DefaultPtrTraitsElEENS6_IKS7_Lm3ES8_lEE)
        /*02c0*/ 	.short	0x0380
        /*02c2*/ 	.short	0x0080


	//----- nvinfo : EIATTR_SW_WAR
	.align		4
.L_125:
        /*02c4*/ 	.byte	0x04, 0x36
        /*02c6*/ 	.short	(.L_127 - .L_126)
.L_126:
        /*02c8*/ 	.word	0x00000008
.L_127:


//--------------------- .nv.info._ZN2at6native52_GLOBAL__N__f9ca3f21_19_UpSampleLinear1d_cu_bb295a3036upsample_linear1d_out_frame_backwardIffEEviT0_bNS_27GenericPackedTensorAccessorIT_Lm3ENS_16DefaultPtrTraitsElEENS4_IKS5_Lm3ES6_lEE --------------------------
	.section	.nv.info._ZN2at6native52_GLOBAL__N__f9ca3f21_19_UpSampleLinear1d_cu_bb295a3036upsample_linear1d_out_frame_backwardIffEEviT0_bNS_27GenericPackedTensorAccessorIT_Lm3ENS_16DefaultPtrTraitsElEENS4_IKS5_Lm3ES6_lEE,"",@"SHT_CUDA_INFO"
	.sectionflags	@""
	.align	4


	//----- nvinfo : EIATTR_CUDA_API_VERSION
	.align		4
        /*0000*/ 	.byte	0x04, 0x37
        /*0002*/ 	.short	(.L_129 - .L_128)
.L_128:
        /*0004*/ 	.word	0x00000082


	//----- nvinfo : EIATTR_KPARAM_INFO
	.align		4
.L_129:
        /*0008*/ 	.byte	0x04, 0x17
        /*000a*/ 	.short	(.L_131 - .L_130)
.L_130:
        /*000c*/ 	.word	0x00000000
        /*0010*/ 	.short	0x0004
        /*0012*/ 	.short	0x0048
        /*0014*/ 	.byte	0x00, 0xf0, 0xe1, 0x00


	//----- nvinfo : EIATTR_KPARAM_INFO
	.align		4
.L_131:
        /*0018*/ 	.byte	0x04, 0x17
        /*001a*/ 	.short	(.L_133 - .L_132)
.L_132:
        /*001c*/ 	.word	0x00000000
        /*0020*/ 	.short	0x0003
        /*0022*/ 	.short	0x0010
        /*0024*/ 	.byte	0x00, 0xf0, 0xe1, 0x00


	//----- nvinfo : EIATTR_KPARAM_INFO
	.align		4
.L_133:
        /*0028*/ 	.byte	0x04, 0x17
        /*002a*/ 	.short	(.L_135 - .L_134)
.L_134:
        /*002c*/ 	.word	0x00000000
        /*0030*/ 	.short	0x0002
        /*0032*/ 	.short	0x0008
        /*0034*/ 	.byte	0x00, 0xf0, 0x05, 0x00


	//----- nvinfo : EIATTR_KPARAM_INFO
	.align		4
.L_135:
        /*0038*/ 	.byte	0x04, 0x17
        /*003a*/ 	.short	(.L_137 - .L_136)
.L_136:
        /*003c*/ 	.word	0x00000000
        /*0040*/ 	.short	0x0001
        /*0042*/ 	.short	0x0004
        /*0044*/ 	.byte	0x00, 0xf0, 0x11, 0x00


	//----- nvinfo : EIATTR_KPARAM_INFO
	.align		4
.L_137:
        /*0048*/ 	.byte	0x04, 0x17
        /*004a*/ 	.short	(.L_139 - .L_138)
.L_138:
        /*004c*/ 	.word	0x00000000
        /*0050*/ 	.short	0x0000
        /*0052*/ 	.short	0x0000
        /*0054*/ 	.byte	0x00, 0xf0, 0x11, 0x00


	//----- nvinfo : EIATTR_SPARSE_MMA_MASK
	.align		4
.L_139:
        /*0058*/ 	.byte	0x03, 0x50
        /*005a*/ 	.short	0x0000


	//----- nvinfo : EIATTR_MAXREG_COUNT
	.align		4
        /*005c*/ 	.byte	0x03, 0x1b
        /*005e*/ 	.short	0x0080


	//----- nvinfo : EIATTR_MERCURY_ISA_VERSION
	.align		4
        /*0060*/ 	.byte	0x03, 0x5f
        /*0062*/ 	.short	0x0101


	//----- nvinfo : EIATTR_VRC_CTA_INIT_COUNT
	.align		4
        /*0064*/ 	.byte	0x02, 0x4a
	.zero		1
	.zero		1


	//----- nvinfo : EIATTR_EXIT_INSTR_OFFSETS
	.align		4
        /*0068*/ 	.byte	0x04, 0x1c
        /*006a*/ 	.short	(.L_141 - .L_140)


	//   ....[0]....
.L_140:
        /*006c*/ 	.word	0x00000070


	//   ....[1]....
        /*0070*/ 	.word	0x00000260


	//   ....[2]....
        /*0074*/ 	.word	0x000002c0


	//   ....[3]....
        /*0078*/ 	.word	0x00000fa0


	//   ....[4]....
        /*007c*/ 	.word	0x00001010


	//   ....[5]....
        /*0080*/ 	.word	0x000010c0


	//   ....[6]....
        /*0084*/ 	.word	0x00002600


	//----- nvinfo : EIATTR_MAX_THREADS
	.align		4
.L_141:
        /*0088*/ 	.byte	0x04, 0x05
        /*008a*/ 	.short	(.L_143 - .L_142)
.L_142:
        /*008c*/ 	.word	0x00000200
        /*0090*/ 	.word	0x00000001
        /*0094*/ 	.word	0x00000001


	//----- nvinfo : EIATTR_CBANK_PARAM_SIZE
	.align		4
.L_143:
        /*0098*/ 	.byte	0x03, 0x19
        /*009a*/ 	.short	0x0080


	//----- nvinfo : EIATTR_PARAM_CBANK
	.align		4
        /*009c*/ 	.byte	0x04, 0x0a
        /*009e*/ 	.short	(.L_145 - .L_144)
	.align		4
.L_144:
        /*00a0*/ 	.word	index@(.nv.constant0._ZN2at6native52_GLOBAL__N__f9ca3f21_19_UpSampleLinear1d_cu_bb295a3036upsample_linear1d_out_frame_backwardIffEEviT0_bNS_27GenericPackedTensorAccessorIT_Lm3ENS_16DefaultPtrTraitsElEENS4_IKS5_Lm3ES6_lEE)
        /*00a4*/ 	.short	0x0380
        /*00a6*/ 	.short	0x0080


	//----- nvinfo : EIATTR_SW_WAR
	.align		4
.L_145:
        /*00a8*/ 	.byte	0x04, 0x36
        /*00aa*/ 	.short	(.L_147 - .L_146)
.L_146:
        /*00ac*/ 	.word	0x00000008
.L_147:


//--------------------- .nv.info._ZN2at6native52_GLOBAL__N__f9ca3f21_19_UpSampleLinear1d_cu_bb295a3036upsample_linear1d_out_frame_backwardIddEEviT0_bNS_27GenericPackedTensorAccessorIT_Lm3ENS_16DefaultPtrTraitsElEENS4_IKS5_Lm3ES6_lEE --------------------------
	.section	.nv.info._ZN2at6native52_GLOBAL__N__f9ca3f21_19_UpSampleLinear1d_cu_bb295a3036upsample_linear1d_out_frame_backwardIddEEviT0_bNS_27GenericPackedTensorAccessorIT_Lm3ENS_16DefaultPtrTraitsElEENS4_IKS5_Lm3ES6_lEE,"",@"SHT_CUDA_INFO"
	.sectionflags	@""
	.align	4


	//----- nvinfo : EIATTR_CUDA_API_VERSION
	.align		4
        /*0000*/ 	.byte	0x04, 0x37
        /*0002*/ 	.short	(.L_149 - .L_148)
.L_148:
        /*0004*/ 	.word	0x00000082


	//----- nvinfo : EIATTR_KPARAM_INFO
	.align		4
.L_149:
        /*0008*/ 	.byte	0x04, 0x17
        /*000a*/ 	.short	(.L_151 - .L_150)
.L_150:
        /*000c*/ 	.word	0x00000000
        /*0010*/ 	.short	0x0004
        /*0012*/ 	.short	0x0050
        /*0014*/ 	.byte	0x00, 0xf0, 0xe1, 0x00


	//----- nvinfo : EIATTR_KPARAM_INFO
	.align		4
.L_151:
        /*0018*/ 	.byte	0x04, 0x17
        /*001a*/ 	.short	(.L_153 - .L_152)
.L_152:
        /*001c*/ 	.word	0x00000000
        /*0020*/ 	.short	0x0003
        /*0022*/ 	.short	0x0018
        /*0024*/ 	.byte	0x00, 0xf0, 0xe1, 0x00


	//----- nvinfo : EIATTR_KPARAM_INFO
	.align		4
.L_153:
        /*0028*/ 	.byte	0x04, 0x17
        /*002a*/ 	.short	(.L_155 - .L_154)
.L_154:
        /*002c*/ 	.word	0x00000000
        /*0030*/ 	.short	0x0002
        /*0032*/ 	.short	0x0010
        /*0034*/ 	.byte	0x00, 0xf0, 0x05, 0x00


	//----- nvinfo : EIATTR_KPARAM_INFO
	.align		4
.L_155:
        /*0038*/ 	.byte	0x04, 0x17
        /*003a*/ 	.short	(.L_157 - .L_156)
.L_156:
        /*003c*/ 	.word	0x00000000
        /*0040*/ 	.short	0x0001
        /*0042*/ 	.short	0x0008
        /*0044*/ 	.byte	0x00, 0xf0, 0x21, 0x00


	//----- nvinfo : EIATTR_KPARAM_INFO
	.align		4
.L_157:
        /*0048*/ 	.byte	0x04, 0x17
        /*004a*/ 	.short	(.L_159 - .L_158)
.L_158:
        /*004c*/ 	.word	0x00000000
        /*0050*/ 	.short	0x0000
        /*0052*/ 	.short	0x0000
        /*0054*/ 	.byte	0x00, 0xf0, 0x11, 0x00


	//----- nvinfo : EIATTR_SPARSE_MMA_MASK
	.align		4
.L_159:
        /*0058*/ 	.byte	0x03, 0x50
        /*005a*/ 	.short	0x0000


	//----- nvinfo : EIATTR_MAXREG_COUNT
	.align		4
        /*005c*/ 	.byte	0x03, 0x1b
        /*005e*/ 	.short	0x0080


	//----- nvinfo : EIATTR_MERCURY_ISA_VERSION
	.align		4
        /*0060*/ 	.byte	0x03, 0x5f
        /*0062*/ 	.short	0x0101


	//----- nvinfo : EIATTR_VRC_CTA_INIT_COUNT
	.align		4
        /*0064*/ 	.byte	0x02, 0x4a
	.zero		1
	.zero		1


	//----- nvinfo : EIATTR_EXIT_INSTR_OFFSETS
	.align		4
        /*0068*/ 	.byte	0x04, 0x1c
        /*006a*/ 	.short	(.L_161 - .L_160)


	//   ....[0]....
.L_160:
        /*006c*/ 	.word	0x00000070


	//   ....[1]....
        /*0070*/ 	.word	0x00000260


	//   ....[2]....
        /*0074*/ 	.word	0x000002c0


	//   ....[3]....
        /*0078*/ 	.word	0x00000fe0


	//   ....[4]....
        /*007c*/ 	.word	0x00001100


	//   ....[5]....
        /*0080*/ 	.word	0x00001140


	//   ....[6]....
        /*0084*/ 	.word	0x00002590


	//----- nvinfo : EIATTR_MAX_THREADS
	.align		4
.L_161:
        /*0088*/ 	.byte	0x04, 0x05
        /*008a*/ 	.short	(.L_163 - .L_162)
.L_162:
        /*008c*/ 	.word	0x00000200
        /*0090*/ 	.word	0x00000001
        /*0094*/ 	.word	0x00000001


	//----- nvinfo : EIATTR_CBANK_PARAM_SIZE
	.align		4
.L_163:
        /*0098*/ 	.byte	0x03, 0x19
        /*009a*/ 	.short	0x0088


	//----- nvinfo : EIATTR_PARAM_CBANK
	.align		4
        /*009c*/ 	.byte	0x04, 0x0a
        /*009e*/ 	.short	(.L_165 - .L_164)
	.align		4
.L_164:
        /*00a0*/ 	.word	index@(.nv.constant0._ZN2at6native52_GLOBAL__N__f9ca3f21_19_UpSampleLinear1d_cu_bb295a3036upsample_linear1d_out_frame_backwardIddEEviT0_bNS_27GenericPackedTensorAccessorIT_Lm3ENS_16DefaultPtrTraitsElEENS4_IKS5_Lm3ES6_lEE)
        /*00a4*/ 	.short	0x0380
        /*00a6*/ 	.short	0x0088


	//----- nvinfo : EIATTR_SW_WAR
	.align		4
.L_165:
        /*00a8*/ 	.byte	0x04, 0x36
        /*00aa*/ 	.short	(.L_167 - .L_166)
.L_166:
        /*00ac*/ 	.word	0x00000008
.L_167:


//--------------------- .nv.info._ZN2at6native52_GLOBAL__N__f9ca3f21_19_UpSampleLinear1d_cu_bb295a3027upsample_linear1d_out_frameIN3c108BFloat16EfEEviT0_bNS_27GenericPackedTensorAccessorIKT_Lm3ENS_16DefaultPtrTraitsElEENS6_IS7_Lm3ES9_lEE --------------------------
	.section	.nv.info._ZN2at6native52_GLOBAL__N__f9ca3f21_19_UpSampleLinear1d_cu_bb295a3027upsample_linear1d_out_frameIN3c108BFloat16EfEEviT0_bNS_27GenericPackedTensorAccessorIKT_Lm3ENS_16DefaultPtrTraitsElEENS6_IS7_Lm3ES9_lEE,"",@"SHT_CUDA_INFO"
	.sectionflags	@""
	.align	4


	//----- nvinfo : EIATTR_CUDA_API_VERSION
	.align		4
        /*0000*/ 	.byte	0x04, 0x37
        /*0002*/ 	.short	(.L_169 - .L_168)
.L_168:
        /*0004*/ 	.word	0x00000082


	//----- nvinfo : EIATTR_KPARAM_INFO
	.align		4
.L_169:
        /*0008*/ 	.byte	0x04, 0x17
        /*000a*/ 	.short	(.L_171 - .L_170)
.L_170:
        /*000c*/ 	.word	0x00000000
        /*0010*/ 	.short	0x0004
        /*0012*/ 	.short	0x0048
        /*0014*/ 	.byte	0x00, 0xf0, 0xe1, 0x00


	//----- nvinfo : EIATTR_KPARAM_INFO
	.align		4
.L_171:
        /*0018*/ 	.byte	0x04, 0x17
        /*001a*/ 	.short	(.L_173 - .L_172)
.L_172:
        /*001c*/ 	.word	0x00000000
        /*0020*/ 	.short	0x0003
        /*0022*/ 	.short	0x0010
        /*0024*/ 	.byte	0x00, 0xf0, 0xe1, 0x00


	//----- nvinfo : EIATTR_KPARAM_INFO
	.align		4
.L_173:
        /*0028*/ 	.byte	0x04, 0x17
        /*002a*/ 	.short	(.L_175 - .L_174)
.L_174:
        /*002c*/ 	.word	0x00000000
        /*0030*/ 	.short	0x0002
        /*0032*/ 	.short	0x0008
        /*0034*/ 	.byte	0x00, 0xf0, 0x05, 0x00


	//----- nvinfo : EIATTR_KPARAM_INFO
	.align		4
.L_175:
        /*0038*/ 	.byte	0x04, 0x17
        /*003a*/ 	.short	(.L_177 - .L_176)
.L_176:
        /*003c*/ 	.word	0x00000000
        /*0040*/ 	.short	0x0001
        /*0042*/ 	.short	0x0004
        /*0044*/ 	.byte	0x00, 0xf0, 0x11, 0x00


	//----- nvinfo : EIATTR_KPARAM_INFO
	.align		4
.L_177:
        /*0048*/ 	.byte	0x04, 0x17
        /*004a*/ 	.short	(.L_179 - .L_178)
.L_178:
        /*004c*/ 	.word	0x00000000
        /*0050*/ 	.short	0x0000
        /*0052*/ 	.short	0x0000
        /*0054*/ 	.byte	0x00, 0xf0, 0x11, 0x00


	//----- nvinfo : EIATTR_SPARSE_MMA_MASK
	.align		4
.L_179:
        /*0058*/ 	.byte	0x03, 0x50
        /*005a*/ 	.short	0x0000


	//----- nvinfo : EIATTR_MAXREG_COUNT
	.align		4
        /*005c*/ 	.byte	0x03, 0x1b
        /*005e*/ 	.short	0x0080


	//----- nvinfo : EIATTR_ANNOTATIONS
	.align		4
        /*0060*/ 	.byte	0x04, 0x55
        /*0062*/ 	.short	(.L_181 - .L_180)


	//   ....[0]....
.L_180:
        /*0064*/ 	.word	0x00000001
        /*0068*/ 	.byte	0x70, 0x03, 0x00, 0x00, 0x01, 0x00, 0x00, 0x00, 0xa0, 0x03, 0x00, 0x00, 0x01, 0x00, 0x00, 0x00
        /*0078*/ 	.byte	0xa0, 0x12, 0x00, 0x00, 0x01, 0x00, 0x00, 0x00, 0xc0, 0x12, 0x00, 0x00, 0x01, 0x00, 0x00, 0x00
        /*0088*/ 	.byte	0xd0, 0x12, 0x00, 0x00, 0x01, 0x00, 0x00, 0x00, 0x00, 0x13, 0x00, 0x00


	//----- nvinfo : EIATTR_MERCURY_ISA_VERSION
	.align		4
.L_181:
        /*0094*/ 	.byte	0x03, 0x5f
        /*0096*/ 	.short	0x0101


	//----- nvinfo : EIATTR_VRC_CTA_INIT_COUNT
	.align		4
        /*0098*/ 	.byte	0x02, 0x4a
	.zero		1
	.zero		1


	//----- nvinfo : EIATTR_EXIT_INSTR_OFFSETS
	.align		4
        /*009c*/ 	.byte	0x04, 0x1c
        /*009e*/ 	.short	(.L_183 - .L_182)


	//   ....[0]....
.L_182:
        /*00a0*/ 	.word	0x00000080


	//   ....[1]....
        /*00a4*/ 	.word	0x00000270


	//   ....[2]....
        /*00a8*/ 	.word	0x000002c0


	//   ....[3]....
        /*00ac*/ 	.word	0x000010a0


	//   ....[4]....
        /*00b0*/ 	.word	0x00001110


	//   ....[5]....
        /*00b4*/ 	.word	0x000011c0


	//   ....[6]....
        /*00b8*/ 	.word	0x00002a90


	//----- nvinfo : EIATTR_MAX_THREADS
	.align		4
.L_183:
        /*00bc*/ 	.byte	0x04, 0x05
        /*00be*/ 	.short	(.L_185 - .L_184)
.L_184:
        /*00c0*/ 	.word	0x00000200
        /*00c4*/ 	.word	0x00000001
        /*00c8*/ 	.word	0x00000001


	//----- nvinfo : EIATTR_CBANK_PARAM_SIZE
	.align		4
.L_185:
        /*00cc*/ 	.byte	0x03, 0x19
        /*00ce*/ 	.short	0x0080


	//----- nvinfo : EIATTR_PARAM_CBANK
	.align		4
        /*00d0*/ 	.byte	0x04, 0x0a
        /*00d2*/ 	.short	(.L_187 - .L_186)
	.align		4
.L_186:
        /*00d4*/ 	.word	index@(.nv.constant0._ZN2at6native52_GLOBAL__N__f9ca3f21_19_UpSampleLinear1d_cu_bb295a3027upsample_linear1d_out_frameIN3c108BFloat16EfEEviT0_bNS_27GenericPackedTensorAccessorIKT_Lm3ENS_16DefaultPtrTraitsElEENS6_IS7_Lm3ES9_lEE)
        /*00d8*/ 	.short	0x0380
        /*00da*/ 	.short	0x0080


	//----- nvinfo : EIATTR_SW_WAR
	.align		4
.L_187:
        /*00dc*/ 	.byte	0x04, 0x36
        /*00de*/ 	.short	(.L_189 - .L_188)
.L_188:
        /*00e0*/ 	.word	0x00000008
.L_189:


//--------------------- .nv.info._ZN2at6native52_GLOBAL__N__f9ca3f21_19_UpSampleLinear1d_cu_bb295a3027upsample_linear1d_out_frameIN3c104HalfEfEEviT0_bNS_27GenericPackedTensorAccessorIKT_Lm3ENS_16DefaultPtrTraitsElEENS6_IS7_Lm3ES9_lEE --------------------------
	.section	.nv.info._ZN2at6native52_GLOBAL__N__f9ca3f21_19_UpSampleLinear1d_cu_bb295a3027upsample_linear1d_out_frameIN3c104HalfEfEEviT0_bNS_27GenericPackedTensorAccessorIKT_Lm3ENS_16DefaultPtrTraitsElEENS6_IS7_Lm3ES9_lEE,"",@"SHT_CUDA_INFO"
	.sectionflags	@""
	.align	4


	//----- nvinfo : EIATTR_CUDA_API_VERSION
	.align		4
        /*0000*/ 	.byte	0x04, 0x37
        /*0002*/ 	.short	(.L_191 - .L_190)
.L_190:
        /*0004*/ 	.word	0x00000082


	//----- nvinfo : EIATTR_KPARAM_INFO
	.align		4
.L_191:
        /*0008*/ 	.byte	0x04, 0x17
        /*000a*/ 	.short	(.L_193 - .L_192)
.L_192:
        /*000c*/ 	.word	0x00000000
        /*0010*/ 	.short	0x0004
        /*0012*/ 	.short	0x0048
        /*0014*/ 	.byte	0x00, 0xf0, 0xe1, 0x00


	//----- nvinfo : EIATTR_KPARAM_INFO
	.align		4
.L_193:
        /*0018*/ 	.byte	0x04, 0x17
        /*001a*/ 	.short	(.L_195 - .L_194)
.L_194:
        /*001c*/ 	.word	0x00000000
        /*0020*/ 	.short	0x0003
        /*0022*/ 	.short	0x0010
        /*0024*/ 	.byte	0x00, 0xf0, 0xe1, 0x00


	//----- nvinfo : EIATTR_KPARAM_INFO
	.align		4
.L_195:
        /*0028*/ 	.byte	0x04, 0x17
        /*002a*/ 	.short	(.L_197 - .L_196)
.L_196:
        /*002c*/ 	.word	0x00000000
        /*0030*/ 	.short	0x0002
        /*0032*/ 	.short	0x0008
        /*0034*/ 	.byte	0x00, 0xf0, 0x05, 0x00


	//----- nvinfo : EIATTR_KPARAM_INFO
	.align		4
.L_197:
        /*0038*/ 	.byte	0x04, 0x17
        /*003a*/ 	.short	(.L_199 - .L_198)
.L_198:
        /*003c*/ 	.word	0x00000000
        /*0040*/ 	.short	0x0001
        /*0042*/ 	.short	0x0004
        /*0044*/ 	.byte	0x00, 0xf0, 0x11, 0x00


	//----- nvinfo : EIATTR_KPARAM_INFO
	.align		4
.L_199:
        /*0048*/ 	.byte	0x04, 0x17
        /*004a*/ 	.short	(.L_201 - .L_200)
.L_200:
        /*004c*/ 	.word	0x00000000
        /*0050*/ 	.short	0x0000
        /*0052*/ 	.short	0x0000
        /*0054*/ 	.byte	0x00, 0xf0, 0x11, 0x00


	//----- nvinfo : EIATTR_SPARSE_MMA_MASK
	.align		4
.L_201:
        /*0058*/ 	.byte	0x03, 0x50
        /*005a*/ 	.short	0x0000


	//----- nvinfo : EIATTR_MAXREG_COUNT
	.align		4
        /*005c*/ 	.byte	0x03, 0x1b
        /*005e*/ 	.short	0x0080


	//----- nvinfo : EIATTR_ANNOTATIONS
	.align		4
        /*0060*/ 	.byte	0x04, 0x55
        /*0062*/ 	.short	(.L_203 - .L_202)


	//   ....[0]....
.L_202:
        /*0064*/ 	.word	0x00000001
        /*0068*/ 	.byte	0x70, 0x03, 0x00, 0x00, 0x01, 0x00, 0x00, 0x00, 0xa0, 0x03, 0x00, 0x00, 0x01, 0x00, 0x00, 0x00
        /*0078*/ 	.byte	0xa0, 0x12, 0x00, 0x00, 0x01, 0x00, 0x00, 0x00, 0xc0, 0x12, 0x00, 0x00, 0x01, 0x00, 0x00, 0x00
        /*0088*/ 	.byte	0xd0, 0x12, 0x00, 0x00, 0x01, 0x00, 0x00, 0x00, 0x00, 0x13, 0x00, 0x00


	//----- nvinfo : EIATTR_MERCURY_ISA_VERSION
	.align		4
.L_203:
        /*0094*/ 	.byte	0x03, 0x5f
        /*0096*/ 	.short	0x0101


	//----- nvinfo : EIATTR_VRC_CTA_INIT_COUNT
	.align		4
        /*0098*/ 	.byte	0x02, 0x4a
	.zero		1
	.zero		1


	//----- nvinfo : EIATTR_EXIT_INSTR_OFFSETS
	.align		4
        /*009c*/ 	.byte	0x04, 0x1c
        /*009e*/ 	.short	(.L_205 - .L_204)


	//   ....[0]....
.L_204:
        /*00a0*/ 	.word	0x00000080


	//   ....[1]....
        /*00a4*/ 	.word	0x00000270


	//   ....[2]....
        /*00a8*/ 	.word	0x000002c0


	//   ....[3]....
        /*00ac*/ 	.word	0x000010a0


	//   ....[4]....
        /*00b0*/ 	.word	0x00001110


	//   ....[5]....
        /*00b4*/ 	.word	0x000011c0


	//   ....[6]....
        /*00b8*/ 	.word	0x00002a90


	//----- nvinfo : EIATTR_MAX_THREADS
	.align		4
.L_205:
        /*00bc*/ 	.byte	0x04, 0x05
        /*00be*/ 	.short	(.L_207 - .L_206)
.L_206:
        /*00c0*/ 	.word	0x00000200
        /*00c4*/ 	.word	0x00000001
        /*00c8*/ 	.word	0x00000001


	//----- nvinfo : EIATTR_CBANK_PARAM_SIZE
	.align		4
.L_207:
        /*00cc*/ 	.byte	0x03, 0x19
        /*00ce*/ 	.short	0x0080


	//----- nvinfo : EIATTR_PARAM_CBANK
	.align		4
        /*00d0*/ 	.byte	0x04, 0x0a
        /*00d2*/ 	.short	(.L_209 - .L_208)
	.align		4
.L_208:
        /*00d4*/ 	.word	index@(.nv.constant0._ZN2at6native52_GLOBAL__N__f9ca3f21_19_UpSampleLinear1d_cu_bb295a3027upsample_linear1d_out_frameIN3c104HalfEfEEviT0_bNS_27GenericPackedTensorAccessorIKT_Lm3ENS_16DefaultPtrTraitsElEENS6_IS7_Lm3ES9_lEE)
        /*00d8*/ 	.short	0x0380
        /*00da*/ 	.short	0x0080


	//----- nvinfo : EIATTR_SW_WAR
	.align		4
.L_209:
        /*00dc*/ 	.byte	0x04, 0x36
        /*00de*/ 	.short	(.L_211 - .L_210)
.L_210:
        /*00e0*/ 	.word	0x00000008
.L_211:


//--------------------- .nv.info._ZN2at6native52_GLOBAL__N__f9ca3f21_19_UpSampleLinear1d_cu_bb295a3027upsample_linear1d_out_frameIffEEviT0_bNS_27GenericPackedTensorAccessorIKT_Lm3ENS_16DefaultPtrTraitsElEENS4_IS5_Lm3ES7_lEE --------------------------
	.section	.nv.info._ZN2at6native52_GLOBAL__N__f9ca3f21_19_UpSampleLinear1d_cu_bb295a3027upsample_linear1d_out_frameIffEEviT0_bNS_27GenericPackedTensorAccessorIKT_Lm3ENS_16DefaultPtrTraitsElEENS4_IS5_Lm3ES7_lEE,"",@"SHT_CUDA_INFO"
	.sectionflags	@""
	.align	4


	//----- nvinfo : EIATTR_CUDA_API_VERSION
	.align		4
        /*0000*/ 	.byte	0x04, 0x37
        /*0002*/ 	.short	(.L_213 - .L_212)
.L_212:
        /*0004*/ 	.word	0x00000082


	//----- nvinfo : EIATTR_KPARAM_INFO
	.align		4
.L_213:
        /*0008*/ 	.byte	0x04, 0x17
        /*000a*/ 	.short	(.L_215 - .L_214)
.L_214:
        /*000c*/ 	.word	0x00000000
        /*0010*/ 	.short	0x0004
        /*0012*/ 	.short	0x0048
        /*0014*/ 	.byte	0x00, 0xf0, 0xe1, 0x00


	//----- nvinfo : EIATTR_KPARAM_INFO
	.align		4
.L_215:
        /*0018*/ 	.byte	0x04, 0x17
        /*001a*/ 	.short	(.L_217 - .L_216)
.L_216:
        /*001c*/ 	.word	0x00000000
        /*0020*/ 	.short	0x0003
        /*0022*/ 	.short	0x0010
        /*0024*/ 	.byte	0x00, 0xf0, 0xe1, 0x00


	//----- nvinfo : EIATTR_KPARAM_INFO
	.align		4
.L_217:
        /*0028*/ 	.byte	0x04, 0x17
        /*002a*/ 	.short	(.L_219 - .L_218)
.L_218:
        /*002c*/ 	.word	0x00000000
        /*0030*/ 	.short	0x0002
        /*0032*/ 	.short	0x0008
        /*0034*/ 	.byte	0x00, 0xf0, 0x05, 0x00


	//----- nvinfo : EIATTR_KPARAM_INFO
	.align		4
.L_219:
        /*0038*/ 	.byte	0x04, 0x17
        /*003a*/ 	.short	(.L_221 - .L_220)
.L_220:
        /*003c*/ 	.word	0x00000000
        /*0040*/ 	.short	0x0001
        /*0042*/ 	.short	0x0004
        /*0044*/ 	.byte	0x00, 0xf0, 0x11, 0x00


	//----- nvinfo : EIATTR_KPARAM_INFO
	.align		4
.L_221:
        /*0048*/ 	.byte	0x04, 0x17
        /*004a*/ 	.short	(.L_223 - .L_222)
.L_222:
        /*004c*/ 	.word	0x00000000
        /*0050*/ 	.short	0x0000
        /*0052*/ 	.short	0x0000
        /*0054*/ 	.byte	0x00, 0xf0, 0x11, 0x00


	//----- nvinfo : EIATTR_SPARSE_MMA_MASK
	.align		4
.L_223:
        /*0058*/ 	.byte	0x03, 0x50
        /*005a*/ 	.short	0x0000


	//----- nvinfo : EIATTR_MAXREG_COUNT
	.align		4
        /*005c*/ 	.byte	0x03, 0x1b
        /*005e*/ 	.short	0x0080


	//----- nvinfo : EIATTR_MERCURY_ISA_VERSION
	.align		4
        /*0060*/ 	.byte	0x03, 0x5f
        /*0062*/ 	.short	0x0101


	//----- nvinfo : EIATTR_VRC_CTA_INIT_COUNT
	.align		4
        /*0064*/ 	.byte	0x02, 0x4a
	.zero		1
	.zero		1


	//----- nvinfo : EIATTR_EXIT_INSTR_OFFSETS
	.align		4
        /*0068*/ 	.byte	0x04, 0x1c
        /*006a*/ 	.short	(.L_225 - .L_224)


	//   ....[0]....
.L_224:
        /*006c*/ 	.word	0x00000070


	//   ....[1]....
        /*0070*/ 	.word	0x00000260


	//   ....[2]....
        /*0074*/ 	.word	0x000002c0


	//   ....[3]....
        /*0078*/ 	.word	0x00000f90


	//   ....[4]....
        /*007c*/ 	.word	0x00001000


	//   ....[5]....
        /*0080*/ 	.word	0x000010b0


	//   ....[6]....
        /*0084*/ 	.word	0x000025b0


	//----- nvinfo : EIATTR_MAX_THREADS
	.align		4
.L_225:
        /*0088*/ 	.byte	0x04, 0x05
        /*008a*/ 	.short	(.L_227 - .L_226)
.L_226:
        /*008c*/ 	.word	0x00000200
        /*0090*/ 	.word	0x00000001
        /*0094*/ 	.word	0x00000001


	//----- nvinfo : EIATTR_CBANK_PARAM_SIZE
	.align		4
.L_227:
        /*0098*/ 	.byte	0x03, 0x19
        /*009a*/ 	.short	0x0080


	//----- nvinfo : EIATTR_PARAM_CBANK
	.align		4
        /*009c*/ 	.byte	0x04, 0x0a
        /*009e*/ 	.short	(.L_229 - .L_228)
	.align		4
.L_228:
        /*00a0*/ 	.word	index@(.nv.constant0._ZN2at6native52_GLOBAL__N__f9ca3f21_19_UpSampleLinear1d_cu_bb295a3027upsample_linear1d_out_frameIffEEviT0_bNS_27GenericPackedTensorAccessorIKT_Lm3ENS_16DefaultPtrTraitsElEENS4_IS5_Lm3ES7_lEE)
        /*00a4*/ 	.short	0x0380
        /*00a6*/ 	.short	0x0080


	//----- nvinfo : EIATTR_SW_WAR
	.align		4
.L_229:
        /*00a8*/ 	.byte	0x04, 0x36
        /*00aa*/ 	.short	(.L_231 - .L_230)
.L_230:
        /*00ac*/ 	.word	0x00000008
.L_231:


//--------------------- .nv.info._ZN2at6native52_GLOBAL__N__f9ca3f21_19_UpSampleLinear1d_cu_bb295a3027upsample_linear1d_out_frameIddEEviT0_bNS_27GenericPackedTensorAccessorIKT_Lm3ENS_16DefaultPtrTraitsElEENS4_IS5_Lm3ES7_lEE --------------------------
	.section	.nv.info._ZN2at6native52_GLOBAL__N__f9ca3f21_19_UpSampleLinear1d_cu_bb295a3027upsample_linear1d_out_frameIddEEviT0_bNS_27GenericPackedTensorAccessorIKT_Lm3ENS_16DefaultPtrTraitsElEENS4_IS5_Lm3ES7_lEE,"",@"SHT_CUDA_INFO"
	.sectionflags	@""
	.align	4


	//----- nvinfo : EIATTR_CUDA_API_VERSION
	.align		4
        /*0000*/ 	.byte	0x04, 0x37
        /*0002*/ 	.short	(.L_233 - .L_232)
.L_232:
        /*0004*/ 	.word	0x00000082


	//----- nvinfo : EIATTR_KPARAM_INFO
	.align		4
.L_233:
        /*0008*/ 	.byte	0x04, 0x17
        /*000a*/ 	.short	(.L_235 - .L_234)
.L_234:
        /*000c*/ 	.word	0x00000000
        /*0010*/ 	.short	0x0004
        /*0012*/ 	.short	0x0050
        /*0014*/ 	.byte	0x00, 0xf0, 0xe1, 0x00


	//----- nvinfo : EIATTR_KPARAM_INFO
	.align		4
.L_235:
        /*0018*/ 	.byte	0x04, 0x17
        /*001a*/ 	.short	(.L_237 - .L_236)
.L_236:
        /*001c*/ 	.word	0x00000000
        /*0020*/ 	.short	0x0003
        /*0022*/ 	.short	0x0018
        /*0024*/ 	.byte	0x00, 0xf0, 0xe1, 0x00


	//----- nvinfo : EIATTR_KPARAM_INFO
	.align		4
.L_237:
        /*0028*/ 	.byte	0x04, 0x17
        /*002a*/ 	.short	(.L_239 - .L_238)
.L_238:
        /*002c*/ 	.word	0x00000000
        /*0030*/ 	.short	0x0002
        /*0032*/ 	.short	0x0010
        /*0034*/ 	.byte	0x00, 0xf0, 0x05, 0x00


	//----- nvinfo : EIATTR_KPARAM_INFO
	.align		4
.L_239:
        /*0038*/ 	.byte	0x04, 0x17
        /*003a*/ 	.short	(.L_241 - .L_240)
.L_240:
        /*003c*/ 	.word	0x00000000
        /*0040*/ 	.short	0x0001
        /*0042*/ 	.short	0x0008
        /*0044*/ 	.byte	0x00, 0xf0, 0x21, 0x00


	//----- nvinfo : EIATTR_KPARAM_INFO
	.align		4
.L_241:
        /*0048*/ 	.byte	0x04, 0x17
        /*004a*/ 	.short	(.L_243 - .L_242)
.L_242:
        /*004c*/ 	.word	0x00000000
        /*0050*/ 	.short	0x0000
        /*0052*/ 	.short	0x0000
        /*0054*/ 	.byte	0x00, 0xf0, 0x11, 0x00


	//----- nvinfo : EIATTR_SPARSE_MMA_MASK
	.align		4
.L_243:
        /*0058*/ 	.byte	0x03, 0x50
        /*005a*/ 	.short	0x0000


	//----- nvinfo : EIATTR_MAXREG_COUNT
	.align		4
        /*005c*/ 	.byte	0x03, 0x1b
        /*005e*/ 	.short	0x0080


	//----- nvinfo : EIATTR_ANNOTATIONS
	.align		4
        /*0060*/ 	.byte	0x04, 0x55
        /*0062*/ 	.short	(.L_245 - .L_244)


	//   ....[0]....
.L_244:
        /*0064*/ 	.word	0x00000001
        /*0068*/ 	.byte	0x40, 0x11, 0x00, 0x00, 0x01, 0x00, 0x00, 0x00, 0x10, 0x12, 0x00, 0x00, 0x01, 0x00, 0x00, 0x00
        /*0078*/ 	.byte	0x30, 0x12, 0x00, 0x00, 0x01, 0x00, 0x00, 0x00, 0x40, 0x12, 0x00, 0x00, 0x01, 0x00, 0x00, 0x00
        /*0088*/ 	.byte	0x70, 0x12, 0x00, 0x00, 0x01, 0x00, 0x00, 0x00, 0x90, 0x12, 0x00, 0x00


	//----- nvinfo : EIATTR_MERCURY_ISA_VERSION
	.align		4
.L_245:
        /*0094*/ 	.byte	0x03, 0x5f
        /*0096*/ 	.short	0x0101


	//----- nvinfo : EIATTR_VRC_CTA_INIT_COUNT
	.align		4
        /*0098*/ 	.byte	0x02, 0x4a
	.zero		1
	.zero		1


	//----- nvinfo : EIATTR_EXIT_INSTR_OFFSETS
	.align		4
        /*009c*/ 	.byte	0x04, 0x1c
        /*009e*/ 	.short	(.L_247 - .L_246)


	//   ....[0]....
.L_246:
        /*00a0*/ 	.word	0x00000080


	//   ....[1]....
        /*00a4*/ 	.word	0x00000250


	//   ....[2]....
        /*00a8*/ 	.word	0x00000310


	//   ....[3]....
        /*00ac*/ 	.word	0x00000ff0


	//   ....[4]....
        /*00b0*/ 	.word	0x00001110


	//   ....[5]....
        /*00b4*/ 	.word	0x00001160


	//   ....[6]....
        /*00b8*/ 	.word	0x00002790


	//----- nvinfo : EIATTR_MAX_THREADS
	.align		4
.L_247:
        /*00bc*/ 	.byte	0x04, 0x05
        /*00be*/ 	.short	(.L_249 - .L_248)
.L_248:
        /*00c0*/ 	.word	0x00000200
        /*00c4*/ 	.word	0x00000001
        /*00c8*/ 	.word	0x00000001


	//----- nvinfo : EIATTR_CBANK_PARAM_SIZE
	.align		4
.L_249:
        /*00cc*/ 	.byte	0x03, 0x19
        /*00ce*/ 	.short	0x0088


	//----- nvinfo : EIATTR_PARAM_CBANK
	.align		4
        /*00d0*/ 	.byte	0x04, 0x0a
        /*00d2*/ 	.short	(.L_251 - .L_250)
	.align		4
.L_250:
        /*00d4*/ 	.word	index@(.nv.constant0._ZN2at6native52_GLOBAL__N__f9ca3f21_19_UpSampleLinear1d_cu_bb295a3027upsample_linear1d_out_frameIddEEviT0_bNS_27GenericPackedTensorAccessorIKT_Lm3ENS_16DefaultPtrTraitsElEENS4_IS5_Lm3ES7_lEE)
        /*00d8*/ 	.short	0x0380
        /*00da*/ 	.short	0x0088


	//----- nvinfo : EIATTR_SW_WAR
	.align		4
.L_251:
        /*00dc*/ 	.byte	0x04, 0x36
        /*00de*/ 	.short	(.L_253 - .L_252)
.L_252:
        /*00e0*/ 	.word	0x00000008
.L_253:


//--------------------- .nv.callgraph             --------------------------
	.section	.nv.callgraph,"",@"SHT_CUDA_CALLGRAPH"
	.align	4
	.sectionentsize	8
	.align		4
        /*0000*/ 	.word	0x00000000
	.align		4
        /*0004*/ 	.word	0xffffffff
	.align		4
        /*0008*/ 	.word	0x00000000
	.align		4
        /*000c*/ 	.word	0xfffffffe
	.align		4
        /*0010*/ 	.word	0x00000000
	.align		4
        /*0014*/ 	.word	0xfffffffd
	.align		4
        /*0018*/ 	.word	0x00000000
	.align		4
        /*001c*/ 	.word	0xfffffffc


//--------------------- .nv.constant4             --------------------------
	.section	.nv.constant4,"a",@progbits
	.align	8
	.align		8
.nv.constant4:
        /*0000*/ 	.dword	_ZN50_INTERNAL_f9ca3f21_19_UpSampleLinear1d_cu_bb295a304cuda3std3__45__cpo5beginE
	.align		8
        /*0008*/ 	.dword	_ZN50_INTERNAL_f9ca3f21_19_UpSampleLinear1d_cu_bb295a304cuda3std3__45__cpo3endE
	.align		8
        /*0010*/ 	.dword	_ZN50_INTERNAL_f9ca3f21_19_UpSampleLinear1d_cu_bb295a304cuda3std3__45__cpo6cbeginE
	.align		8
        /*0018*/ 	.dword	_ZN50_INTERNAL_f9ca3f21_19_UpSampleLinear1d_cu_bb295a304cuda3std3__45__cpo4cendE
	.align		8
        /*0020*/ 	.dword	_ZN50_INTERNAL_f9ca3f21_19_UpSampleLinear1d_cu_bb295a304cuda3std3__45__cpo6rbeginE
	.align		8
        /*0028*/ 	.dword	_ZN50_INTERNAL_f9ca3f21_19_UpSampleLinear1d_cu_bb295a304cuda3std3__45__cpo4rendE
	.align		8
        /*0030*/ 	.dword	_ZN50_INTERNAL_f9ca3f21_19_UpSampleLinear1d_cu_bb295a304cuda3std3__45__cpo7crbeginE
	.align		8
        /*0038*/ 	.dword	_ZN50_INTERNAL_f9ca3f21_19_UpSampleLinear1d_cu_bb295a304cuda3std3__45__cpo5crendE
	.align		8
        /*0040*/ 	.dword	_ZN50_INTERNAL_f9ca3f21_19_UpSampleLinear1d_cu_bb295a304cuda3std3__452_GLOBAL__N__f9ca3f21_19_UpSampleLinear1d_cu_bb295a306ignoreE
	.align		8
        /*0048*/ 	.dword	_ZN50_INTERNAL_f9ca3f21_19_UpSampleLinear1d_cu_bb295a304cuda3std3__419piecewise_constructE
	.align		8
        /*0050*/ 	.dword	_ZN50_INTERNAL_f9ca3f21_19_UpSampleLinear1d_cu_bb295a304cuda3std3__48in_placeE
	.align		8
        /*0058*/ 	.dword	_ZN50_INTERNAL_f9ca3f21_19_UpSampleLinear1d_cu_bb295a304cuda3std3__420unreachable_sentinelE
	.align		8
        /*0060*/ 	.dword	_ZN50_INTERNAL_f9ca3f21_19_UpSampleLinear1d_cu_bb295a304cuda3std6ranges3__45__cpo4swapE
	.align		8
        /*0068*/ 	.dword	_ZN50_INTERNAL_f9ca3f21_19_UpSampleLinear1d_cu_bb295a304cuda3std6ranges3__45__cpo9iter_moveE
	.align		8
        /*0070*/ 	.dword	_ZN50_INTERNAL_f9ca3f21_19_UpSampleLinear1d_cu_bb295a304cuda3std6ranges3__45__cpo5beginE
	.align		8
        /*0078*/ 	.dword	_ZN50_INTERNAL_f9ca3f21_19_UpSampleLinear1d_cu_bb295a304cuda3std6ranges3__45__cpo3endE
	.align		8
        /*0080*/ 	.dword	_ZN50_INTERNAL_f9ca3f21_19_UpSampleLinear1d_cu_bb295a304cuda3std6ranges3__45__cpo6cbeginE
	.align		8
        /*0088*/ 	.dword	_ZN50_INTERNAL_f9ca3f21_19_UpSampleLinear1d_cu_bb295a304cuda3std6ranges3__45__cpo4cendE
	.align		8
        /*0090*/ 	.dword	_ZN50_INTERNAL_f9ca3f21_19_UpSampleLinear1d_cu_bb295a304cuda3std6ranges3__45__cpo7advanceE
	.align		8
        /*0098*/ 	.dword	_ZN50_INTERNAL_f9ca3f21_19_UpSampleLinear1d_cu_bb295a304cuda3std6ranges3__45__cpo9iter_swapE
	.align		8
        /*00a0*/ 	.dword	_ZN50_INTERNAL_f9ca3f21_19_UpSampleLinear1d_cu_bb295a304cuda3std6ranges3__45__cpo4nextE
	.align		8
        /*00a8*/ 	.dword	_ZN50_INTERNAL_f9ca3f21_19_UpSampleLinear1d_cu_bb295a304cuda3std6ranges3__45__cpo4prevE
	.align		8
        /*00b0*/ 	.dword	_ZN50_INTERNAL_f9ca3f21_19_UpSampleLinear1d_cu_bb295a304cuda3std6ranges3__45__cpo4dataE
	.align		8
        /*00b8*/ 	.dword	_ZN50_INTERNAL_f9ca3f21_19_UpSampleLinear1d_cu_bb295a304cuda3std6ranges3__45__cpo5cdataE
	.align		8
        /*00c0*/ 	.dword	_ZN50_INTERNAL_f9ca3f21_19_UpSampleLinear1d_cu_bb295a304cuda3std6ranges3__45__cpo4sizeE
	.align		8
        /*00c8*/ 	.dword	_ZN50_INTERNAL_f9ca3f21_19_UpSampleLinear1d_cu_bb295a304cuda3std6ranges3__45__cpo5ssizeE
	.align		8
        /*00d0*/ 	.dword	_ZN50_INTERNAL_f9ca3f21_19_UpSampleLinear1d_cu_bb295a304cuda3std6ranges3__45__cpo8distanceE
	.align		8
        /*00d8*/ 	.dword	_ZN50_INTERNAL_f9ca3f21_19_UpSampleLinear1d_cu_bb295a306thrust24THRUST_300001_SM_1000_NS6system6detail10sequential3seqE


//--------------------- .text._ZN2at6native52_GLOBAL__N__f9ca3f21_19_UpSampleLinear1d_cu_bb295a3036upsample_linear1d_out_frame_backwardIN3c108BFloat16EfEEviT0_bNS_27GenericPackedTensorAccessorIT_Lm3ENS_16DefaultPtrTraitsElEENS6_IKS7_Lm3ES8_lEE --------------------------
	.section	.text._ZN2at6native52_GLOBAL__N__f9ca3f21_19_UpSampleLinear1d_cu_bb295a3036upsample_linear1d_out_frame_backwardIN3c108BFloat16EfEEviT0_bNS_27GenericPackedTensorAccessorIT_Lm3ENS_16DefaultPtrTraitsElEENS6_IKS7_Lm3ES8_lEE,"ax",@progbits
	.align	128
.text._ZN2at6native52_GLOBAL__N__f9ca3f21_19_UpSampleLinear1d_cu_bb295a3036upsample_linear1d_out_frame_backwardIN3c108BFloat16EfEEviT0_bNS_27GenericPackedTensorAccessorIT_Lm3ENS_16DefaultPtrTraitsElEENS6_IKS7_Lm3ES8_lEE:
        .type           _ZN2at6native52_GLOBAL__N__f9ca3f21_19_UpSampleLinear1d_cu_bb295a3036upsample_linear1d_out_frame_backwardIN3c108BFloat16EfEEviT0_bNS_27GenericPackedTensorAccessorIT_Lm3ENS_16DefaultPtrTraitsElEENS6_IKS7_Lm3ES8_lEE,@function
        .size           _ZN2at6native52_GLOBAL__N__f9ca3f21_19_UpSampleLinear1d_cu_bb295a3036upsample_linear1d_out_frame_backwardIN3c108BFloat16EfEEviT0_bNS_27GenericPackedTensorAccessorIT_Lm3ENS_16DefaultPtrTraitsElEENS6_IKS7_Lm3ES8_lEE,(.L_x_232 - _ZN2at6native52_GLOBAL__N__f9ca3f21_19_UpSampleLinear1d_cu_bb295a3036upsample_linear1d_out_frame_backwardIN3c108BFloat16EfEEviT0_bNS_27GenericPackedTensorAccessorIT_Lm3ENS_16DefaultPtrTraitsElEENS6_IKS7_Lm3ES8_lEE)
        .other          _ZN2at6native52_GLOBAL__N__f9ca3f21_19_UpSampleLinear1d_cu_bb295a3036upsample_linear1d_out_frame_backwardIN3c108BFloat16EfEEviT0_bNS_27GenericPackedTensorAccessorIT_Lm3ENS_16DefaultPtrTraitsElEENS6_IKS7_Lm3ES8_lEE,@"STO_CUDA_ENTRY STV_DEFAULT"
_ZN2at6native52_GLOBAL__N__f9ca3f21_19_UpSampleLinear1d_cu_bb295a3036upsample_linear1d_out_frame_backwardIN3c108BFloat16EfEEviT0_bNS_27GenericPackedTensorAccessorIT_Lm3ENS_16DefaultPtrTraitsElEENS6_IKS7_Lm3ES8_lEE:
[----:B------:R-:W0:Y:S01]  /*0000*/  LDC R1, c[0x0][0x37c] ;  /* 0x0000df00ff017b82 */ /* 0x000e220000000800 */
[----:B------:R-:W1:Y:S07]  /*0010*/  S2R R0, SR_TID.X ;  /* 0x0000000000007919 */ /* 0x000e6e0000002100 */
[----:B------:R-:W1:Y:S01]  /*0020*/  S2UR UR4, SR_CTAID.X ;  /* 0x00000000000479c3 */ /* 0x000e620000002500 */
[----:B------:R-:W2:Y:S01]  /*0030*/  LDCU UR5, c[0x0][0x380] ;  /* 0x00007000ff0577ac */ /* 0x000ea20008000800 */
[----:B0-----:R-:W-:-:S06]  /*0040*/  VIADD R1, R1, 0xfffffff8 ;  /* 0xfffffff801017836 */ /* 0x001fcc0000000000 */
[----:B------:R-:W1:Y:S02]  /*0050*/  LDC R3, c[0x0][0x360] ;  /* 0x0000d800ff037b82 */ /* 0x000e640000000800 */
[----:B-1----:R-:W-:-:S05]  /*0060*/  IMAD R0, R3, UR4, R0 ;  /* 0x0000000403007c24 */ /* 0x002fca000f8e0200 */
[----:B--2---:R-:W-:-:S13]  /*0070*/  ISETP.GE.AND P0, PT, R0, UR5, PT ;  /* 0x0000000500007c0c */ /* 0x004fda000bf06270 */
[----:B------:R-:W-:Y:S05]  /*0080*/  @P0 EXIT ;  /* 0x000000000000094d */ /* 0x000fea0003800000 */
[----:B------:R-:W0:Y:S01]  /*0090*/  LDC R8, c[0x0][0x3e0] ;  /* 0x0000f800ff087b82 */ /* 0x000e220000000800 */
[----:B------:R-:W-:Y:S01]  /*00a0*/  IABS R7, R0 ;  /* 0x0000000000077213 */ /* 0x000fe20000000000 */
[----:B------:R-:W1:Y:S01]  /*00b0*/  LDCU UR4, c[0x0][0x3a8] ;  /* 0x00007500ff0477ac */ /* 0x000e620008000800 */
[----:B------:R-:W-:Y:S01]  /*00c0*/  ISETP.GE.AND P1, PT, R0, RZ, PT ;  /* 0x000000ff0000720c */ /* 0x000fe20003f26270 */
[----:B------:R-:W2:Y:S01]  /*00d0*/  LDCU.64 UR12, c[0x0][0x358] ;  /* 0x00006b00ff0c77ac */ /* 0x000ea20008000a00 */
[----:B0-----:R-:W-:-:S04]  /*00e0*/  IABS R6, R8 ;  /* 0x0000000800067213 */ /* 0x001fc80000000000 */
[----:B------:R-:W0:Y:S08]  /*00f0*/  I2F.RP R4, R6 ;  /* 0x0000000600047306 */ /* 0x000e300000209400 */
[----:B0-----:R-:W0:Y:S02]  /*0100*/  MUFU.RCP R4, R4 ;  /* 0x0000000400047308 */ /* 0x001e240000001000 */
[----:B0-----:R-:W-:-:S06]  /*0110*/  VIADD R2, R4, 0xffffffe ;  /* 0x0ffffffe04027836 */ /* 0x001fcc0000000000 */
[----:B------:R0:W3:Y:S02]  /*0120*/  F2I.FTZ.U32.TRUNC.NTZ R3, R2 ;  /* 0x0000000200037305 */ /* 0x0000e4000021f000 */
[----:B0-----:R-:W-:Y:S02]  /*0130*/  IMAD.MOV.U32 R2, RZ, RZ, RZ ;  /* 0x000000ffff027224 */ /* 0x001fe400078e00ff */
[----:B---3--:R-:W-:-:S04]  /*0140*/  IMAD.MOV R5, RZ, RZ, -R3 ;  /* 0x000000ffff057224 */ /* 0x008fc800078e0a03 */
[----:B------:R-:W-:-:S04]  /*0150*/  IMAD R5, R5, R6, RZ ;  /* 0x0000000605057224 */ /* 0x000fc800078e02ff */
[----:B------:R-:W-:-:S04]  /*0160*/  IMAD.HI.U32 R3, R3, R5, R2 ;  /* 0x0000000503037227 */ /* 0x000fc800078e0002 */
[----:B------:R-:W-:-:S04]  /*0170*/  IMAD.MOV.U32 R5, RZ, RZ, R7 ;  /* 0x000000ffff057224 */ /* 0x000fc800078e0007 */
[----:B------:R-:W-:-:S04]  /*0180*/  IMAD.HI.U32 R3, R3, R5, RZ ;  /* 0x0000000503037227 */ /* 0x000fc800078e00ff */
[----:B------:R-:W-:-:S04]  /*0190*/  IMAD.MOV R3, RZ, RZ, -R3 ;  /* 0x000000ffff037224 */ /* 0x000fc800078e0a03 */
[----:B------:R-:W-:-:S05]  /*01a0*/  IMAD R3, R6, R3, R5 ;  /* 0x0000000306037224 */ /* 0x000fca00078e0205 */
[----:B------:R-:W-:-:S13]  /*01b0*/  ISETP.GT.U32.AND P0, PT, R6, R3, PT ;  /* 0x000000030600720c */ /* 0x000fda0003f04070 */
[----:B------:R-:W-:Y:S01]  /*01c0*/  @!P0 IMAD.IADD R3, R3, 0x1, -R6 ;  /* 0x0000000103038824 */ /* 0x000fe200078e0a06 */
[----:B------:R-:W-:-:S04]  /*01d0*/  ISETP.NE.AND P0, PT, R8, RZ, PT ;  /* 0x000000ff0800720c */ /* 0x000fc80003f05270 */
[----:B------:R-:W-:-:S13]  /*01e0*/  ISETP.GT.U32.AND P2, PT, R6, R3, PT ;  /* 0x000000030600720c */ /* 0x000fda0003f44070 */
[----:B------:R-:W-:Y:S01]  /*01f0*/  @!P2 IMAD.IADD R3, R3, 0x1, -R6 ;  /* 0x000000010303a824 */ /* 0x000fe200078e0a06 */
[----:B-1----:R-:W-:-:S03]  /*0200*/  ISETP.NE.AND P2, PT, R8, UR4, PT ;  /* 0x0000000408007c0c */ /* 0x002fc6000bf45270 */
[----:B------:R-:W-:-:S04]  /*0210*/  IMAD.MOV.U32 R23, RZ, RZ, R3 ;  /* 0x000000ffff177224 */ /* 0x000fc800078e0003 */
[----:B------:R-:W-:Y:S01]  /*0220*/  @!P1 IMAD.MOV R23, RZ, RZ, -R23 ;  /* 0x000000ffff179224 */ /* 0x000fe200078e0a17 */
[----:B------:R-:W-:-:S05]  /*0230*/  @!P0 LOP3.LUT R23, RZ, R8, RZ, 0x33, !PT ;  /* 0x00000008ff178212 */ /* 0x000fca00078e33ff */
[----:B--2---:R-:W-:Y:S05]  /*0240*/  @P2 BRA `(.L_x_0) ;  /* 0x0000000c00942947 */ /* 0x004fea0003800000 */
[----:B------:R-:W0:Y:S02]  /*0250*/  LDC R0, c[0x0][0x398] ;  /* 0x0000e600ff007b82 */ /* 0x000e240000000800 */
[----:B0-----:R-:W-:-:S13]  /*0260*/  ISETP.GE.AND P0, PT, R0, 0x1, PT ;  /* 0x000000010000780c */ /* 0x001fda0003f06270 */
[----:B------:R-:W-:Y:S05]  /*0270*/  @!P0 EXIT ;  /* 0x000000000000894d */ /* 0x000fea0003800000 */
[----:B------:R-:W0:Y:S01]  /*0280*/  LDC R6, c[0x0][0x3a0] ;  /* 0x0000e800ff067b82 */ /* 0x000e220000000800 */
[----:B------:R-:W1:Y:S01]  /*0290*/  LDCU.64 UR4, c[0x0][0x3f8] ;  /* 0x00007f00ff0477ac */ /* 0x000e620008000a00 */
[----:B------:R-:W2:Y:S01]  /*02a0*/  LDCU.64 UR6, c[0x0][0x3c0] ;  /* 0x00007800ff0677ac */ /* 0x000ea20008000a00 */
[----:B0-----:R-:W-:-:S13]  /*02b0*/  ISETP.GE.AND P0, PT, R6, 0x1, PT ;  /* 0x000000010600780c */ /* 0x001fda0003f06270 */
[----:B-12---:R-:W-:Y:S05]  /*02c0*/  @!P0 EXIT ;  /* 0x000000000000894d */ /* 0x006fea0003800000 */
[----:B------:R-:W-:Y:S01]  /*02d0*/  SHF.R.S32.HI R0, RZ, 0x1f, R23 ;  /* 0x0000001fff007819 */ /* 0x000fe20000011417 */
[C---:B------:R-:W-:Y:S01]  /*02e0*/  IMAD.WIDE.U32 R26, R23.reuse, UR4, RZ ;  /* 0x00000004171a7c25 */ /* 0x040fe2000f8e00ff */
[----:B------:R-:W0:Y:S03]  /*02f0*/  LDC.64 R2, c[0x0][0x3f0] ;  /* 0x0000fc00ff027b82 */ /* 0x000e260000000a00 */
[C---:B------:R-:W-:Y:S01]  /*0300*/  IMAD R4, R0.reuse, UR4, RZ ;  /* 0x0000000400047c24 */ /* 0x040fe2000f8e02ff */
[----:B------:R-:W-:Y:S01]  /*0310*/  UMOV UR4, URZ ;  /* 0x000000ff00047c82 */ /* 0x000fe20008000000 */
[----:B------:R-:W-:Y:S02]  /*0320*/  IMAD R0, R0, UR6, RZ ;  /* 0x0000000600007c24 */ /* 0x000fe4000f8e02ff */
[C---:B------:R-:W-:Y:S02]  /*0330*/  IMAD R5, R23.reuse, UR5, R4 ;  /* 0x0000000517057c24 */ /* 0x040fe4000f8e0204 */
[----:B------:R-:W-:-:S02]  /*0340*/  IMAD R29, R23, UR7, R0 ;  /* 0x00000007171d7c24 */ /* 0x000fc4000f8e0200 */
[----:B------:R-:W-:Y:S02]  /*0350*/  IMAD.IADD R0, R27, 0x1, R5 ;  /* 0x000000011b007824 */ /* 0x000fe400078e0205 */
[----:B------:R-:W-:-:S03]  /*0360*/  IMAD.WIDE.U32 R22, R23, UR6, RZ ;  /* 0x0000000617167c25 */ /* 0x000fc6000f8e00ff */
[----:B------:R1:W-:Y:S01]  /*0370*/  STL [R1], R0 ;  /* 0x0000000001007387 */ /* 0x0003e20000100800 */
[----:B------:R-:W-:Y:S01]  /*0380*/  IMAD.IADD R29, R23, 0x1, R29 ;  /* 0x00000001171d7824 */ /* 0x000fe200078e021d */
[----:B01----:R-:W-:-:S07]  /*0390*/  SHF.L.U64.HI R3, R2, 0x4, R3 ;  /* 0x0000000402037819 */ /* 0x003fce0000010203 */
.L_x_6:
[----:B--2---:R-:W2:Y:S01]  /*03a0*/  LDL R0, [R1] ;  /* 0x0000000001007983 */ /* 0x004ea20000100800 */
[----:B0-----:R-:W0:Y:S01]  /*03b0*/  LDCU UR7, c[0x0][0x3a0] ;  /* 0x00007400ff0777ac */ /* 0x001e220008000800 */
[----:B-1----:R-:W1:Y:S01]  /*03c0*/  LDC.64 R20, c[0x0][0x3e8] ;  /* 0x0000fa00ff147b82 */ /* 0x002e620000000a00 */
[----:B------:R-:W-:Y:S02]  /*03d0*/  IMAD.MOV.U32 R6, RZ, RZ, R26 ;  /* 0x000000ffff067224 */ /* 0x000fe400078e001a */
[----:B------:R-:W-:-:S05]  /*03e0*/  IMAD.MOV.U32 R28, RZ, RZ, R22 ;  /* 0x000000ffff1c7224 */ /* 0x000fca00078e0016 */
[----:B---3--:R-:W3:Y:S01]  /*03f0*/  LDC.64 R4, c[0x0][0x3b0] ;  /* 0x0000ec00ff047b82 */ /* 0x008ee20000000a00 */
[----:B0-----:R-:W-:Y:S01]  /*0400*/  UISETP.GE.U32.AND UP0, UPT, UR7, 0x8, UPT ;  /* 0x000000080700788c */ /* 0x001fe2000bf06070 */
[----:B---3--:R-:W-:-:S04]  /*0410*/  IMAD.WIDE.U32 R12, R4, UR4, R28 ;  /* 0x00000004040c7c25 */ /* 0x008fc8000f8e001c */
[----:B--2---:R-:W-:Y:S02]  /*0420*/  IMAD.MOV.U32 R7, RZ, RZ, R0 ;  /* 0x000000ffff077224 */ /* 0x004fe400078e0000 */
[----:B------:R-:W-:Y:S02]  /*0430*/  IMAD.MOV.U32 R0, RZ, RZ, RZ ;  /* 0x000000ffff007224 */ /* 0x000fe400078e00ff */
[----:B-1----:R-:W-:-:S04]  /*0440*/  IMAD.WIDE.U32 R10, R20, UR4, R6 ;  /* 0x00000004140a7c25 */ /* 0x002fc8000f8e0006 */
[----:B------:R-:W-:Y:S02]  /*0450*/  IMAD R21, R21, UR4, R11 ;  /* 0x0000000415157c24 */ /* 0x000fe4000f8e020b */
[----:B------:R-:W-:Y:S01]  /*0460*/  IMAD R20, R5, UR4, R13 ;  /* 0x0000000405147c24 */ /* 0x000fe2000f8e020d */
[----:B------:R-:W-:Y:S06]  /*0470*/  BRA.U !UP0, `(.L_x_1) ;  /* 0x00000005082c7547 */ /* 0x000fec000b800000 */
[----:B------:R-:W0:Y:S01]  /*0480*/  LDC R8, c[0x0][0x3a0] ;  /* 0x0000e800ff087b82 */ /* 0x000e220000000800 */
[----:B------:R-:W1:Y:S01]  /*0490*/  LDCU.64 UR10, c[0x0][0x390] ;  /* 0x00007200ff0a77ac */ /* 0x000e620008000a00 */
[----:B------:R-:W2:Y:S06]  /*04a0*/  LDCU.64 UR14, c[0x0][0x3c8] ;  /* 0x00007900ff0e77ac */ /* 0x000eac0008000a00 */
[----:B------:R-:W3:Y:S01]  /*04b0*/  LDC.64 R14, c[0x0][0x3b8] ;  /* 0x0000ee00ff0e7b82 */ /* 0x000ee20000000a00 */
[----:B------:R-:W4:Y:S01]  /*04c0*/  LDCU.64 UR8, c[0x0][0x3f0] ;  /* 0x00007e00ff0877ac */ /* 0x000f220008000a00 */
[----:B-1----:R-:W-:-:S02]  /*04d0*/  LEA R6, P0, R12, UR10, 0x1 ;  /* 0x0000000a0c067c11 */ /* 0x002fc4000f8008ff */
[----:B--2---:R-:W-:Y:S02]  /*04e0*/  LEA R0, P1, R10, UR14, 0x1 ;  /* 0x0000000e0a007c11 */ /* 0x004fe4000f8208ff */
[----:B0-----:R-:W-:Y:S02]  /*04f0*/  LOP3.LUT R8, R8, 0x7ffffff8, RZ, 0xc0, !PT ;  /* 0x7ffffff808087812 */ /* 0x001fe400078ec0ff */
[----:B------:R-:W-:Y:S01]  /*0500*/  LEA.HI.X R4, R12, UR11, R20, 0x1, P0 ;  /* 0x0000000b0c047c11 */ /* 0x000fe200080f0c14 */
[----:B----4-:R-:W-:Y:S01]  /*0510*/  USHF.L.U64.HI UR6, UR8, 0x1, UR9 ;  /* 0x0000000108067899 */ /* 0x010fe20008010209 */
[----:B------:R-:W-:Y:S01]  /*0520*/  LEA.HI.X R5, R10, UR15, R21, 0x1, P1 ;  /* 0x0000000f0a057c11 */ /* 0x000fe200088f0c15 */
[----:B------:R-:W-:Y:S01]  /*0530*/  IMAD.MOV R8, RZ, RZ, -R8 ;  /* 0x000000ffff087224 */ /* 0x000fe200078e0a08 */
[----:B------:R-:W-:Y:S01]  /*0540*/  USHF.L.U32 UR5, UR8, 0x1, URZ ;  /* 0x0000000108057899 */ /* 0x000fe200080006ff */
[C-C-:B---3--:R-:W-:Y:S02]  /*0550*/  SHF.L.U64.HI R7, R14.reuse, 0x1, R15.reuse ;  /* 0x000000010e077819 */ /* 0x148fe4000001020f */
[----:B------:R-:W-:Y:S01]  /*0560*/  IMAD.MOV.U32 R9, RZ, RZ, R8 ;  /* 0x000000ffff097224 */ /* 0x000fe200078e0008 */
[C---:B------:R-:W-:Y:S01]  /*0570*/  SHF.L.U64.HI R8, R14.reuse, 0x4, R15 ;  /* 0x000000040e087819 */ /* 0x040fe2000001020f */
[----:B------:R-:W-:-:S07]  /*0580*/  IMAD.SHL.U32 R15, R14, 0x2, RZ ;  /* 0x000000020e0f7824 */ /* 0x000fce00078e00ff */
.L_x_2:
[----:B0-----:R-:W-:Y:S02]  /*0590*/  IMAD.MOV.U32 R16, RZ, RZ, R0 ;  /* 0x000000ffff107224 */ /* 0x001fe400078e0000 */
[----:B------:R-:W-:-:S05]  /*05a0*/  IMAD.MOV.U32 R17, RZ, RZ, R5 ;  /* 0x000000ffff117224 */ /* 0x000fca00078e0005 */
[----:B------:R0:W2:Y:S01]  /*05b0*/  LDG.E.U16 R24, desc[UR12][R16.64] ;  /* 0x0000000c10187981 */ /* 0x0000a2000c1e1500 */
[----:B------:R-:W-:-:S04]  /*05c0*/  IADD3 R18, P0, PT, R0, UR5, RZ ;  /* 0x0000000500127c10 */ /* 0x000fc8000ff1e0ff */
[----:B------:R-:W-:Y:S01]  /*05d0*/  IADD3.X R19, PT, PT, R5, UR6, RZ, P0, !PT ;  /* 0x0000000605137c10 */ /* 0x000fe200087fe4ff */
[----:B0-----:R-:W-:Y:S02]  /*05e0*/  IMAD.MOV.U32 R16, RZ, RZ, R6 ;  /* 0x000000ffff107224 */ /* 0x001fe400078e0006 */
[----:B------:R-:W-:-:S05]  /*05f0*/  IMAD.MOV.U32 R17, RZ, RZ, R4 ;  /* 0x000000ffff117224 */ /* 0x000fca00078e0004 */
[----:B--2---:R0:W-:Y:S04]  /*0600*/  STG.E.U16 desc[UR12][R16.64], R24 ;  /* 0x0000001810007986 */ /* 0x0041e8000c10150c */
[----:B0-----:R0:W2:Y:S01]  /*0610*/  LDG.E.U16 R24, desc[UR12][R18.64] ;  /* 0x0000000c12187981 */ /* 0x0010a2000c1e1500 */
[----:B------:R-:W-:-:S05]  /*0620*/  IADD3 R16, P0, PT, R6, R15, RZ ;  /* 0x0000000f06107210 */ /* 0x000fca0007f1e0ff */
[----:B------:R-:W-:Y:S01]  /*0630*/  IMAD.X R17, R4, 0x1, R7, P0 ;  /* 0x0000000104117824 */ /* 0x000fe200000e0607 */
[----:B0-----:R-:W-:-:S04]  /*0640*/  IADD3 R18, P1, PT, R18, UR5, RZ ;  /* 0x0000000512127c10 */ /* 0x001fc8000ff3e0ff */
[----:B------:R-:W-:Y:S01]  /*0650*/  IADD3.X R19, PT, PT, R19, UR6, RZ, P1, !PT ;  /* 0x0000000613137c10 */ /* 0x000fe20008ffe4ff */
        /* <DEDUP_REMOVED lines=31> */
[----:B------:R-:W2:Y:S01]  /*0850*/  LDG.E.U16 R18, desc[UR12][R18.64] ;  /* 0x0000000c12127981 */ /* 0x000ea2000c1e1500 */
[----:B------:R-:W-:Y:S01]  /*0860*/  VIADD R9, R9, 0x8 ;  /* 0x0000000809097836 */ /* 0x000fe20000000000 */
[----:B------:R-:W-:Y:S02]  /*0870*/  LEA R6, P1, R14, R6, 0x4 ;  /* 0x000000060e067211 */ /* 0x000fe400078220ff */
[----:B------:R-:W-:-:S03]  /*0880*/  LEA R0, P2, R2, R0, 0x4 ;  /* 0x0000000002007211 */ /* 0x000fc600078420ff */
[----:B------:R-:W-:Y:S01]  /*0890*/  IMAD.X R4, R4, 0x1, R8, P1 ;  /* 0x0000000104047824 */ /* 0x000fe200008e0608 */
[----:B0-----:R-:W-:Y:S01]  /*08a0*/  IADD3 R16, P0, PT, R16, R15, RZ ;  /* 0x0000000f10107210 */ /* 0x001fe20007f1e0ff */
[----:B------:R-:W-:-:S04]  /*08b0*/  IMAD.X R5, R5, 0x1, R3, P2 ;  /* 0x0000000105057824 */ /* 0x000fc800010e0603 */
[----:B------:R-:W-:Y:S01]  /*08c0*/  IMAD.X R17, R17, 0x1, R7, P0 ;  /* 0x0000000111117824 */ /* 0x000fe200000e0607 */
[----:B------:R-:W-:-:S04]  /*08d0*/  ISETP.NE.AND P0, PT, R9, RZ, PT ;  /* 0x000000ff0900720c */ /* 0x000fc80003f05270 */
[----:B--2---:R0:W-:Y:S09]  /*08e0*/  STG.E.U16 desc[UR12][R16.64], R18 ;  /* 0x0000001210007986 */ /* 0x0041f2000c10150c */
[----:B------:R-:W-:Y:S05]  /*08f0*/  @P0 BRA `(.L_x_2) ;  /* 0xfffffffc00240947 */ /* 0x000fea000383ffff */
[----:B------:R-:W1:Y:S02]  /*0900*/  LDC R25, c[0x0][0x3a0] ;  /* 0x0000e800ff197b82 */ /* 0x000e640000000800 */
[----:B-1----:R-:W-:-:S05]  /*0910*/  LOP3.LUT R25, R25, 0x7ffffff8, RZ, 0xc0, !PT ;  /* 0x7ffffff819197812 */ /* 0x002fca00078ec0ff */
[----:B------:R-:W-:-:S07]  /*0920*/  IMAD.MOV.U32 R0, RZ, RZ, R25 ;  /* 0x000000ffff007224 */ /* 0x000fce00078e0019 */
.L_x_1:
[----:B------:R-:W1:Y:S02]  /*0930*/  LDC R4, c[0x0][0x3a0] ;  /* 0x0000e800ff047b82 */ /* 0x000e640000000800 */
[----:B-1----:R-:W-:-:S04]  /*0940*/  LOP3.LUT R4, R4, 0x7, RZ, 0xc0, !PT ;  /* 0x0000000704047812 */ /* 0x002fc800078ec0ff */
[----:B------:R-:W-:-:S13]  /*0950*/  ISETP.NE.AND P0, PT, R4, RZ, PT ;  /* 0x000000ff0400720c */ /* 0x000fda0003f05270 */
[----:B------:R-:W-:Y:S05]  /*0960*/  @!P0 BRA `(.L_x_3) ;  /* 0x0000000400b88947 */ /* 0x000fea0003800000 */
[----:B------:R-:W-:Y:S01]  /*0970*/  VIADD R4, R4, 0xffffffff ;  /* 0xffffffff04047836 */ /* 0x000fe20000000000 */
[----:B------:R-:W-:-:S04]  /*0980*/  ULOP3.LUT UP0, UR6, UR7, 0x3, URZ, 0xc0, !UPT ;  /* 0x0000000307067892 */ /* 0x000fc8000f80c0ff */
[----:B------:R-:W-:-:S13]  /*0990*/  ISETP.GE.U32.AND P0, PT, R4, 0x3, PT ;  /* 0x000000030400780c */ /* 0x000fda0003f06070 */
[----:B------:R-:W-:Y:S05]  /*09a0*/  @!P0 BRA `(.L_x_4) ;  /* 0x0000000000d08947 */ /* 0x000fea0003800000 */
[----:B------:R-:W1:Y:S01]  /*09b0*/  LDCU.64 UR8, c[0x0][0x3f0] ;  /* 0x00007e00ff0877ac */ /* 0x000e620008000a00 */
[----:B------:R-:W-:Y:S02]  /*09c0*/  IMAD.MOV.U32 R4, RZ, RZ, R10 ;  /* 0x000000ffff047224 */ /* 0x000fe400078e000a */
[----:B------:R-:W-:Y:S01]  /*09d0*/  IMAD.MOV.U32 R5, RZ, RZ, R21 ;  /* 0x000000ffff057224 */ /* 0x000fe200078e0015 */
[----:B------:R-:W2:Y:S01]  /*09e0*/  LDCU.64 UR10, c[0x0][0x3c8] ;  /* 0x00007900ff0a77ac */ /* 0x000ea20008000a00 */
[----:B------:R-:W3:Y:S01]  /*09f0*/  LDCU.64 UR14, c[0x0][0x3b8] ;  /* 0x00007700ff0e77ac */ /* 0x000ee20008000a00 */
[----:B------:R-:W4:Y:S01]  /*0a00*/  LDCU.64 UR16, c[0x0][0x390] ;  /* 0x00007200ff1077ac */ /* 0x000f220008000a00 */
[----:B-1----:R-:W-:-:S04]  /*0a10*/  IMAD.WIDE.U32 R6, R0, UR8, R4 ;  /* 0x0000000800067c25 */ /* 0x002fc8000f8e0004 */
[----:B------:R-:W-:Y:S01]  /*0a20*/  IMAD R7, R0, UR9, R7 ;  /* 0x0000000900077c24 */ /* 0x000fe2000f8e0207 */
[----:B--2---:R-:W-:-:S04]  /*0a30*/  LEA R8, P0, R6, UR10, 0x1 ;  /* 0x0000000a06087c11 */ /* 0x004fc8000f8008ff */
[----:B------:R-:W-:-:S05]  /*0a40*/  LEA.HI.X R9, R6, UR11, R7, 0x1, P0 ;  /* 0x0000000b06097c11 */ /* 0x000fca00080f0c07 */
[----:B------:R3:W2:Y:S01]  /*0a50*/  LDG.E.U16 R25, desc[UR12][R8.64] ;  /* 0x0000000c08197981 */ /* 0x0006a2000c1e1500 */
[----:B------:R-:W-:Y:S02]  /*0a60*/  IMAD.MOV.U32 R6, RZ, RZ, R12 ;  /* 0x000000ffff067224 */ /* 0x000fe400078e000c */
[----:B------:R-:W-:Y:S02]  /*0a70*/  IMAD.MOV.U32 R7, RZ, RZ, R20 ;  /* 0x000000ffff077224 */ /* 0x000fe400078e0014 */
[----:B------:R-:W-:-:S04]  /*0a80*/  VIADD R24, R0, 0x1 ;  /* 0x0000000100187836 */ /* 0x000fc80000000000 */
[----:B------:R-:W-:-:S04]  /*0a90*/  IMAD.WIDE.U32 R14, R24, UR8, R4 ;  /* 0x00000008180e7c25 */ /* 0x000fc8000f8e0004 */
[----:B---3--:R-:W-:Y:S01]  /*0aa0*/  IMAD.WIDE.U32 R8, R0, UR14, R6 ;  /* 0x0000000e00087c25 */ /* 0x008fe2000f8e0006 */
[----:B0-----:R-:W-:-:S03]  /*0ab0*/  LEA R18, P1, R14, UR10, 0x1 ;  /* 0x0000000a0e127c11 */ /* 0x001fc6000f8208ff */
[----:B------:R-:W-:Y:S01]  /*0ac0*/  IMAD R9, R0, UR15, R9 ;  /* 0x0000000f00097c24 */ /* 0x000fe2000f8e0209 */
[----:B----4-:R-:W-:Y:S01]  /*0ad0*/  LEA R16, P0, R8, UR16, 0x1 ;  /* 0x0000001008107c11 */ /* 0x010fe2000f8008ff */
[----:B------:R-:W-:-:S03]  /*0ae0*/  IMAD R15, R24, UR9, R15 ;  /* 0x00000009180f7c24 */ /* 0x000fc6000f8e020f */
[----:B------:R-:W-:Y:S02]  /*0af0*/  LEA.HI.X R17, R8, UR17, R9, 0x1, P0 ;  /* 0x0000001108117c11 */ /* 0x000fe400080f0c09 */
[----:B------:R-:W-:-:S03]  /*0b00*/  LEA.HI.X R19, R14, UR11, R15, 0x1, P1 ;  /* 0x0000000b0e137c11 */ /* 0x000fc600088f0c0f */
[----:B--2---:R0:W-:Y:S04]  /*0b10*/  STG.E.U16 desc[UR12][R16.64], R25 ;  /* 0x0000001910007986 */ /* 0x0041e8000c10150c */
[----:B------:R1:W2:Y:S01]  /*0b20*/  LDG.E.U16 R28, desc[UR12][R18.64] ;  /* 0x0000000c121c7981 */ /* 0x0002a2000c1e1500 */
[----:B------:R-:W-:-:S04]  /*0b30*/  IMAD.WIDE.U32 R14, R24, UR14, R6 ;  /* 0x0000000e180e7c25 */ /* 0x000fc8000f8e0006 */
[----:B------:R-:W-:Y:S02]  /*0b40*/  IMAD R24, R24, UR15, R15 ;  /* 0x0000000f18187c24 */ /* 0x000fe4000f8e020f */
[----:B0-----:R-:W-:Y:S01]  /*0b50*/  VIADD R25, R0, 0x2 ;  /* 0x0000000200197836 */ /* 0x001fe20000000000 */
[----:B------:R-:W-:-:S03]  /*0b60*/  LEA R16, P0, R14, UR16, 0x1 ;  /* 0x000000100e107c11 */ /* 0x000fc6000f8008ff */
[----:B------:R-:W-:Y:S01]  /*0b70*/  IMAD.WIDE.U32 R8, R25, UR8, R4 ;  /* 0x0000000819087c25 */ /* 0x000fe2000f8e0004 */
[----:B------:R-:W-:-:S03]  /*0b80*/  LEA.HI.X R17, R14, UR17, R24, 0x1, P0 ;  /* 0x000000110e117c11 */ /* 0x000fc600080f0c18 */
[----:B------:R-:W-:Y:S01]  /*0b90*/  IMAD R9, R25, UR9, R9 ;  /* 0x0000000919097c24 */ /* 0x000fe2000f8e0209 */
[----:B-1----:R-:W-:-:S04]  /*0ba0*/  LEA R18, P1, R8, UR10, 0x1 ;  /* 0x0000000a08127c11 */ /* 0x002fc8000f8208ff */
[----:B------:R-:W-:Y:S01]  /*0bb0*/  LEA.HI.X R19, R8, UR11, R9, 0x1, P1 ;  /* 0x0000000b08137c11 */ /* 0x000fe200088f0c09 */
[----:B--2---:R0:W-:Y:S04]  /*0bc0*/  STG.E.U16 desc[UR12][R16.64], R28 ;  /* 0x0000001c10007986 */ /* 0x0041e8000c10150c */
[----:B------:R1:W2:Y:S01]  /*0bd0*/  LDG.E.U16 R18, desc[UR12][R18.64] ;  /* 0x0000000c12127981 */ /* 0x0002a2000c1e1500 */
[----:B------:R-:W-:-:S04]  /*0be0*/  IMAD.WIDE.U32 R8, R25, UR14, R6 ;  /* 0x0000000e19087c25 */ /* 0x000fc8000f8e0006 */
[----:B------:R-:W-:Y:S01]  /*0bf0*/  IMAD R25, R25, UR15, R9 ;  /* 0x0000000f19197c24 */ /* 0x000fe2000f8e0209 */
[----:B------:R-:W-:Y:S01]  /*0c00*/  LEA R14, P0, R8, UR16, 0x1 ;  /* 0x00000010080e7c11 */ /* 0x000fe2000f8008ff */
[----:B-1----:R-:W-:-:S03]  /*0c10*/  VIADD R19, R0, 0x3 ;  /* 0x0000000300137836 */ /* 0x002fc60000000000 */
[----:B------:R-:W-:Y:S01]  /*0c20*/  LEA.HI.X R15, R8, UR17, R25, 0x1, P0 ;  /* 0x00000011080f7c11 */ /* 0x000fe200080f0c19 */
[----:B------:R-:W-:-:S04]  /*0c30*/  IMAD.WIDE.U32 R4, R19, UR8, R4 ;  /* 0x0000000813047c25 */ /* 0x000fc8000f8e0004 */
[----:B------:R-:W-:Y:S01]  /*0c40*/  IMAD R5, R19, UR9, R5 ;  /* 0x0000000913057c24 */ /* 0x000fe2000f8e0205 */
[----:B0-----:R-:W-:-:S04]  /*0c50*/  LEA R16, P1, R4, UR10, 0x1 ;  /* 0x0000000a04107c11 */ /* 0x001fc8000f8208ff */
[----:B------:R-:W-:Y:S01]  /*0c60*/  LEA.HI.X R17, R4, UR11, R5, 0x1, P1 ;  /* 0x0000000b04117c11 */ /* 0x000fe200088f0c05 */
[----:B--2---:R1:W-:Y:S05]  /*0c70*/  STG.E.U16 desc[UR12][R14.64], R18 ;  /* 0x000000120e007986 */ /* 0x0043ea000c10150c */
[----:B------:R-:W2:Y:S01]  /*0c80*/  LDG.E.U16 R17, desc[UR12][R16.64] ;  /* 0x0000000c10117981 */ /* 0x000ea2000c1e1500 */
[----:B------:R-:W-:-:S04]  /*0c90*/  IMAD.WIDE.U32 R4, R19, UR14, R6 ;  /* 0x0000000e13047c25 */ /* 0x000fc8000f8e0006 */
[----:B------:R-:W-:Y:S01]  /*0ca0*/  IMAD R19, R19, UR15, R5 ;  /* 0x0000000f13137c24 */ /* 0x000fe2000f8e0205 */
[----:B------:R-:W-:Y:S01]  /*0cb0*/  LEA R6, P0, R4, UR16, 0x1 ;  /* 0x0000001004067c11 */ /* 0x000fe2000f8008ff */
[----:B------:R-:W-:-:S03]  /*0cc0*/  VIADD R0, R0, 0x4 ;  /* 0x0000000400007836 */ /* 0x000fc60000000000 */
[----:B------:R-:W-:-:S05]  /*0cd0*/  LEA.HI.X R7, R4, UR17, R19, 0x1, P0 ;  /* 0x0000001104077c11 */ /* 0x000fca00080f0c13 */
[----:B--2---:R1:W-:Y:S04]  /*0ce0*/  STG.E.U16 desc[UR12][R6.64], R17 ;  /* 0x0000001106007986 */ /* 0x0043e8000c10150c */
.L_x_4:
[----:B------:R-:W-:Y:S05]  /*0cf0*/  BRA.U !UP0, `(.L_x_3) ;  /* 0x0000000108d47547 */ /* 0x000fea000b800000 */
[----:B------:R-:W-:Y:S02]  /*0d00*/  UISETP.NE.AND UP0, UPT, UR6, 0x1, UPT ;  /* 0x000000010600788c */ /* 0x000fe4000bf05270 */
[----:B------:R-:W-:-:S04]  /*0d10*/  ULOP3.LUT UR5, UR7, 0x1, URZ, 0xc0, !UPT ;  /* 0x0000000107057892 */ /* 0x000fc8000f8ec0ff */
[----:B------:R-:W-:-:S03]  /*0d20*/  UISETP.NE.U32.AND UP1, UPT, UR5, 0x1, UPT ;  /* 0x000000010500788c */ /* 0x000fc6000bf25070 */
[----:B------:R-:W-:Y:S08]  /*0d30*/  BRA.U !UP0, `(.L_x_5) ;  /* 0x0000000108787547 */ /* 0x000ff0000b800000 */
[----:B------:R-:W2:Y:S01]  /*0d40*/  LDCU.64 UR6, c[0x0][0x3f0] ;  /* 0x00007e00ff0677ac */ /* 0x000ea20008000a00 */
[----:B-1----:R-:W-:Y:S02]  /*0d50*/  IMAD.MOV.U32 R6, RZ, RZ, R10 ;  /* 0x000000ffff067224 */ /* 0x002fe400078e000a */
[----:B------:R-:W-:Y:S01]  /*0d60*/  IMAD.MOV.U32 R7, RZ, RZ, R21 ;  /* 0x000000ffff077224 */ /* 0x000fe200078e0015 */
[----:B------:R-:W1:Y:S01]  /*0d70*/  LDCU.64 UR8, c[0x0][0x3c8] ;  /* 0x00007900ff0877ac */ /* 0x000e620008000a00 */
[----:B------:R-:W3:Y:S01]  /*0d80*/  LDCU.64 UR10, c[0x0][0x3b8] ;  /* 0x00007700ff0a77ac */ /* 0x000ee20008000a00 */
[----:B------:R-:W4:Y:S01]  /*0d90*/  LDCU.64 UR14, c[0x0][0x390] ;  /* 0x00007200ff0e77ac */ /* 0x000f220008000a00 */
[----:B--2---:R-:W-:-:S04]  /*0da0*/  IMAD.WIDE.U32 R4, R0, UR6, R6 ;  /* 0x0000000600047c25 */ /* 0x004fc8000f8e0006 */
[----:B------:R-:W-:Y:S01]  /*0db0*/  IMAD R5, R0, UR7, R5 ;  /* 0x0000000700057c24 */ /* 0x000fe2000f8e0205 */
[----:B-1----:R-:W-:-:S04]  /*0dc0*/  LEA R8, P0, R4, UR8, 0x1 ;  /* 0x0000000804087c11 */ /* 0x002fc8000f8008ff */
[----:B------:R-:W-:-:S05]  /*0dd0*/  LEA.HI.X R9, R4, UR9, R5, 0x1, P0 ;  /* 0x0000000904097c11 */ /* 0x000fca00080f0c05 */
[----:B------:R3:W2:Y:S01]  /*0de0*/  LDG.E.U16 R19, desc[UR12][R8.64] ;  /* 0x0000000c08137981 */ /* 0x0006a2000c1e1500 */
[----:B0-----:R-:W-:Y:S02]  /*0df0*/  VIADD R18, R0, 0x1 ;  /* 0x0000000100127836 */ /* 0x001fe40000000000 */
[----:B------:R-:W-:Y:S02]  /*0e00*/  IMAD.MOV.U32 R4, RZ, RZ, R12 ;  /* 0x000000ffff047224 */ /* 0x000fe400078e000c */
[----:B------:R-:W-:Y:S02]  /*0e10*/  IMAD.MOV.U32 R5, RZ, RZ, R20 ;  /* 0x000000ffff057224 */ /* 0x000fe400078e0014 */
[----:B------:R-:W-:-:S04]  /*0e20*/  IMAD.WIDE.U32 R6, R18, UR6, R6 ;  /* 0x0000000612067c25 */ /* 0x000fc8000f8e0006 */
[----:B---3--:R-:W-:Y:S01]  /*0e30*/  IMAD.WIDE.U32 R8, R0, UR10, R4 ;  /* 0x0000000a00087c25 */ /* 0x008fe2000f8e0004 */
[----:B------:R-:W-:-:S03]  /*0e40*/  LEA R16, P1, R6, UR8, 0x1 ;  /* 0x0000000806107c11 */ /* 0x000fc6000f8208ff */
[----:B------:R-:W-:Y:S01]  /*0e50*/  IMAD R7, R18, UR7, R7 ;  /* 0x0000000712077c24 */ /* 0x000fe2000f8e0207 */
[----:B----4-:R-:W-:Y:S01]  /*0e60*/  LEA R14, P0, R8, UR14, 0x1 ;  /* 0x0000000e080e7c11 */ /* 0x010fe2000f8008ff */
[----:B------:R-:W-:-:S03]  /*0e70*/  IMAD R9, R0, UR11, R9 ;  /* 0x0000000b00097c24 */ /* 0x000fc6000f8e0209 */
[----:B------:R-:W-:Y:S02]  /*0e80*/  LEA.HI.X R17, R6, UR9, R7, 0x1, P1 ;  /* 0x0000000906117c11 */ /* 0x000fe400088f0c07 */
[----:B------:R-:W-:-:S05]  /*0e90*/  LEA.HI.X R15, R8, UR15, R9, 0x1, P0 ;  /* 0x0000000f080f7c11 */ /* 0x000fca00080f0c09 */
[----:B--2---:R2:W-:Y:S04]  /*0ea0*/  STG.E.U16 desc[UR12][R14.64], R19 ;  /* 0x000000130e007986 */ /* 0x0045e8000c10150c */
[----:B------:R-:W3:Y:S01]  /*0eb0*/  LDG.E.U16 R17, desc[UR12][R16.64] ;  /* 0x0000000c10117981 */ /* 0x000ee2000c1e1500 */
[----:B------:R-:W-:-:S04]  /*0ec0*/  IMAD.WIDE.U32 R4, R18, UR10, R4 ;  /* 0x0000000a12047c25 */ /* 0x000fc8000f8e0004 */
[----:B------:R-:W-:Y:S01]  /*0ed0*/  IMAD R5, R18, UR11, R5 ;  /* 0x0000000b12057c24 */ /* 0x000fe2000f8e0205 */
[----:B------:R-:W-:Y:S01]  /*0ee0*/  LEA R6, P0, R4, UR14, 0x1 ;  /* 0x0000000e04067c11 */ /* 0x000fe2000f8008ff */
[----:B------:R-:W-:-:S03]  /*0ef0*/  VIADD R0, R0, 0x2 ;  /* 0x0000000200007836 */ /* 0x000fc60000000000 */
[----:B------:R-:W-:-:S05]  /*0f00*/  LEA.HI.X R7, R4, UR15, R5, 0x1, P0 ;  /* 0x0000000f04077c11 */ /* 0x000fca00080f0c05 */
[----:B---3--:R2:W-:Y:S04]  /*0f10*/  STG.E.U16 desc[UR12][R6.64], R17 ;  /* 0x0000001106007986 */ /* 0x0085e8000c10150c */
.L_x_5:
[----:B------:R-:W-:Y:S05]  /*0f20*/  BRA.U UP1, `(.L_x_3) ;  /* 0x0000000101487547 */ /* 0x000fea000b800000 */
[----:B------:R-:W3:Y:S01]  /*0f30*/  LDCU.64 UR6, c[0x0][0x3f0] ;  /* 0x00007e00ff0677ac */ /* 0x000ee20008000a00 */
[----:B------:R-:W-:Y:S02]  /*0f40*/  IMAD.MOV.U32 R4, RZ, RZ, R10 ;  /* 0x000000ffff047224 */ /* 0x000fe400078e000a */
[----:B------:R-:W-:Y:S01]  /*0f50*/  IMAD.MOV.U32 R5, RZ, RZ, R21 ;  /* 0x000000ffff057224 */ /* 0x000fe200078e0015 */
[----:B------:R-:W1:Y:S01]  /*0f60*/  LDCU.64 UR8, c[0x0][0x3c8] ;  /* 0x00007900ff0877ac */ /* 0x000e620008000a00 */
[----:B---3--:R-:W-:-:S04]  /*0f70*/  IMAD.WIDE.U32 R4, R0, UR6, R4 ;  /* 0x0000000600047c25 */ /* 0x008fc8000f8e0004 */
[----:B------:R-:W-:Y:S01]  /*0f80*/  IMAD R5, R0, UR7, R5 ;  /* 0x0000000700057c24 */ /* 0x000fe2000f8e0205 */
[C---:B-12---:R-:W-:Y:S01]  /*0f90*/  LEA R6, P0, R4.reuse, UR8, 0x1 ;  /* 0x0000000804067c11 */ /* 0x046fe2000f8008ff */
[----:B------:R-:W1:Y:S03]  /*0fa0*/  LDCU.64 UR6, c[0x0][0x3b8] ;  /* 0x00007700ff0677ac */ /* 0x000e660008000a00 */
[----:B------:R-:W-:Y:S01]  /*0fb0*/  LEA.HI.X R7, R4, UR9, R5, 0x1, P0 ;  /* 0x0000000904077c11 */ /* 0x000fe200080f0c05 */
[----:B------:R-:W2:Y:S05]  /*0fc0*/  LDCU.64 UR8, c[0x0][0x390] ;  /* 0x00007200ff0877ac */ /* 0x000eaa0008000a00 */
[----:B------:R-:W3:Y:S01]  /*0fd0*/  LDG.E.U16 R7, desc[UR12][R6.64] ;  /* 0x0000000c06077981 */ /* 0x000ee2000c1e1500 */
[----:B------:R-:W-:-:S02]  /*0fe0*/  IMAD.MOV.U32 R4, RZ, RZ, R12 ;  /* 0x000000ffff047224 */ /* 0x000fc400078e000c */
[----:B------:R-:W-:Y:S02]  /*0ff0*/  IMAD.MOV.U32 R5, RZ, RZ, R20 ;  /* 0x000000ffff057224 */ /* 0x000fe400078e0014 */
[----:B-1----:R-:W-:-:S04]  /*1000*/  IMAD.WIDE.U32 R4, R0, UR6, R4 ;  /* 0x0000000600047c25 */ /* 0x002fc8000f8e0004 */
[----:B------:R-:W-:Y:S01]  /*1010*/  IMAD R5, R0, UR7, R5 ;  /* 0x0000000700057c24 */ /* 0x000fe2000f8e0205 */
[----:B--2---:R-:W-:-:S04]  /*1020*/  LEA R8, P0, R4, UR8, 0x1 ;  /* 0x0000000804087c11 */ /* 0x004fc8000f8008ff */
[----:B------:R-:W-:-:S05]  /*1030*/  LEA.HI.X R9, R4, UR9, R5, 0x1, P0 ;  /* 0x0000000904097c11 */ /* 0x000fca00080f0c05 */
[----:B---3--:R3:W-:Y:S04]  /*1040*/  STG.E.U16 desc[UR12][R8.64], R7 ;  /* 0x0000000708007986 */ /* 0x0087e8000c10150c */
.L_x_3:
[----:B------:R-:W4:Y:S01]  /*1050*/  LDC R0, c[0x0][0x398] ;  /* 0x0000e600ff007b82 */ /* 0x000f220000000800 */
[----:B------:R-:W-:-:S06]  /*1060*/  UIADD3 UR4, UPT, UPT, UR4, 0x1, URZ ;  /* 0x0000000104047890 */ /* 0x000fcc000fffe0ff */
[----:B----4-:R-:W-:-:S13]  /*1070*/  ISETP.NE.AND P0, PT, R0, UR4, PT ;  /* 0x0000000400007c0c */ /* 0x010fda000bf05270 */
[----:B------:R-:W-:Y:S05]  /*1080*/  @!P0 EXIT ;  /* 0x000000000000894d */ /* 0x000fea0003800000 */
[----:B------:R-:W-:Y:S05]  /*1090*/  BRA `(.L_x_6) ;  /* 0xfffffff000c07947 */ /* 0x000fea000383ffff */
.L_x_0:
[----:B------:R-:W0:Y:S01]  /*10a0*/  LDCU.U8 UR4, c[0x0][0x388] ;  /* 0x00007100ff0477ac */ /* 0x000e220008000000 */
[----:B------:R-:W1:Y:S01]  /*10b0*/  LDC R4, c[0x0][0x398] ;  /* 0x0000e600ff047b82 */ /* 0x000e620000000800 */
[----:B------:R-:W-:-:S07]  /*10c0*/  I2FP.F32.S32 R0, R23 ;  /* 0x0000001700007245 */ /* 0x000fce0000201400 */
[----:B------:R-:W2:Y:S01]  /*10d0*/  LDC R3, c[0x0][0x384] ;  /* 0x0000e100ff037b82 */ /* 0x000ea20000000800 */
[----:B0-----:R-:W-:-:S06]  /*10e0*/  UPRMT UR4, UR4, 0x8880, URZ ;  /* 0x0000888004047896 */ /* 0x001fcc00080000ff */
[----:B------:R-:W-:Y:S02]  /*10f0*/  ISETP.NE.AND P0, PT, RZ, UR4, PT ;  /* 0x00000004ff007c0c */ /* 0x000fe4000bf05270 */
[----:B-1----:R-:W-:-:S11]  /*1100*/  ISETP.GE.AND P2, PT, R4, 0x1, PT ;  /* 0x000000010400780c */ /* 0x002fd60003f46270 */
[C---:B------:R-:W-:Y:S01]  /*1110*/  @!P0 FADD.FTZ R2, R0.reuse, 0.5 ;  /* 0x3f00000000028421 */ /* 0x040fe20000010000 */
[----:B--2---:R-:W-:-:S03]  /*1120*/  @P0 FMUL.FTZ R0, R0, R3 ;  /* 0x0000000300000220 */ /* 0x004fc60000410000 */
[----:B------:R-:W-:-:S05]  /*1130*/  @!P0 FFMA.FTZ R2, R2, R3, -0.5 ;  /* 0xbf00000002028423 */ /* 0x000fca0000010003 */
[----:B------:R-:W-:Y:S01]  /*1140*/  @!P0 FSETP.GEU.FTZ.AND P1, PT, R2, RZ, PT ;  /* 0x000000ff0200820b */ /* 0x000fe20003f3e000 */
[----:B------:R-:W-:-:S12]  /*1150*/  @!P2 EXIT ;  /* 0x000000000000a94d */ /* 0x000fd80003800000 */
[----:B------:R-:W0:Y:S01]  /*1160*/  LDCU.64 UR6, c[0x0][0x3f8] ;  /* 0x00007f00ff0677ac */ /* 0x000e220008000a00 */
[----:B------:R-:W-:Y:S02]  /*1170*/  @!P0 FSEL R0, R2, RZ, P1 ;  /* 0x000000ff02008208 */ /* 0x000fe40000800000 */
[----:B------:R-:W-:Y:S01]  /*1180*/  SHF.R.S32.HI R2, RZ, 0x1f, R23 ;  /* 0x0000001fff027819 */ /* 0x000fe20000011417 */
[----:B------:R-:W1:Y:S01]  /*1190*/  LDCU.64 UR8, c[0x0][0x3c0] ;  /* 0x00007800ff0877ac */ /* 0x000e620008000a00 */
[----:B------:R-:W2:Y:S01]  /*11a0*/  F2I.FTZ.TRUNC.NTZ R7, R0 ;  /* 0x0000000000077305 */ /* 0x000ea2000021f100 */
[----:B------:R-:W3:Y:S02]  /*11b0*/  LDCU UR4, c[0x0][0x3a0] ;  /* 0x00007400ff0477ac */ /* 0x000ee40008000800 */
[----:B0-----:R-:W-:Y:S01]  /*11c0*/  IMAD R4, R2, UR6, RZ ;  /* 0x0000000602047c24 */ /* 0x001fe2000f8e02ff */
[----:B--2---:R-:W-:Y:S01]  /*11d0*/  SHF.R.S32.HI R2, RZ, 0x1f, R7 ;  /* 0x0000001fff027819 */ /* 0x004fe20000011407 */
[----:B------:R-:W-:Y:S01]  /*11e0*/  IMAD.WIDE.U32 R24, R23, UR6, RZ ;  /* 0x0000000617187c25 */ /* 0x000fe2000f8e00ff */
[----:B------:R-:W-:-:S03]  /*11f0*/  I2FP.F32.S32 R3, R7 ;  /* 0x0000000700037245 */ /* 0x000fc60000201400 */
[----:B-1----:R-:W-:Y:S01]  /*1200*/  IMAD R2, R2, UR8, RZ ;  /* 0x0000000802027c24 */ /* 0x002fe2000f8e02ff */
[----:B---3--:R-:W-:Y:S01]  /*1210*/  ULOP3.LUT UR6, UR4, 0x7, URZ, 0xc0, !UPT ;  /* 0x0000000704067892 */ /* 0x008fe2000f8ec0ff */
[----:B------:R-:W-:Y:S02]  /*1220*/  IMAD R9, R23, UR7, R4 ;  /* 0x0000000717097c24 */ /* 0x000fe4000f8e0204 */
[----:B------:R-:W-:Y:S01]  /*1230*/  FADD.FTZ R6, -R3, R0 ;  /* 0x0000000003067221 */ /* 0x000fe20000010100 */
[----:B------:R-:W-:Y:S01]  /*1240*/  IMAD.WIDE.U32 R26, R7, UR8, RZ ;  /* 0x00000008071a7c25 */ /* 0x000fe2000f8e00ff */
[----:B------:R-:W-:-:S03]  /*1250*/  UMOV UR4, URZ ;  /* 0x000000ff00047c82 */ /* 0x000fc60008000000 */
[----:B------:R-:W-:Y:S02]  /*1260*/  IMAD R5, R7, UR9, R2 ;  /* 0x0000000907057c24 */ /* 0x000fe4000f8e0202 */
[----:B------:R-:W-:Y:S02]  /*1270*/  IMAD.IADD R2, R9, 0x1, R25 ;  /* 0x0000000109027824 */ /* 0x000fe400078e0219 */
[----:B------:R-:W-:-:S03]  /*1280*/  IMAD.IADD R0, R27, 0x1, R5 ;  /* 0x000000011b007824 */ /* 0x000fc600078e0205 */
[----:B------:R0:W-:Y:S04]  /*1290*/  STL [R1+0x4], R2 ;  /* 0x0000040201007387 */ /* 0x0001e80000100800 */
[----:B------:R0:W-:Y:S02]  /*12a0*/  STL [R1], R0 ;  /* 0x0000000001007387 */ /* 0x0001e40000100800 */
.L_x_71:
[----:B------:R-:W1:Y:S02]  /*12b0*/  LDCU UR7, c[0x0][0x3a0] ;  /* 0x00007400ff0777ac */ /* 0x000e640008000800 */
[----:B-1----:R-:W-:-:S09]  /*12c0*/  UISETP.GE.AND UP0, UPT, UR7, 0x1, UPT ;  /* 0x000000010700788c */ /* 0x002fd2000bf06270 */
[----:B0-----:R-:W-:Y:S05]  /*12d0*/  BRA.U !UP0, `(.L_x_7) ;  /* 0x0000002d08cc7547 */ /* 0x001fea000b800000 */
[----:B0-----:R-:W2:Y:S01]  /*12e0*/  LDL R2, [R1+0x4] ;  /* 0x0000040001027983 */ /* 0x001ea20000100800 */
[----:B------:R-:W0:Y:S01]  /*12f0*/  LDC.64 R4, c[0x0][0x3e8] ;  /* 0x0000fa00ff047b82 */ /* 0x000e220000000a00 */
[----:B------:R-:W1:Y:S02]  /*1300*/  LDCU.64 UR8, c[0x0][0x3b0] ;  /* 0x00007600ff0877ac */ /* 0x000e640008000a00 */
[----:B------:R-:W3:Y:S01]  /*1310*/  LDL R0, [R1] ;  /* 0x0000000001007983 */ /* 0x000ee20000100800 */
[----:B------:R-:W-:Y:S01]  /*1320*/  UISETP.GE.U32.AND UP0, UPT, UR7, 0x8, UPT ;  /* 0x000000080700788c */ /* 0x000fe2000bf06070 */
[----:B------:R-:W-:Y:S01]  /*1330*/  UMOV UR5, URZ ;  /* 0x000000ff00057c82 */ /* 0x000fe20008000000 */
[----:B-1----:R-:W-:Y:S02]  /*1340*/  IMAD.U32 R8, RZ, RZ, UR8 ;  /* 0x00000008ff087e24 */ /* 0x002fe4000f8e00ff */
[----:B------:R-:W-:Y:S02]  /*1350*/  IMAD.U32 R9, RZ, RZ, UR9 ;  /* 0x00000009ff097e24 */ /* 0x000fe4000f8e00ff */
[----:B--2---:R-:W-:-:S02]  /*1360*/  IMAD.MOV.U32 R3, RZ, RZ, R2 ;  /* 0x000000ffff037224 */ /* 0x004fc400078e0002 */
[----:B------:R-:W-:-:S04]  /*1370*/  IMAD.MOV.U32 R2, RZ, RZ, R24 ;  /* 0x000000ffff027224 */ /* 0x000fc800078e0018 */
[----:B0-----:R-:W-:-:S04]  /*1380*/  IMAD.WIDE.U32 R10, R4, UR4, R2 ;  /* 0x00000004040a7c25 */ /* 0x001fc8000f8e0002 */
[----:B------:R-:W-:Y:S02]  /*1390*/  IMAD.MOV.U32 R2, RZ, RZ, R26 ;  /* 0x000000ffff027224 */ /* 0x000fe400078e001a */
[----:B---3--:R-:W-:Y:S02]  /*13a0*/  IMAD.MOV.U32 R3, RZ, RZ, R0 ;  /* 0x000000ffff037224 */ /* 0x008fe400078e0000 */
[----:B------:R-:W-:Y:S02]  /*13b0*/  IMAD R5, R5, UR4, R11 ;  /* 0x0000000405057c24 */ /* 0x000fe4000f8e020b */
[----:B------:R-:W-:-:S04]  /*13c0*/  IMAD.WIDE.U32 R12, R8, UR4, R2 ;  /* 0x00000004080c7c25 */ /* 0x000fc8000f8e0002 */
[----:B------:R-:W-:-:S04]  /*13d0*/  IMAD R3, R9, UR4, RZ ;  /* 0x0000000409037c24 */ /* 0x000fc8000f8e02ff */
[----:B------:R-:W-:Y:S01]  /*13e0*/  IMAD.IADD R4, R13, 0x1, R3 ;  /* 0x000000010d047824 */ /* 0x000fe200078e0203 */
[----:B------:R-:W-:Y:S06]  /*13f0*/  BRA.U !UP0, `(.L_x_8) ;  /* 0x00000015086c7547 */ /* 0x000fec000b800000 */
[----:B------:R-:W0:Y:S01]  /*1400*/  LDCU UR5, c[0x0][0x3a8] ;  /* 0x00007500ff0577ac */ /* 0x000e220008000800 */
[----:B------:R-:W-:Y:S01]  /*1410*/  FADD.FTZ R3, -R6, 1 ;  /* 0x3f80000006037421 */ /* 0x000fe20000010100 */
[----:B------:R-:W1:Y:S01]  /*1420*/  LDCU.64 UR8, c[0x0][0x3f0] ;  /* 0x00007e00ff0877ac */ /* 0x000e620008000a00 */
[----:B------:R-:W2:Y:S01]  /*1430*/  LDCU.64 UR10, c[0x0][0x3b8] ;  /* 0x00007700ff0a77ac */ /* 0x000ea20008000a00 */
[----:B------:R-:W-:Y:S02]  /*1440*/  ULOP3.LUT UR7, UR7, 0x7ffffff8, URZ, 0xc0, !UPT ;  /* 0x7ffffff807077892 */ /* 0x000fe4000f8ec0ff */
[----:B0-----:R-:W-:Y:S02]  /*1450*/  UIADD3 UR5, UPT, UPT, UR5, -0x1, URZ ;  /* 0xffffffff05057890 */ /* 0x001fe4000fffe0ff */
[----:B-1----:R-:W-:-:S04]  /*1460*/  USHF.L.U64.HI UR9, UR8, 0x1, UR9 ;  /* 0x0000000108097899 */ /* 0x002fc80008010209 */
[----:B------:R-:W-:Y:S01]  /*1470*/  ISETP.GE.AND P0, PT, R7, UR5, PT ;  /* 0x0000000507007c0c */ /* 0x000fe2000bf06270 */
[----:B------:R-:W-:Y:S02]  /*1480*/  USHF.L.U32 UR8, UR8, 0x1, URZ ;  /* 0x0000000108087899 */ /* 0x000fe400080006ff */
[----:B--2---:R-:W-:Y:S02]  /*1490*/  USHF.L.U64.HI UR11, UR10, 0x1, UR11 ;  /* 0x000000010a0b7899 */ /* 0x004fe4000801020b */
[----:B------:R-:W-:Y:S01]  /*14a0*/  USHF.L.U32 UR10, UR10, 0x1, URZ ;  /* 0x000000010a0a7899 */ /* 0x000fe200080006ff */
[----:B------:R-:W-:-:S11]  /*14b0*/  UMOV UR5, URZ ;  /* 0x000000ff00057c82 */ /* 0x000fd60008000000 */
.L_x_41:
[----:B0-----:R-:W0:Y:S01]  /*14c0*/  LDC.64 R14, c[0x0][0x3f0] ;  /* 0x0000fc00ff0e7b82 */ /* 0x001e220000000a00 */
[----:B------:R-:W1:Y:S01]  /*14d0*/  LDCU.64 UR14, c[0x0][0x3c8] ;  /* 0x00007900ff0e77ac */ /* 0x000e620008000a00 */
[----:B------:R-:W-:Y:S02]  /*14e0*/  IMAD.MOV.U32 R8, RZ, RZ, R10 ;  /* 0x000000ffff087224 */ /* 0x000fe400078e000a */
[----:B------:R-:W-:Y:S01]  /*14f0*/  IMAD.MOV.U32 R9, RZ, RZ, R5 ;  /* 0x000000ffff097224 */ /* 0x000fe200078e0005 */
[----:B------:R-:W2:Y:S03]  /*1500*/  LDCU.64 UR16, c[0x0][0x390] ;  /* 0x00007200ff1077ac */ /* 0x000ea60008000a00 */
[----:B------:R-:W3:Y:S01]  /*1510*/  LDC.64 R18, c[0x0][0x3b8] ;  /* 0x0000ee00ff127b82 */ /* 0x000ee20000000a00 */
[----:B0-----:R-:W-:-:S04]  /*1520*/  IMAD.WIDE.U32 R8, R14, UR5, R8 ;  /* 0x000000050e087c25 */ /* 0x001fc8000f8e0008 */
[----:B------:R-:W-:Y:S01]  /*1530*/  IMAD R15, R15, UR5, R9 ;  /* 0x000000050f0f7c24 */ /* 0x000fe2000f8e0209 */
[----:B-1----:R-:W-:-:S04]  /*1540*/  LEA R14, P1, R8, UR14, 0x1 ;  /* 0x0000000e080e7c11 */ /* 0x002fc8000f8208ff */
[----:B------:R-:W-:-:S05]  /*1550*/  LEA.HI.X R15, R8, UR15, R15, 0x1, P1 ;  /* 0x0000000f080f7c11 */ /* 0x000fca00088f0c0f */
[----:B------:R-:W4:Y:S01]  /*1560*/  LDG.E.U16 R0, desc[UR12][R14.64] ;  /* 0x0000000c0e007981 */ /* 0x000f22000c1e1500 */
[----:B------:R-:W-:Y:S01]  /*1570*/  IMAD.MOV.U32 R8, RZ, RZ, R12 ;  /* 0x000000ffff087224 */ /* 0x000fe200078e000c */
[----:B------:R-:W-:Y:S01]  /*1580*/  BSSY.RECONVERGENT B0, `(.L_x_9) ;  /* 0x0000015000007945 */ /* 0x000fe20003800200 */
[----:B------:R-:W-:Y:S02]  /*1590*/  IMAD.MOV.U32 R9, RZ, RZ, R4 ;  /* 0x000000ffff097224 */ /* 0x000fe400078e0004 */
[----:B------:R-:W-:Y:S02]  /*15a0*/  IMAD.MOV.U32 R22, RZ, RZ, 0x3254 ;  /* 0x00003254ff167424 */ /* 0x000fe400078e00ff */
[----:B---3--:R-:W-:-:S04]  /*15b0*/  IMAD.WIDE.U32 R16, R18, UR5, R8 ;  /* 0x0000000512107c25 */ /* 0x008fc8000f8e0008 */
[----:B------:R-:W-:Y:S01]  /*15c0*/  IMAD R17, R19, UR5, R17 ;  /* 0x0000000513117c24 */ /* 0x000fe2000f8e0211 */
[----:B--2---:R-:W-:-:S04]  /*15d0*/  LEA R2, P1, R16, UR16, 0x1 ;  /* 0x0000001010027c11 */ /* 0x004fc8000f8208ff */
[----:B------:R-:W-:Y:S02]  /*15e0*/  LEA.HI.X R17, R16, UR17, R17, 0x1, P1 ;  /* 0x0000001110117c11 */ /* 0x000fe400088f0c11 */
[C---:B------:R-:W-:Y:S02]  /*15f0*/  LOP3.LUT R16, R2.reuse, 0xfffffffd, RZ, 0xc0, !PT ;  /* 0xfffffffd02107812 */ /* 0x040fe400078ec0ff */
[----:B------:R-:W-:-:S03]  /*1600*/  LOP3.LUT R8, R2, 0x2, RZ, 0xc0, !PT ;  /* 0x0000000202087812 */ /* 0x000fc600078ec0ff */
[----:B------:R0:W5:Y:S01]  /*1610*/  LD.E R9, desc[UR12][R16.64] ;  /* 0x0000000c10097980 */ /* 0x000162000c101900 */
[----:B------:R-:W-:-:S04]  /*1620*/  ISETP.EQ.U32.AND P1, PT, R8, RZ, PT ;  /* 0x000000ff0800720c */ /* 0x000fc80003f22070 */
[----:B------:R-:W-:Y:S01]  /*1630*/  SEL R8, R22, 0x7610, P1 ;  /* 0x0000761016087807 */ /* 0x000fe20000800000 */
[----:B----4-:R-:W-:-:S04]  /*1640*/  IMAD.U32 R0, R0, 0x10000, RZ ;  /* 0x0001000000007824 */ /* 0x010fc800078e00ff */
[----:B------:R-:W-:-:S05]  /*1650*/  FMUL.FTZ R20, R0, R3 ;  /* 0x0000000300147220 */ /* 0x000fca0000410000 */
[----:B0-----:R-:W-:-:S07]  /*1660*/  F2FP.BF16.F32.PACK_AB R20, RZ, R20 ;  /* 0x00000014ff14723e */ /* 0x001fce00000010ff */
.L_x_10:
[----:B-----5:R-:W-:-:S05]  /*1670*/  HADD2.BF16_V2 R21, R9, R20.H0_H0 ;  /* 0x2000001409157230 */ /* 0x020fca0000200000 */
[----:B------:R-:W-:-:S05]  /*1680*/  PRMT R21, R9, R8, R21 ;  /* 0x0000000809157216 */ /* 0x000fca0000000015 */
[----:B------:R-:W2:Y:S02]  /*1690*/  ATOM.E.CAS.STRONG.GPU PT, R28, [R16], R9, R21 ;  /* 0x00000009101c738b */ /* 0x000ea400001ee115 */
[----:B--2---:R-:W-:Y:S01]  /*16a0*/  ISETP.NE.U32.AND P1, PT, R28, R9, PT ;  /* 0x000000091c00720c */ /* 0x004fe20003f25070 */
[----:B------:R-:W-:-:S12]  /*16b0*/  IMAD.MOV.U32 R9, RZ, RZ, R28 ;  /* 0x000000ffff097224 */ /* 0x000fd800078e001c */
[----:B------:R-:W-:Y:S05]  /*16c0*/  @P1 BRA `(.L_x_10) ;  /* 0xfffffffc00e81947 */ /* 0x000fea000383ffff */
[----:B------:R-:W-:Y:S05]  /*16d0*/  BSYNC.RECONVERGENT B0 ;  /* 0x0000000000007941 */ /* 0x000fea0003800200 */
.L_x_9:
[----:B------:R-:W0:Y:S01]  /*16e0*/  LDCU.64 UR14, c[0x0][0x3c0] ;  /* 0x00007800ff0e77ac */ /* 0x000e220008000a00 */
[----:B------:R-:W1:Y:S01]  /*16f0*/  LDC.64 R8, c[0x0][0x3b0] ;  /* 0x0000ec00ff087b82 */ /* 0x000e620000000a00 */
[----:B------:R-:W-:Y:S02]  /*1700*/  VIADD R23, R7, 0x1 ;  /* 0x0000000107177836 */ /* 0x000fe40000000000 */
[----:B------:R-:W-:Y:S01]  /*1710*/  FMUL.FTZ R0, R6, R0 ;  /* 0x0000000006007220 */ /* 0x000fe20000410000 */
[----:B------:R-:W-:Y:S01]  /*1720*/  @P0 IMAD.MOV R23, RZ, RZ, R7 ;  /* 0x000000ffff170224 */ /* 0x000fe200078e0207 */
[----:B------:R-:W-:Y:S04]  /*1730*/  BSSY.RECONVERGENT B0, `(.L_x_11) ;  /* 0x0000019000007945 */ /* 0x000fe80003800200 */
[----:B------:R-:W-:-:S05]  /*1740*/  SHF.R.S32.HI R28, RZ, 0x1f, R23 ;  /* 0x0000001fff1c7819 */ /* 0x000fca0000011417 */
[----:B0-----:R-:W-:Y:S02]  /*1750*/  IMAD R28, R28, UR14, RZ ;  /* 0x0000000e1c1c7c24 */ /* 0x001fe4000f8e02ff */
[----:B------:R-:W-:-:S04]  /*1760*/  IMAD.WIDE.U32 R20, R23, UR14, RZ ;  /* 0x0000000e17147c25 */ /* 0x000fc8000f8e00ff */
[----:B------:R-:W-:-:S04]  /*1770*/  IMAD R23, R23, UR15, R28 ;  /* 0x0000000f17177c24 */ /* 0x000fc8000f8e021c */
[----:B------:R-:W-:Y:S02]  /*1780*/  IMAD.IADD R21, R21, 0x1, R23 ;  /* 0x0000000115157824 */ /* 0x000fe400078e0217 */
[----:B-1----:R-:W-:Y:S02]  /*1790*/  IMAD R23, R9, UR4, RZ ;  /* 0x0000000409177c24 */ /* 0x002fe4000f8e02ff */
[----:B------:R-:W-:-:S04]  /*17a0*/  IMAD.WIDE.U32 R20, R8, UR4, R20 ;  /* 0x0000000408147c25 */ /* 0x000fc8000f8e0014 */
[----:B------:R-:W-:Y:S02]  /*17b0*/  IMAD.IADD R21, R23, 0x1, R21 ;  /* 0x0000000117157824 */ /* 0x000fe400078e0215 */
[----:B------:R-:W-:-:S04]  /*17c0*/  IMAD.WIDE.U32 R20, R18, UR5, R20 ;  /* 0x0000000512147c25 */ /* 0x000fc8000f8e0014 */
[----:B------:R-:W-:Y:S01]  /*17d0*/  IMAD R19, R19, UR5, R21 ;  /* 0x0000000513137c24 */ /* 0x000fe2000f8e0215 */
[----:B------:R-:W-:-:S04]  /*17e0*/  LEA R18, P1, R20, UR16, 0x1 ;  /* 0x0000001014127c11 */ /* 0x000fc8000f8208ff */
[----:B------:R-:W-:Y:S02]  /*17f0*/  LEA.HI.X R21, R20, UR17, R19, 0x1, P1 ;  /* 0x0000001114157c11 */ /* 0x000fe400088f0c13 */
[C---:B------:R-:W-:Y:S02]  /*1800*/  LOP3.LUT R20, R18.reuse, 0xfffffffd, RZ, 0xc0, !PT ;  /* 0xfffffffd12147812 */ /* 0x040fe400078ec0ff */
[----:B------:R-:W-:-:S03]  /*1810*/  LOP3.LUT R23, R18, 0x2, RZ, 0xc0, !PT ;  /* 0x0000000212177812 */ /* 0x000fc600078ec0ff */
[----:B------:R0:W5:Y:S01]  /*1820*/  LD.E R19, desc[UR12][R20.64] ;  /* 0x0000000c14137980 */ /* 0x000162000c101900 */
[----:B------:R-:W-:Y:S02]  /*1830*/  ISETP.EQ.U32.AND P1, PT, R23, RZ, PT ;  /* 0x000000ff1700720c */ /* 0x000fe40003f22070 */
[----:B------:R-:W-:Y:S02]  /*1840*/  F2FP.BF16.F32.PACK_AB R23, RZ, R0 ;  /* 0x00000000ff17723e */ /* 0x000fe400000010ff */
[----:B------:R-:W-:-:S09]  /*1850*/  SEL R0, R22, 0x7610, P1 ;  /* 0x0000761016007807 */ /* 0x000fd20000800000 */
.L_x_12:
[----:B-----5:R-:W-:-:S05]  /*1860*/  HADD2.BF16_V2 R28, R19, R23.H0_H0 ;  /* 0x20000017131c7230 */ /* 0x020fca0000200000 */
[----:B------:R-:W-:-:S06]  /*1870*/  PRMT R28, R19, R0, R28 ;  /* 0x00000000131c7216 */ /* 0x000fcc000000001c */
[----:B------:R-:W2:Y:S02]  /*1880*/  ATOM.E.CAS.STRONG.GPU PT, R28, [R20], R19, R28 ;  /* 0x00000013141c738b */ /* 0x000ea400001ee11c */
[----:B--2---:R-:W-:Y:S01]  /*1890*/  ISETP.NE.U32.AND P1, PT, R28, R19, PT ;  /* 0x000000131c00720c */ /* 0x004fe20003f25070 */
[----:B------:R-:W-:-:S12]  /*18a0*/  IMAD.MOV.U32 R19, RZ, RZ, R28 ;  /* 0x000000ffff137224 */ /* 0x000fd800078e001c */
[----:B------:R-:W-:Y:S05]  /*18b0*/  @P1 BRA `(.L_x_12) ;  /* 0xfffffffc00e81947 */ /* 0x000fea000383ffff */
[----:B------:R-:W-:Y:S05]  /*18c0*/  BSYNC.RECONVERGENT B0 ;  /* 0x0000000000007941 */ /* 0x000fea0003800200 */
.L_x_11:
[----:B------:R-:W-:-:S04]  /*18d0*/  IADD3 R14, P1, PT, R14, UR8, RZ ;  /* 0x000000080e0e7c10 */ /* 0x000fc8000ff3e0ff */
[----:B------:R-:W-:-:S05]  /*18e0*/  IADD3.X R15, PT, PT, R15, UR9, RZ, P1, !PT ;  /* 0x000000090f0f7c10 */ /* 0x000fca0008ffe4ff */
[----:B------:R-:W2:Y:S01]  /*18f0*/  LDG.E.U16 R0, desc[UR12][R14.64] ;  /* 0x0000000c0e007981 */ /* 0x000ea2000c1e1500 */
[----:B------:R-:W-:Y:S01]  /*1900*/  IADD3 R2, P1, PT, R2, UR10, RZ ;  /* 0x0000000a02027c10 */ /* 0x000fe2000ff3e0ff */
[----:B------:R-:W-:Y:S03]  /*1910*/  BSSY.RECONVERGENT B0, `(.L_x_13) ;  /* 0x0000010000007945 */ /* 0x000fe60003800200 */
[----:B------:R-:W-:Y:S02]  /*1920*/  IADD3.X R17, PT, PT, R17, UR11, RZ, P1, !PT ;  /* 0x0000000b11117c10 */ /* 0x000fe40008ffe4ff */
[C---:B------:R-:W-:Y:S02]  /*1930*/  LOP3.LUT R16, R2.reuse, 0xfffffffd, RZ, 0xc0, !PT ;  /* 0xfffffffd02107812 */ /* 0x040fe400078ec0ff */
[----:B------:R-:W-:-:S03]  /*1940*/  LOP3.LUT R23, R2, 0x2, RZ, 0xc0, !PT ;  /* 0x0000000202177812 */ /* 0x000fc600078ec0ff */
[----:B------:R1:W5:Y:S01]  /*1950*/  LD.E R19, desc[UR12][R16.64] ;  /* 0x0000000c10137980 */ /* 0x000362000c101900 */
[----:B------:R-:W-:-:S04]  /*1960*/  ISETP.EQ.U32.AND P1, PT, R23, RZ, PT ;  /* 0x000000ff1700720c */ /* 0x000fc80003f22070 */
[----:B------:R-:W-:Y:S01]  /*1970*/  SEL R28, R22, 0x7610, P1 ;  /* 0x00007610161c7807 */ /* 0x000fe20000800000 */
[----:B--2---:R-:W-:-:S04]  /*1980*/  IMAD.U32 R0, R0, 0x10000, RZ ;  /* 0x0001000000007824 */ /* 0x004fc800078e00ff */
[----:B------:R-:W-:-:S05]  /*1990*/  FMUL.FTZ R23, R3, R0 ;  /* 0x0000000003177220 */ /* 0x000fca0000410000 */
[----:B-1----:R-:W-:-:S07]  /*19a0*/  F2FP.BF16.F32.PACK_AB R23, RZ, R23 ;  /* 0x00000017ff17723e */ /* 0x002fce00000010ff */
.L_x_14:
[----:B-----5:R-:W-:-:S05]  /*19b0*/  HADD2.BF16_V2 R29, R19, R23.H0_H0 ;  /* 0x20000017131d7230 */ /* 0x020fca0000200000 */
[----:B------:R-:W-:-:S06]  /*19c0*/  PRMT R29, R19, R28, R29 ;  /* 0x0000001c131d7216 */ /* 0x000fcc000000001d */
[----:B------:R-:W2:Y:S02]  /*19d0*/  ATOM.E.CAS.STRONG.GPU PT, R29, [R16], R19, R29 ;  /* 0x00000013101d738b */ /* 0x000ea400001ee11d */
[----:B--2---:R-:W-:Y:S01]  /*19e0*/  ISETP.NE.U32.AND P1, PT, R29, R19, PT ;  /* 0x000000131d00720c */ /* 0x004fe20003f25070 */
[----:B------:R-:W-:-:S12]  /*19f0*/  IMAD.MOV.U32 R19, RZ, RZ, R29 ;  /* 0x000000ffff137224 */ /* 0x000fd800078e001d */
[----:B------:R-:W-:Y:S05]  /*1a00*/  @P1 BRA `(.L_x_14) ;  /* 0xfffffffc00e81947 */ /* 0x000fea000383ffff */
[----:B------:R-:W-:Y:S05]  /*1a10*/  BSYNC.RECONVERGENT B0 ;  /* 0x0000000000007941 */ /* 0x000fea0003800200 */
.L_x_13:
[----:B------:R-:W-:Y:S01]  /*1a20*/  IADD3 R18, P1, PT, R18, UR10, RZ ;  /* 0x0000000a12127c10 */ /* 0x000fe2000ff3e0ff */
[----:B------:R-:W-:Y:S01]  /*1a30*/  FMUL.FTZ R0, R6, R0 ;  /* 0x0000000006007220 */ /* 0x000fe20000410000 */
[----:B------:R-:W-:Y:S02]  /*1a40*/  BSSY.RECONVERGENT B0, `(.L_x_15) ;  /* 0x000000e000007945 */ /* 0x000fe40003800200 */
[----:B0-----:R-:W-:Y:S02]  /*1a50*/  IADD3.X R21, PT, PT, R21, UR11, RZ, P1, !PT ;  /* 0x0000000b15157c10 */ /* 0x001fe40008ffe4ff */
[C---:B------:R-:W-:Y:S02]  /*1a60*/  LOP3.LUT R20, R18.reuse, 0xfffffffd, RZ, 0xc0, !PT ;  /* 0xfffffffd12147812 */ /* 0x040fe400078ec0ff */
[----:B------:R-:W-:-:S03]  /*1a70*/  LOP3.LUT R23, R18, 0x2, RZ, 0xc0, !PT ;  /* 0x0000000212177812 */ /* 0x000fc600078ec0ff */
[----:B------:R0:W5:Y:S01]  /*1a80*/  LD.E R19, desc[UR12][R20.64] ;  /* 0x0000000c14137980 */ /* 0x000162000c101900 */
[----:B------:R-:W-:Y:S02]  /*1a90*/  ISETP.EQ.U32.AND P1, PT, R23, RZ, PT ;  /* 0x000000ff1700720c */ /* 0x000fe40003f22070 */
[----:B------:R-:W-:Y:S02]  /*1aa0*/  F2FP.BF16.F32.PACK_AB R23, RZ, R0 ;  /* 0x00000000ff17723e */ /* 0x000fe400000010ff */
[----:B------:R-:W-:-:S09]  /*1ab0*/  SEL R0, R22, 0x7610, P1 ;  /* 0x0000761016007807 */ /* 0x000fd20000800000 */
.L_x_16:
[----:B-----5:R-:W-:-:S05]  /*1ac0*/  HADD2.BF16_V2 R28, R19, R23.H0_H0 ;  /* 0x20000017131c7230 */ /* 0x020fca0000200000 */
[----:B------:R-:W-:-:S06]  /*1ad0*/  PRMT R28, R19, R0, R28 ;  /* 0x00000000131c7216 */ /* 0x000fcc000000001c */
[----:B------:R-:W2:Y:S02]  /*1ae0*/  ATOM.E.CAS.STRONG.GPU PT, R28, [R20], R19, R28 ;  /* 0x00000013141c738b */ /* 0x000ea400001ee11c */
[----:B--2---:R-:W-:Y:S01]  /*1af0*/  ISETP.NE.U32.AND P1, PT, R28, R19, PT ;  /* 0x000000131c00720c */ /* 0x004fe20003f25070 */
[----:B------:R-:W-:-:S12]  /*1b00*/  IMAD.MOV.U32 R19, RZ, RZ, R28 ;  /* 0x000000ffff137224 */ /* 0x000fd800078e001c */
[----:B------:R-:W-:Y:S05]  /*1b10*/  @P1 BRA `(.L_x_16) ;  /* 0xfffffffc00e81947 */ /* 0x000fea000383ffff */
[----:B------:R-:W-:Y:S05]  /*1b20*/  BSYNC.RECONVERGENT B0 ;  /* 0x0000000000007941 */ /* 0x000fea0003800200 */
.L_x_15:
        /* <DEDUP_REMOVED lines=14> */
.L_x_18:
[----:B-----5:R-:W-:-:S05]  /*1c10*/  HADD2.BF16_V2 R29, R19, R23.H0_H0 ;  /* 0x20000017131d7230 */ /* 0x020fca0000200000 */
[----:B------:R-:W-:-:S06]  /*1c20*/  PRMT R29, R19, R28, R29 ;  /* 0x0000001c131d7216 */ /* 0x000fcc000000001d */
[----:B------:R-:W2:Y:S02]  /*1c30*/  ATOM.E.CAS.STRONG.GPU PT, R29, [R16], R19, R29 ;  /* 0x00000013101d738b */ /* 0x000ea400001ee11d */
[----:B--2---:R-:W-:Y:S01]  /*1c40*/  ISETP.NE.U32.AND P1, PT, R29, R19, PT ;  /* 0x000000131d00720c */ /* 0x004fe20003f25070 */
[----:B------:R-:W-:-:S12]  /*1c50*/  IMAD.MOV.U32 R19, RZ, RZ, R29 ;  /* 0x000000ffff137224 */ /* 0x000fd800078e001d */
[----:B------:R-:W-:Y:S05]  /*1c60*/  @P1 BRA `(.L_x_18) ;  /* 0xfffffffc00e81947 */ /* 0x000fea000383ffff */
[----:B------:R-:W-:Y:S05]  /*1c70*/  BSYNC.RECONVERGENT B0 ;  /* 0x0000000000007941 */ /* 0x000fea0003800200 */
.L_x_17:
        /* <DEDUP_REMOVED lines=10> */
.L_x_20:
[----:B-----5:R-:W-:-:S05]  /*1d20*/  HADD2.BF16_V2 R28, R19, R23.H0_H0 ;  /* 0x20000017131c7230 */ /* 0x020fca0000200000 */
[----:B------:R-:W-:-:S06]  /*1d30*/  PRMT R28, R19, R0, R28 ;  /* 0x00000000131c7216 */ /* 0x000fcc000000001c */
[----:B------:R-:W2:Y:S02]  /*1d40*/  ATOM.E.CAS.STRONG.GPU PT, R28, [R20], R19, R28 ;  /* 0x00000013141c738b */ /* 0x000ea400001ee11c */
[----:B--2---:R-:W-:Y:S01]  /*1d50*/  ISETP.NE.U32.AND P1, PT, R28, R19, PT ;  /* 0x000000131c00720c */ /* 0x004fe20003f25070 */
[----:B------:R-:W-:-:S12]  /*1d60*/  IMAD.MOV.U32 R19, RZ, RZ, R28 ;  /* 0x000000ffff137224 */ /* 0x000fd800078e001c */
[----:B------:R-:W-:Y:S05]  /*1d70*/  @P1 BRA `(.L_x_20) ;  /* 0xfffffffc00e81947 */ /* 0x000fea000383ffff */
[----:B------:R-:W-:Y:S05]  /*1d80*/  BSYNC.RECONVERGENT B0 ;  /* 0x0000000000007941 */ /* 0x000fea0003800200 */
.L_x_19:
        /* <DEDUP_REMOVED lines=14> */
.L_x_22:
[----:B-----5:R-:W-:-:S05]  /*1e70*/  HADD2.BF16_V2 R29, R19, R23.H0_H0 ;  /* 0x20000017131d7230 */ /* 0x020fca0000200000 */
[----:B------:R-:W-:-:S06]  /*1e80*/  PRMT R29, R19, R28, R29 ;  /* 0x0000001c131d7216 */ /* 0x000fcc000000001d */
[----:B------:R-:W2:Y:S02]  /*1e90*/  ATOM.E.CAS.STRONG.GPU PT, R29, [R16], R19, R29 ;  /* 0x00000013101d738b */ /* 0x000ea400001ee11d */
[----:B--2---:R-:W-:Y:S01]  /*1ea0*/  ISETP.NE.U32.AND P1, PT, R29, R19, PT ;  /* 0x000000131d00720c */ /* 0x004fe20003f25070 */
[----:B------:R-:W-:-:S12]  /*1eb0*/  IMAD.MOV.U32 R19, RZ, RZ, R29 ;  /* 0x000000ffff137224 */ /* 0x000fd800078e001d */
[----:B------:R-:W-:Y:S05]  /*1ec0*/  @P1 BRA `(.L_x_22) ;  /* 0xfffffffc00e81947 */ /* 0x000fea000383ffff */
[----:B------:R-:W-:Y:S05]  /*1ed0*/  BSYNC.RECONVERGENT B0 ;  /* 0x0000000000007941 */ /* 0x000fea0003800200 */
.L_x_21:
        /* <DEDUP_REMOVED lines=10> */
.L_x_24:
[----:B-----5:R-:W-:-:S05]  /*1f80*/  HADD2.BF16_V2 R28, R19, R23.H0_H0 ;  /* 0x20000017131c7230 */ /* 0x020fca0000200000 */
[----:B------:R-:W-:-:S06]  /*1f90*/  PRMT R28, R19, R0, R28 ;  /* 0x00000000131c7216 */ /* 0x000fcc000000001c */
[----:B------:R-:W2:Y:S02]  /*1fa0*/  ATOM.E.CAS.STRONG.GPU PT, R28, [R20], R19, R28 ;  /* 0x00000013141c738b */ /* 0x000ea400001ee11c */
[----:B--2---:R-:W-:Y:S01]  /*1fb0*/  ISETP.NE.U32.AND P1, PT, R28, R19, PT ;  /* 0x000000131c00720c */ /* 0x004fe20003f25070 */
[----:B------:R-:W-:-:S12]  /*1fc0*/  IMAD.MOV.U32 R19, RZ, RZ, R28 ;  /* 0x000000ffff137224 */ /* 0x000fd800078e001c */
[----:B------:R-:W-:Y:S05]  /*1fd0*/  @P1 BRA `(.L_x_24) ;  /* 0xfffffffc00e81947 */ /* 0x000fea000383ffff */
[----:B------:R-:W-:Y:S05]  /*1fe0*/  BSYNC.RECONVERGENT B0 ;  /* 0x0000000000007941 */ /* 0x000fea0003800200 */
.L_x_23:
        /* <DEDUP_REMOVED lines=14> */
.L_x_26:
[----:B-----5:R-:W-:-:S05]  /*20d0*/  HADD2.BF16_V2 R29, R19, R23.H0_H0 ;  /* 0x20000017131d7230 */ /* 0x020fca0000200000 */
[----:B------:R-:W-:-:S06]  /*20e0*/  PRMT R29, R19, R28, R29 ;  /* 0x0000001c131d7216 */ /* 0x000fcc000000001d */
[----:B------:R-:W2:Y:S02]  /*20f0*/  ATOM.E.CAS.STRONG.GPU PT, R29, [R16], R19, R29 ;  /* 0x00000013101d738b */ /* 0x000ea400001ee11d */
[----:B--2---:R-:W-:Y:S01]  /*2100*/  ISETP.NE.U32.AND P1, PT, R29, R19, PT ;  /* 0x000000131d00720c */ /* 0x004fe20003f25070 */
[----:B------:R-:W-:-:S12]  /*2110*/  IMAD.MOV.U32 R19, RZ, RZ, R29 ;  /* 0x000000ffff137224 */ /* 0x000fd800078e001d */
[----:B------:R-:W-:Y:S05]  /*2120*/  @P1 BRA `(.L_x_26) ;  /* 0xfffffffc00e81947 */ /* 0x000fea000383ffff */
[----:B------:R-:W-:Y:S05]  /*2130*/  BSYNC.RECONVERGENT B0 ;  /* 0x0000000000007941 */ /* 0x000fea0003800200 */
.L_x_25:
        /* <DEDUP_REMOVED lines=10> */
.L_x_28:
[----:B-----5:R-:W-:-:S05]  /*21e0*/  HADD2.BF16_V2 R28, R19, R23.H0_H0 ;  /* 0x20000017131c7230 */ /* 0x020fca0000200000 */
[----:B------:R-:W-:-:S06]  /*21f0*/  PRMT R28, R19, R0, R28 ;  /* 0x00000000131c7216 */ /* 0x000fcc000000001c */
[----:B------:R-:W2:Y:S02]  /*2200*/  ATOM.E.CAS.STRONG.GPU PT, R28, [R20], R19, R28 ;  /* 0x00000013141c738b */ /* 0x000ea400001ee11c */
[----:B--2---:R-:W-:Y:S01]  /*2210*/  ISETP.NE.U32.AND P1, PT, R28, R19, PT ;  /* 0x000000131c00720c */ /* 0x004fe20003f25070 */
[----:B------:R-:W-:-:S12]  /*2220*/  IMAD.MOV.U32 R19, RZ, RZ, R28 ;  /* 0x000000ffff137224 */ /* 0x000fd800078e001c */
[----:B------:R-:W-:Y:S05]  /*2230*/  @P1 BRA `(.L_x_28) ;  /* 0xfffffffc00e81947 */ /* 0x000fea000383ffff */
[----:B------:R-:W-:Y:S05]  /*2240*/  BSYNC.RECONVERGENT B0 ;  /* 0x0000000000007941 */ /* 0x000fea0003800200 */
.L_x_27:
        /* <DEDUP_REMOVED lines=14> */
.L_x_30:
[----:B-----5:R-:W-:-:S05]  /*2330*/  HADD2.BF16_V2 R29, R19, R23.H0_H0 ;  /* 0x20000017131d7230 */ /* 0x020fca0000200000 */
[----:B------:R-:W-:-:S06]  /*2340*/  PRMT R29, R19, R28, R29 ;  /* 0x0000001c131d7216 */ /* 0x000fcc000000001d */
[----:B------:R-:W2:Y:S02]  /*2350*/  ATOM.E.CAS.STRONG.GPU PT, R29, [R16], R19, R29 ;  /* 0x00000013101d738b */ /* 0x000ea400001ee11d */
[----:B--2---:R-:W-:Y:S01]  /*2360*/  ISETP.NE.U32.AND P1, PT, R29, R19, PT ;  /* 0x000000131d00720c */ /* 0x004fe20003f25070 */
[----:B------:R-:W-:-:S12]  /*2370*/  IMAD.MOV.U32 R19, RZ, RZ, R29 ;  /* 0x000000ffff137224 */ /* 0x000fd800078e001d */
[----:B------:R-:W-:Y:S05]  /*2380*/  @P1 BRA `(.L_x_30) ;  /* 0xfffffffc00e81947 */ /* 0x000fea000383ffff */
[----:B------:R-:W-:Y:S05]  /*2390*/  BSYNC.RECONVERGENT B0 ;  /* 0x0000000000007941 */ /* 0x000fea0003800200 */
.L_x_29:
        /* <DEDUP_REMOVED lines=10> */
.L_x_32:
[----:B-----5:R-:W-:-:S05]  /*2440*/  HADD2.BF16_V2 R28, R19, R23.H0_H0 ;  /* 0x20000017131c7230 */ /* 0x020fca0000200000 */
[----:B------:R-:W-:-:S06]  /*2450*/  PRMT R28, R19, R0, R28 ;  /* 0x00000000131c7216 */ /* 0x000fcc000000001c */
[----:B------:R-:W2:Y:S02]  /*2460*/  ATOM.E.CAS.STRONG.GPU PT, R28, [R20], R19, R28 ;  /* 0x00000013141c738b */ /* 0x000ea400001ee11c */
[----:B--2---:R-:W-:Y:S01]  /*2470*/  ISETP.NE.U32.AND P1, PT, R28, R19, PT ;  /* 0x000000131c00720c */ /* 0x004fe20003f25070 */
[----:B------:R-:W-:-:S12]  /*2480*/  IMAD.MOV.U32 R19, RZ, RZ, R28 ;  /* 0x000000ffff137224 */ /* 0x000fd800078e001c */
[----:B------:R-:W-:Y:S05]  /*2490*/  @P1 BRA `(.L_x_32) ;  /* 0xfffffffc00e81947 */ /* 0x000fea000383ffff */
[----:B------:R-:W-:Y:S05]  /*24a0*/  BSYNC.RECONVERGENT B0 ;  /* 0x0000000000007941 */ /* 0x000fea0003800200 */
.L_x_31:
        /* <DEDUP_REMOVED lines=14> */
.L_x_34:
[----:B-----5:R-:W-:-:S05]  /*2590*/  HADD2.BF16_V2 R29, R19, R23.H0_H0 ;  /* 0x20000017131d7230 */ /* 0x020fca0000200000 */
[----:B------:R-:W-:-:S06]  /*25a0*/  PRMT R29, R19, R28, R29 ;  /* 0x0000001c131d7216 */ /* 0x000fcc000000001d */
[----:B------:R-:W2:Y:S02]  /*25b0*/  ATOM.E.CAS.STRONG.GPU PT, R29, [R16], R19, R29 ;  /* 0x00000013101d738b */ /* 0x000ea400001ee11d */
[----:B--2---:R-:W-:Y:S01]  /*25c0*/  ISETP.NE.U32.AND P1, PT, R29, R19, PT ;  /* 0x000000131d00720c */ /* 0x004fe20003f25070 */
[----:B------:R-:W-:-:S12]  /*25d0*/  IMAD.MOV.U32 R19, RZ, RZ, R29 ;  /* 0x000000ffff137224 */ /* 0x000fd800078e001d */
[----:B------:R-:W-:Y:S05]  /*25e0*/  @P1 BRA `(.L_x_34) ;  /* 0xfffffffc00e81947 */ /* 0x000fea000383ffff */
[----:B------:R-:W-:Y:S05]  /*25f0*/  BSYNC.RECONVERGENT B0 ;  /* 0x0000000000007941 */ /* 0x000fea0003800200 */
.L_x_33:
        /* <DEDUP_REMOVED lines=10> */
.L_x_36:
[----:B-----5:R-:W-:-:S05]  /*26a0*/  HADD2.BF16_V2 R28, R19, R23.H0_H0 ;  /* 0x20000017131c7230 */ /* 0x020fca0000200000 */
[----:B------:R-:W-:-:S06]  /*26b0*/  PRMT R28, R19, R0, R28 ;  /* 0x00000000131c7216 */ /* 0x000fcc000000001c */
[----:B------:R-:W2:Y:S02]  /*26c0*/  ATOM.E.CAS.STRONG.GPU PT, R28, [R20], R19, R28 ;  /* 0x00000013141c738b */ /* 0x000ea400001ee11c */
[----:B--2---:R-:W-:Y:S01]  /*26d0*/  ISETP.NE.U32.AND P1, PT, R28, R19, PT ;  /* 0x000000131c00720c */ /* 0x004fe20003f25070 */
[----:B------:R-:W-:-:S12]  /*26e0*/  IMAD.MOV.U32 R19, RZ, RZ, R28 ;  /* 0x000000ffff137224 */ /* 0x000fd800078e001c */
[----:B------:R-:W-:Y:S05]  /*26f0*/  @P1 BRA `(.L_x_36) ;  /* 0xfffffffc00e81947 */ /* 0x000fea000383ffff */
[----:B------:R-:W-:Y:S05]  /*2700*/  BSYNC.RECONVERGENT B0 ;  /* 0x0000000000007941 */ /* 0x000fea0003800200 */
.L_x_35:
        /* <DEDUP_REMOVED lines=14> */
.L_x_38:
[----:B-----5:R-:W-:-:S05]  /*27f0*/  HADD2.BF16_V2 R14, R23, R15.H0_H0 ;  /* 0x2000000f170e7230 */ /* 0x020fca0000200000 */
[----:B------:R-:W-:-:S06]  /*2800*/  PRMT R14, R23, R2, R14 ;  /* 0x00000002170e7216 */ /* 0x000fcc000000000e */
[----:B------:R-:W2:Y:S02]  /*2810*/  ATOM.E.CAS.STRONG.GPU PT, R14, [R16], R23, R14 ;  /* 0x00000017100e738b */ /* 0x000ea400001ee10e */
[----:B--2---:R-:W-:Y:S01]  /*2820*/  ISETP.NE.U32.AND P1, PT, R14, R23, PT ;  /* 0x000000170e00720c */ /* 0x004fe20003f25070 */
[----:B------:R-:W-:-:S12]  /*2830*/  IMAD.MOV.U32 R23, RZ, RZ, R14 ;  /* 0x000000ffff177224 */ /* 0x000fd800078e000e */
[----:B------:R-:W-:Y:S05]  /*2840*/  @P1 BRA `(.L_x_38) ;  /* 0xfffffffc00e81947 */ /* 0x000fea000383ffff */
[----:B------:R-:W-:Y:S05]  /*2850*/  BSYNC.RECONVERGENT B0 ;  /* 0x0000000000007941 */ /* 0x000fea0003800200 */
.L_x_37:
        /* <DEDUP_REMOVED lines=10> */
.L_x_40:
[----:B-----5:R-:W-:-:S05]  /*2900*/  HADD2.BF16_V2 R0, R17, R2.H0_H0 ;  /* 0x2000000211007230 */ /* 0x020fca0000200000 */
[----:B------:R-:W-:-:S06]  /*2910*/  PRMT R0, R17, R22, R0 ;  /* 0x0000001611007216 */ /* 0x000fcc0000000000 */
[----:B------:R-:W2:Y:S02]  /*2920*/  ATOM.E.CAS.STRONG.GPU PT, R0, [R20], R17, R0 ;  /* 0x000000111400738b */ /* 0x000ea400001ee100 */
[----:B--2---:R-:W-:Y:S01]  /*2930*/  ISETP.NE.U32.AND P1, PT, R0, R17, PT ;  /* 0x000000110000720c */ /* 0x004fe20003f25070 */
[----:B------:R-:W-:-:S12]  /*2940*/  IMAD.MOV.U32 R17, RZ, RZ, R0 ;  /* 0x000000ffff117224 */ /* 0x000fd800078e0000 */
[----:B------:R-:W-:Y:S05]  /*2950*/  @P1 BRA `(.L_x_40) ;  /* 0xfffffffc00e81947 */ /* 0x000fea000383ffff */
[----:B------:R-:W-:Y:S05]  /*2960*/  BSYNC.RECONVERGENT B0 ;  /* 0x0000000000007941 */ /* 0x000fea0003800200 */
.L_x_39:
[----:B------:R-:W-:-:S04]  /*2970*/  UIADD3 UR5, UPT, UPT, UR5, 0x8, URZ ;  /* 0x0000000805057890 */ /* 0x000fc8000fffe0ff */
[----:B------:R-:W-:-:S09]  /*2980*/  UISETP.NE.AND UP0, UPT, UR5, UR7, UPT ;  /* 0x000000070500728c */ /* 0x000fd2000bf05270 */
[----:B------:R-:W-:Y:S05]  /*2990*/  BRA.U UP0, `(.L_x_41) ;  /* 0xffffffe900c87547 */ /* 0x000fea000b83ffff */
[----:B------:R-:W-:-:S05]  /*29a0*/  UMOV UR5, UR7 ;  /* 0x0000000700057c82 */ /* 0x000fca0008000000 */
.L_x_8:
[----:B------:R-:W-:-:S09]  /*29b0*/  UISETP.NE.AND UP0, UPT, UR6, URZ, UPT ;  /* 0x000000ff0600728c */ /* 0x000fd2000bf05270 */
[----:B------:R-:W-:Y:S05]  /*29c0*/  BRA.U !UP0, `(.L_x_7) ;  /* 0x0000001908107547 */ /* 0x000fea000b800000 */
[----:B------:R-:W1:Y:S01]  /*29d0*/  LDCU UR7, c[0x0][0x3a8] ;  /* 0x00007500ff0777ac */ /* 0x000e620008000800 */
[----:B------:R-:W-:Y:S01]  /*29e0*/  VIADD R0, R7, 0x1 ;  /* 0x0000000107007836 */ /* 0x000fe20000000000 */
[----:B------:R-:W2:Y:S01]  /*29f0*/  LDCU.64 UR8, c[0x0][0x3c0] ;  /* 0x00007800ff0877ac */ /* 0x000ea20008000a00 */
[----:B-1----:R-:W-:-:S06]  /*2a00*/  UIADD3 UR7, UPT, UPT, UR7, -0x1, URZ ;  /* 0xffffffff07077890 */ /* 0x002fcc000fffe0ff */
[----:B------:R-:W-:Y:S01]  /*2a10*/  ISETP.GE.AND P0, PT, R7, UR7, PT ;  /* 0x0000000707007c0c */ /* 0x000fe2000bf06270 */
[----:B------:R-:W-:-:S04]  /*2a20*/  UIADD3 UR7, UPT, UPT, UR6, -0x1, URZ ;  /* 0xffffffff06077890 */ /* 0x000fc8000fffe0ff */
[----:B------:R-:W-:-:S08]  /*2a30*/  UISETP.GE.U32.AND UP0, UPT, UR7, 0x3, UPT ;  /* 0x000000030700788c */ /* 0x000fd0000bf06070 */
[----:B------:R-:W-:-:S05]  /*2a40*/  @P0 IMAD.MOV R0, RZ, RZ, R7 ;  /* 0x000000ffff000224 */ /* 0x000fca00078e0207 */
[----:B------:R-:W-:-:S05]  /*2a50*/  SHF.R.S32.HI R2, RZ, 0x1f, R0 ;  /* 0x0000001fff027819 */ /* 0x000fca0000011400 */
[----:B--2---:R-:W-:Y:S02]  /*2a60*/  IMAD R15, R2, UR8, RZ ;  /* 0x00000008020f7c24 */ /* 0x004fe4000f8e02ff */
[----:B------:R-:W-:-:S04]  /*2a70*/  IMAD.WIDE.U32 R2, R0, UR8, RZ ;  /* 0x0000000800027c25 */ /* 0x000fc8000f8e00ff */
[----:B------:R-:W-:Y:S02]  /*2a80*/  IMAD R15, R0, UR9, R15 ;  /* 0x00000009000f7c24 */ /* 0x000fe4000f8e020f */
[----:B------:R-:W-:Y:S02]  /*2a90*/  FADD.FTZ R0, -R6, 1 ;  /* 0x3f80000006007421 */ /* 0x000fe40000010100 */
[----:B------:R-:W-:Y:S02]  /*2aa0*/  IMAD.IADD R3, R3, 0x1, R15 ;  /* 0x0000000103037824 */ /* 0x000fe400078e020f */
[----:B------:R-:W-:-:S04]  /*2ab0*/  IMAD.WIDE.U32 R2, R8, UR4, R2 ;  /* 0x0000000408027c25 */ /* 0x000fc8000f8e0002 */
[----:B------:R-:W-:Y:S01]  /*2ac0*/  IMAD R9, R9, UR4, R3 ;  /* 0x0000000409097c24 */ /* 0x000fe2000f8e0203 */
[----:B------:R-:W-:Y:S06]  /*2ad0*/  BRA.U !UP0, `(.L_x_42) ;  /* 0x0000000d08347547 */ /* 0x000fec000b800000 */
[----:B------:R-:W1:Y:S01]  /*2ae0*/  LDC.64 R14, c[0x0][0x3f0] ;  /* 0x0000fc00ff0e7b82 */ /* 0x000e620000000a00 */
[----:B------:R-:W0:Y:S01]  /*2af0*/  LDCU.64 UR8, c[0x0][0x3c8] ;  /* 0x00007900ff0877ac */ /* 0x000e220008000a00 */
[----:B------:R-:W-:Y:S02]  /*2b00*/  IMAD.MOV.U32 R18, RZ, RZ, R10 ;  /* 0x000000ffff127224 */ /* 0x000fe400078e000a */
[----:B------:R-:W-:Y:S01]  /*2b10*/  IMAD.MOV.U32 R19, RZ, RZ, R5 ;  /* 0x000000ffff137224 */ /* 0x000fe200078e0005 */
[----:B------:R-:W2:Y:S03]  /*2b20*/  LDCU.64 UR10, c[0x0][0x390] ;  /* 0x00007200ff0a77ac */ /* 0x000ea60008000a00 */
[----:B------:R-:W3:Y:S01]  /*2b30*/  LDC.64 R16, c[0x0][0x3b8] ;  /* 0x0000ee00ff107b82 */ /* 0x000ee20000000a00 */
[----:B-1----:R-:W-:-:S04]  /*2b40*/  IMAD.WIDE.U32 R18, R14, UR5, R18 ;  /* 0x000000050e127c25 */ /* 0x002fc8000f8e0012 */
[----:B------:R-:W-:Y:S01]  /*2b50*/  IMAD R19, R15, UR5, R19 ;  /* 0x000000050f137c24 */ /* 0x000fe2000f8e0213 */
[----:B0-----:R-:W-:-:S04]  /*2b60*/  LEA R20, P0, R18, UR8, 0x1 ;  /* 0x0000000812147c11 */ /* 0x001fc8000f8008ff */
        /* <DEDUP_REMOVED lines=18> */
.L_x_44:
[----:B-----5:R-:W-:-:S05]  /*2c90*/  HADD2.BF16_V2 R28, R21, R22.H0_H0 ;  /* 0x20000016151c7230 */ /* 0x020fca0000200000 */
[----:B------:R-:W-:-:S06]  /*2ca0*/  PRMT R28, R21, R23, R28 ;  /* 0x00000017151c7216 */ /* 0x000fcc000000001c */
[----:B------:R-:W2:Y:S02]  /*2cb0*/  ATOM.E.CAS.STRONG.GPU PT, R28, [R18], R21, R28 ;  /* 0x00000015121c738b */ /* 0x000ea400001ee11c */
[----:B--2---:R-:W-:Y:S01]  /*2cc0*/  ISETP.NE.U32.AND P0, PT, R28, R21, PT ;  /* 0x000000151c00720c */ /* 0x004fe20003f05070 */
[----:B------:R-:W-:-:S12]  /*2cd0*/  IMAD.MOV.U32 R21, RZ, RZ, R28 ;  /* 0x000000ffff157224 */ /* 0x000fd800078e001c */
[----:B------:R-:W-:Y:S05]  /*2ce0*/  @P0 BRA `(.L_x_44) ;  /* 0xfffffffc00e80947 */ /* 0x000fea000383ffff */
[----:B------:R-:W-:Y:S05]  /*2cf0*/  BSYNC.RECONVERGENT B0 ;  /* 0x0000000000007941 */ /* 0x000fea0003800200 */
.L_x_43:
[----:B------:R-:W-:Y:S02]  /*2d00*/  IMAD.MOV.U32 R8, RZ, RZ, R2 ;  /* 0x000000ffff087224 */ /* 0x000fe400078e0002 */
[----:B------:R-:W-:Y:S01]  /*2d10*/  FMUL.FTZ R20, R6, R20 ;  /* 0x0000001406147220 */ /* 0x000fe20000410000 */
[----:B------:R-:W-:Y:S01]  /*2d20*/  BSSY.RECONVERGENT B0, `(.L_x_45) ;  /* 0x0000011000007945 */ /* 0x000fe20003800200 */
        /* <DEDUP_REMOVED lines=10> */
.L_x_46:
[----:B-----5:R-:W-:-:S05]  /*2dd0*/  HADD2.BF16_V2 R23, R21, R22.H0_H0 ;  /* 0x2000001615177230 */ /* 0x020fca0000200000 */
[----:B------:R-:W-:-:S06]  /*2de0*/  PRMT R23, R21, R20, R23 ;  /* 0x0000001415177216 */ /* 0x000fcc0000000017 */
[----:B------:R-:W2:Y:S02]  /*2df0*/  ATOM.E.CAS.STRONG.GPU PT, R23, [R18], R21, R23 ;  /* 0x000000151217738b */ /* 0x000ea400001ee117 */
[----:B--2---:R-:W-:Y:S01]  /*2e00*/  ISETP.NE.U32.AND P0, PT, R23, R21, PT ;  /* 0x000000151700720c */ /* 0x004fe20003f05070 */
[----:B------:R-:W-:-:S12]  /*2e10*/  IMAD.MOV.U32 R21, RZ, RZ, R23 ;  /* 0x000000ffff157224 */ /* 0x000fd800078e0017 */
[----:B------:R-:W-:Y:S05]  /*2e20*/  @P0 BRA `(.L_x_46) ;  /* 0xfffffffc00e80947 */ /* 0x000fea000383ffff */
[----:B------:R-:W-:Y:S05]  /*2e30*/  BSYNC.RECONVERGENT B0 ;  /* 0x0000000000007941 */ /* 0x000fea0003800200 */
.L_x_45:
[----:B------:R-:W-:Y:S01]  /*2e40*/  UIADD3 UR7, UPT, UPT, UR5, 0x1, URZ ;  /* 0x0000000105077890 */ /* 0x000fe2000fffe0ff */
[----:B0-----:R-:W-:Y:S02]  /*2e50*/  IMAD.MOV.U32 R18, RZ, RZ, R10 ;  /* 0x000000ffff127224 */ /* 0x001fe400078e000a */
[----:B------:R-:W-:-:S03]  /*2e60*/  IMAD.MOV.U32 R19, RZ, RZ, R5 ;  /* 0x000000ffff137224 */ /* 0x000fc600078e0005 */
[----:B------:R-:W-:-:S04]  /*2e70*/  IMAD.WIDE.U32 R20, R14, UR7, R18 ;  /* 0x000000070e147c25 */ /* 0x000fc8000f8e0012 */
[----:B------:R-:W-:Y:S01]  /*2e80*/  IMAD R19, R15, UR7, R21 ;  /* 0x000000070f137c24 */ /* 0x000fe2000f8e0215 */
[----:B------:R-:W-:Y:S01]  /*2e90*/  LEA R18, P0, R20, UR8, 0x1 ;  /* 0x0000000814127c11 */ /* 0x000fe2000f8008ff */
[----:B------:R-:W-:-:S03]  /*2ea0*/  IMAD.MOV.U32 R21, RZ, RZ, R4 ;  /* 0x000000ffff157224 */ /* 0x000fc600078e0004 */
[----:B------:R-:W-:Y:S01]  /*2eb0*/  LEA.HI.X R19, R20, UR9, R19, 0x1, P0 ;  /* 0x0000000914137c11 */ /* 0x000fe200080f0c13 */
[----:B------:R-:W-:-:S04]  /*2ec0*/  IMAD.MOV.U32 R20, RZ, RZ, R12 ;  /* 0x000000ffff147224 */ /* 0x000fc800078e000c */
[----:B------:R0:W2:Y:S01]  /*2ed0*/  LDG.E.U16 R8, desc[UR12][R18.64] ;  /* 0x0000000c12087981 */ /* 0x0000a2000c1e1500 */
[----:B------:R-:W-:Y:S01]  /*2ee0*/  BSSY.RECONVERGENT B0, `(.L_x_47) ;  /* 0x0000013000007945 */ /* 0x000fe20003800200 */
[----:B0-----:R-:W-:-:S04]  /*2ef0*/  IMAD.WIDE.U32 R18, R16, UR7, R20 ;  /* 0x0000000710127c25 */ /* 0x001fc8000f8e0014 */
[----:B------:R-:W-:Y:S01]  /*2f00*/  IMAD R23, R17, UR7, R19 ;  /* 0x0000000711177c24 */ /* 0x000fe2000f8e0213 */
[----:B------:R-:W-:-:S04]  /*2f10*/  LEA R21, P0, R18, UR10, 0x1 ;  /* 0x0000000a12157c11 */ /* 0x000fc8000f8008ff */
[----:B------:R-:W-:Y:S02]  /*2f20*/  LEA.HI.X R19, R18, UR11, R23, 0x1, P0 ;  /* 0x0000000b12137c11 */ /* 0x000fe400080f0c17 */
[C---:B------:R-:W-:Y:S02]  /*2f30*/  LOP3.LUT R18, R21.reuse, 0xfffffffd, RZ, 0xc0, !PT ;  /* 0xfffffffd15127812 */ /* 0x040fe400078ec0ff */
[----:B------:R-:W-:-:S03]  /*2f40*/  LOP3.LUT R23, R21, 0x2, RZ, 0xc0, !PT ;  /* 0x0000000215177812 */ /* 0x000fc600078ec0ff */
[----:B------:R0:W5:Y:S01]  /*2f50*/  LD.E R22, desc[UR12][R18.64] ;  /* 0x0000000c12167980 */ /* 0x000162000c101900 */
[----:B------:R-:W-:-:S04]  /*2f60*/  ISETP.EQ.U32.AND P0, PT, R23, RZ, PT ;  /* 0x000000ff1700720c */ /* 0x000fc80003f02070 */
[----:B------:R-:W-:Y:S01]  /*2f70*/  SEL R23, R29, 0x7610, P0 ;  /* 0x000076101d177807 */ /* 0x000fe20000000000 */
[----:B--2---:R-:W-:-:S04]  /*2f80*/  IMAD.U32 R20, R8, 0x10000, RZ ;  /* 0x0001000008147824 */ /* 0x004fc800078e00ff */
[----:B------:R-:W-:-:S05]  /*2f90*/  FMUL.FTZ R8, R0, R20 ;  /* 0x0000001400087220 */ /* 0x000fca0000410000 */
[----:B0-----:R-:W-:-:S07]  /*2fa0*/  F2FP.BF16.F32.PACK_AB R8, RZ, R8 ;  /* 0x00000008ff08723e */ /* 0x001fce00000010ff */
.L_x_48:
[----:B-----5:R-:W-:-:S05]  /*2fb0*/  HADD2.BF16_V2 R28, R22, R8.H0_H0 ;  /* 0x20000008161c7230 */ /* 0x020fca0000200000 */
[----:B------:R-:W-:-:S06]  /*2fc0*/  PRMT R28, R22, R23, R28 ;  /* 0x00000017161c7216 */ /* 0x000fcc000000001c */
[----:B------:R-:W2:Y:S02]  /*2fd0*/  ATOM.E.CAS.STRONG.GPU PT, R28, [R18], R22, R28 ;  /* 0x00000016121c738b */ /* 0x000ea400001ee11c */
[----:B--2---:R-:W-:Y:S01]  /*2fe0*/  ISETP.NE.U32.AND P0, PT, R28, R22, PT ;  /* 0x000000161c00720c */ /* 0x004fe20003f05070 */
[----:B------:R-:W-:-:S12]  /*2ff0*/  IMAD.MOV.U32 R22, RZ, RZ, R28 ;  /* 0x000000ffff167224 */ /* 0x000fd800078e001c */
[----:B------:R-:W-:Y:S05]  /*3000*/  @P0 BRA `(.L_x_48) ;  /* 0xfffffffc00e80947 */ /* 0x000fea000383ffff */
[----:B------:R-:W-:Y:S05]  /*3010*/  BSYNC.RECONVERGENT B0 ;  /* 0x0000000000007941 */ /* 0x000fea0003800200 */
.L_x_47:
        /* <DEDUP_REMOVED lines=13> */
.L_x_50:
[----:B-----5:R-:W-:-:S05]  /*30f0*/  HADD2.BF16_V2 R23, R21, R22.H0_H0 ;  /* 0x2000001615177230 */ /* 0x020fca0000200000 */
[----:B------:R-:W-:-:S06]  /*3100*/  PRMT R23, R21, R20, R23 ;  /* 0x0000001415177216 */ /* 0x000fcc0000000017 */
[----:B------:R-:W2:Y:S02]  /*3110*/  ATOM.E.CAS.STRONG.GPU PT, R23, [R18], R21, R23 ;  /* 0x000000151217738b */ /* 0x000ea400001ee117 */
[----:B--2---:R-:W-:Y:S01]  /*3120*/  ISETP.NE.U32.AND P0, PT, R23, R21, PT ;  /* 0x000000151700720c */ /* 0x004fe20003f05070 */
[----:B------:R-:W-:-:S12]  /*3130*/  IMAD.MOV.U32 R21, RZ, RZ, R23 ;  /* 0x000000ffff157224 */ /* 0x000fd800078e0017 */
[----:B------:R-:W-:Y:S05]  /*3140*/  @P0 BRA `(.L_x_50) ;  /* 0xfffffffc00e80947 */ /* 0x000fea000383ffff */
[----:B------:R-:W-:Y:S05]  /*3150*/  BSYNC.RECONVERGENT B0 ;  /* 0x0000000000007941 */ /* 0x000fea0003800200 */
.L_x_49:
        /* <DEDUP_REMOVED lines=23> */
.L_x_52:
[----:B-----5:R-:W-:-:S05]  /*32d0*/  HADD2.BF16_V2 R28, R22, R8.H0_H0 ;  /* 0x20000008161c7230 */ /* 0x020fca0000200000 */
[----:B------:R-:W-:-:S06]  /*32e0*/  PRMT R28, R22, R23, R28 ;  /* 0x00000017161c7216 */ /* 0x000fcc000000001c */
[----:B------:R-:W2:Y:S02]  /*32f0*/  ATOM.E.CAS.STRONG.GPU PT, R28, [R18], R22, R28 ;  /* 0x00000016121c738b */ /* 0x000ea400001ee11c */
[----:B--2---:R-:W-:Y:S01]  /*3300*/  ISETP.NE.U32.AND P0, PT, R28, R22, PT ;  /* 0x000000161c00720c */ /* 0x004fe20003f05070 */
[----:B------:R-:W-:-:S12]  /*3310*/  IMAD.MOV.U32 R22, RZ, RZ, R28 ;  /* 0x000000ffff167224 */ /* 0x000fd800078e001c */
[----:B------:R-:W-:Y:S05]  /*3320*/  @P0 BRA `(.L_x_52) ;  /* 0xfffffffc00e80947 */ /* 0x000fea000383ffff */
[----:B------:R-:W-:Y:S05]  /*3330*/  BSYNC.RECONVERGENT B0 ;  /* 0x0000000000007941 */ /* 0x000fea0003800200 */
.L_x_51:
        /* <DEDUP_REMOVED lines=13> */
.L_x_54:
[----:B-----5:R-:W-:-:S05]  /*3410*/  HADD2.BF16_V2 R23, R21, R22.H0_H0 ;  /* 0x2000001615177230 */ /* 0x020fca0000200000 */
[----:B------:R-:W-:-:S06]  /*3420*/  PRMT R23, R21, R20, R23 ;  /* 0x0000001415177216 */ /* 0x000fcc0000000017 */
[----:B------:R-:W2:Y:S02]  /*3430*/  ATOM.E.CAS.STRONG.GPU PT, R23, [R18], R21, R23 ;  /* 0x000000151217738b */ /* 0x000ea400001ee117 */
[----:B--2---:R-:W-:Y:S01]  /*3440*/  ISETP.NE.U32.AND P0, PT, R23, R21, PT ;  /* 0x000000151700720c */ /* 0x004fe20003f05070 */
[----:B------:R-:W-:-:S12]  /*3450*/  IMAD.MOV.U32 R21, RZ, RZ, R23 ;  /* 0x000000ffff157224 */ /* 0x000fd800078e0017 */
[----:B------:R-:W-:Y:S05]  /*3460*/  @P0 BRA `(.L_x_54) ;  /* 0xfffffffc00e80947 */ /* 0x000fea000383ffff */
[----:B------:R-:W-:Y:S05]  /*3470*/  BSYNC.RECONVERGENT B0 ;  /* 0x0000000000007941 */ /* 0x000fea0003800200 */
.L_x_53:
        /* <DEDUP_REMOVED lines=18> */
[----:B------:R-:W-:Y:S01]  /*35a0*/  ISETP.EQ.U32.AND P0, PT, R20, RZ, PT ;  /* 0x000000ff1400720c */ /* 0x000fe20003f02070 */
[----:B--2---:R-:W-:-:S03]  /*35b0*/  IMAD.U32 R18, R8, 0x10000, RZ ;  /* 0x0001000008127824 */ /* 0x004fc600078e00ff */
[----:B------:R-:W-:Y:S01]  /*35c0*/  SEL R8, R29, 0x7610, P0 ;  /* 0x000076101d087807 */ /* 0x000fe20000000000 */
[----:B------:R-:W-:-:S05]  /*35d0*/  FMUL.FTZ R20, R0, R18 ;  /* 0x0000001200147220 */ /* 0x000fca0000410000 */
[----:B0-----:R-:W-:-:S07]  /*35e0*/  F2FP.BF16.F32.PACK_AB R20, RZ, R20 ;  /* 0x00000014ff14723e */ /* 0x001fce00000010ff */
.L_x_56:
[----:B-----5:R-:W-:-:S05]  /*35f0*/  HADD2.BF16_V2 R22, R21, R20.H0_H0 ;  /* 0x2000001415167230 */ /* 0x020fca0000200000 */
[----:B------:R-:W-:-:S06]  /*3600*/  PRMT R22, R21, R8, R22 ;  /* 0x0000000815167216 */ /* 0x000fcc0000000016 */
[----:B------:R-:W2:Y:S02]  /*3610*/  ATOM.E.CAS.STRONG.GPU PT, R22, [R14], R21, R22 ;  /* 0x000000150e16738b */ /* 0x000ea400001ee116 */
[----:B--2---:R-:W-:Y:S01]  /*3620*/  ISETP.NE.U32.AND P0, PT, R22, R21, PT ;  /* 0x000000151600720c */ /* 0x004fe20003f05070 */
[----:B------:R-:W-:-:S12]  /*3630*/  IMAD.MOV.U32 R21, RZ, RZ, R22 ;  /* 0x000000ffff157224 */ /* 0x000fd800078e0016 */
[----:B------:R-:W-:Y:S05]  /*3640*/  @P0 BRA `(.L_x_56) ;  /* 0xfffffffc00e80947 */ /* 0x000fea000383ffff */
[----:B------:R-:W-:Y:S05]  /*3650*/  BSYNC.RECONVERGENT B0 ;  /* 0x0000000000007941 */ /* 0x000fea0003800200 */
.L_x_55:
[----:B------:R-:W-:Y:S02]  /*3660*/  IMAD.MOV.U32 R8, RZ, RZ, R2 ;  /* 0x000000ffff087224 */ /* 0x000fe400078e0002 */
[----:B------:R-:W-:Y:S01]  /*3670*/  FMUL.FTZ R18, R6, R18 ;  /* 0x0000001206127220 */ /* 0x000fe20000410000 */
[----:B------:R-:W-:Y:S01]  /*3680*/  BSSY.RECONVERGENT B0, `(.L_x_57) ;  /* 0x0000011000007945 */ /* 0x000fe20003800200 */
[----:B------:R-:W-:-:S03]  /*3690*/  IMAD.WIDE.U32 R14, R16, UR7, R8 ;  /* 0x00000007100e7c25 */ /* 0x000fc6000f8e0008 */
[----:B------:R-:W-:Y:S01]  /*36a0*/  F2FP.BF16.F32.PACK_AB R18, RZ, R18 ;  /* 0x00000012ff12723e */ /* 0x000fe200000010ff */
[----:B------:R-:W-:Y:S01]  /*36b0*/  IMAD R15, R17, UR7, R15 ;  /* 0x00000007110f7c24 */ /* 0x000fe2000f8e020f */
[----:B------:R-:W-:-:S04]  /*36c0*/  LEA R17, P0, R14, UR10, 0x1 ;  /* 0x0000000a0e117c11 */ /* 0x000fc8000f8008ff */
[----:B------:R-:W-:Y:S02]  /*36d0*/  LEA.HI.X R15, R14, UR11, R15, 0x1, P0 ;  /* 0x0000000b0e0f7c11 */ /* 0x000fe400080f0c0f */
[C---:B------:R-:W-:Y:S02]  /*36e0*/  LOP3.LUT R14, R17.reuse, 0xfffffffd, RZ, 0xc0, !PT ;  /* 0xfffffffd110e7812 */ /* 0x040fe400078ec0ff */
[----:B------:R-:W-:-:S03]  /*36f0*/  LOP3.LUT R8, R17, 0x2, RZ, 0xc0, !PT ;  /* 0x0000000211087812 */ /* 0x000fc600078ec0ff */
[----:B------:R0:W5:Y:S01]  /*3700*/  LD.E R19, desc[UR12][R14.64] ;  /* 0x0000000c0e137980 */ /* 0x000162000c101900 */
[----:B------:R-:W-:-:S04]  /*3710*/  ISETP.EQ.U32.AND P0, PT, R8, RZ, PT ;  /* 0x000000ff0800720c */ /* 0x000fc80003f02070 */
[----:B------:R-:W-:-:S09]  /*3720*/  SEL R29, R29, 0x7610, P0 ;  /* 0x000076101d1d7807 */ /* 0x000fd20000000000 */
.L_x_58:
[----:B-----5:R-:W-:-:S05]  /*3730*/  HADD2.BF16_V2 R8, R19, R18.H0_H0 ;  /* 0x2000001213087230 */ /* 0x020fca0000200000 */
[----:B------:R-:W-:-:S06]  /*3740*/  PRMT R8, R19, R29, R8 ;  /* 0x0000001d13087216 */ /* 0x000fcc0000000008 */
[----:B------:R-:W2:Y:S02]  /*3750*/  ATOM.E.CAS.STRONG.GPU PT, R8, [R14], R19, R8 ;  /* 0x000000130e08738b */ /* 0x000ea400001ee108 */
[----:B--2---:R-:W-:Y:S01]  /*3760*/  ISETP.NE.U32.AND P0, PT, R8, R19, PT ;  /* 0x000000130800720c */ /* 0x004fe20003f05070 */
[----:B------:R-:W-:-:S12]  /*3770*/  IMAD.MOV.U32 R19, RZ, RZ, R8 ;  /* 0x000000ffff137224 */ /* 0x000fd800078e0008 */
[----:B------:R-:W-:Y:S05]  /*3780*/  @P0 BRA `(.L_x_58) ;  /* 0xfffffffc00e80947 */ /* 0x000fea000383ffff */
[----:B------:R-:W-:Y:S05]  /*3790*/  BSYNC.RECONVERGENT B0 ;  /* 0x0000000000007941 */ /* 0x000fea0003800200 */
.L_x_57:
[----:B------:R-:W-:-:S12]  /*37a0*/  UIADD3 UR5, UPT, UPT, UR5, 0x4, URZ ;  /* 0x0000000405057890 */ /* 0x000fd8000fffe0ff */
.L_x_42:
[----:B------:R-:W1:Y:S02]  /*37b0*/  LDCU UR7, c[0x0][0x3a0] ;  /* 0x00007400ff0777ac */ /* 0x000e640008000800 */
[----:B-1----:R-:W-:-:S09]  /*37c0*/  ULOP3.LUT UP0, UR8, UR7, 0x3, URZ, 0xc0, !UPT ;  /* 0x0000000307087892 */ /* 0x002fd2000f80c0ff */
[----:B------:R-:W-:Y:S05]  /*37d0*/  BRA.U !UP0, `(.L_x_7) ;  /* 0x00000009088c7547 */ /* 0x000fea000b800000 */
[----:B------:R-:W-:-:S09]  /*37e0*/  UISETP.NE.AND UP0, UPT, UR8, 0x1, UPT ;  /* 0x000000010800788c */ /* 0x000fd2000bf05270 */
[----:B------:R-:W-:Y:S05]  /*37f0*/  BRA.U !UP0, `(.L_x_59) ;  /* 0x0000000508a47547 */ /* 0x000fea000b800000 */
        /* <DEDUP_REMOVED lines=27> */
.L_x_61:
[----:B-----5:R-:W-:-:S05]  /*39b0*/  HADD2.BF16_V2 R28, R21, R22.H0_H0 ;  /* 0x20000016151c7230 */ /* 0x020fca0000200000 */
[----:B------:R-:W-:-:S06]  /*39c0*/  PRMT R28, R21, R23, R28 ;  /* 0x00000017151c7216 */ /* 0x000fcc000000001c */
[----:B------:R-:W2:Y:S02]  /*39d0*/  ATOM.E.CAS.STRONG.GPU PT, R28, [R18], R21, R28 ;  /* 0x00000015121c738b */ /* 0x000ea400001ee11c */
[----:B--2---:R-:W-:Y:S01]  /*39e0*/  ISETP.NE.U32.AND P0, PT, R28, R21, PT ;  /* 0x000000151c00720c */ /* 0x004fe20003f05070 */
[----:B------:R-:W-:-:S12]  /*39f0*/  IMAD.MOV.U32 R21, RZ, RZ, R28 ;  /* 0x000000ffff157224 */ /* 0x000fd800078e001c */
[----:B------:R-:W-:Y:S05]  /*3a00*/  @P0 BRA `(.L_x_61) ;  /* 0xfffffffc00e80947 */ /* 0x000fea000383ffff */
[----:B------:R-:W-:Y:S05]  /*3a10*/  BSYNC.RECONVERGENT B0 ;  /* 0x0000000000007941 */ /* 0x000fea0003800200 */
.L_x_60:
        /* <DEDUP_REMOVED lines=13> */
.L_x_63:
[----:B-----5:R-:W-:-:S05]  /*3af0*/  HADD2.BF16_V2 R23, R21, R22.H0_H0 ;  /* 0x2000001615177230 */ /* 0x020fca0000200000 */
[----:B------:R-:W-:-:S06]  /*3b00*/  PRMT R23, R21, R20, R23 ;  /* 0x0000001415177216 */ /* 0x000fcc0000000017 */
[----:B------:R-:W2:Y:S02]  /*3b10*/  ATOM.E.CAS.STRONG.GPU PT, R23, [R18], R21, R23 ;  /* 0x000000151217738b */ /* 0x000ea400001ee117 */
[----:B--2---:R-:W-:Y:S01]  /*3b20*/  ISETP.NE.U32.AND P0, PT, R23, R21, PT ;  /* 0x000000151700720c */ /* 0x004fe20003f05070 */
[----:B------:R-:W-:-:S12]  /*3b30*/  IMAD.MOV.U32 R21, RZ, RZ, R23 ;  /* 0x000000ffff157224 */ /* 0x000fd800078e0017 */
[----:B------:R-:W-:Y:S05]  /*3b40*/  @P0 BRA `(.L_x_63) ;  /* 0xfffffffc00e80947 */ /* 0x000fea000383ffff */
[----:B------:R-:W-:Y:S05]  /*3b50*/  BSYNC.RECONVERGENT B0 ;  /* 0x0000000000007941 */ /* 0x000fea0003800200 */
.L_x_62:
        /* <DEDUP_REMOVED lines=23> */
.L_x_65:
[----:B-----5:R-:W-:-:S05]  /*3cd0*/  HADD2.BF16_V2 R22, R21, R20.H0_H0 ;  /* 0x2000001415167230 */ /* 0x020fca0000200000 */
[----:B------:R-:W-:-:S06]  /*3ce0*/  PRMT R22, R21, R8, R22 ;  /* 0x0000000815167216 */ /* 0x000fcc0000000016 */
[----:B------:R-:W2:Y:S02]  /*3cf0*/  ATOM.E.CAS.STRONG.GPU PT, R22, [R14], R21, R22 ;  /* 0x000000150e16738b */ /* 0x000ea400001ee116 */
[----:B--2---:R-:W-:Y:S01]  /*3d00*/  ISETP.NE.U32.AND P0, PT, R22, R21, PT ;  /* 0x000000151600720c */ /* 0x004fe20003f05070 */
[----:B------:R-:W-:-:S12]  /*3d10*/  IMAD.MOV.U32 R21, RZ, RZ, R22 ;  /* 0x000000ffff157224 */ /* 0x000fd800078e0016 */
[----:B------:R-:W-:Y:S05]  /*3d20*/  @P0 BRA `(.L_x_65) ;  /* 0xfffffffc00e80947 */ /* 0x000fea000383ffff */
[----:B------:R-:W-:Y:S05]  /*3d30*/  BSYNC.RECONVERGENT B0 ;  /* 0x0000000000007941 */ /* 0x000fea0003800200 */
.L_x_64:
        /* <DEDUP_REMOVED lines=13> */
.L_x_67:
[----:B-----5:R-:W-:-:S05]  /*3e10*/  HADD2.BF16_V2 R8, R19, R18.H0_H0 ;  /* 0x2000001213087230 */ /* 0x020fca0000200000 */
[----:B------:R-:W-:-:S06]  /*3e20*/  PRMT R8, R19, R29, R8 ;  /* 0x0000001d13087216 */ /* 0x000fcc0000000008 */
[----:B------:R-:W2:Y:S02]  /*3e30*/  ATOM.E.CAS.STRONG.GPU PT, R8, [R14], R19, R8 ;  /* 0x000000130e08738b */ /* 0x000ea400001ee108 */
[----:B--2---:R-:W-:Y:S01]  /*3e40*/  ISETP.NE.U32.AND P0, PT, R8, R19, PT ;  /* 0x000000130800720c */ /* 0x004fe20003f05070 */
[----:B------:R-:W-:-:S12]  /*3e50*/  IMAD.MOV.U32 R19, RZ, RZ, R8 ;  /* 0x000000ffff137224 */ /* 0x000fd800078e0008 */
[----:B------:R-:W-:Y:S05]  /*3e60*/  @P0 BRA `(.L_x_67) ;  /* 0xfffffffc00e80947 */ /* 0x000fea000383ffff */
[----:B------:R-:W-:Y:S05]  /*3e70*/  BSYNC.RECONVERGENT B0 ;  /* 0x0000000000007941 */ /* 0x000fea0003800200 */
.L_x_66:
[----:B------:R-:W-:-:S12]  /*3e80*/  UIADD3 UR5, UPT, UPT, UR5, 0x2, URZ ;  /* 0x0000000205057890 */ /* 0x000fd8000fffe0ff */
.L_x_59:
[----:B------:R-:W-:-:S04]  /*3e90*/  ULOP3.LUT UR7, UR7, 0x1, URZ, 0xc0, !UPT ;  /* 0x0000000107077892 */ /* 0x000fc8000f8ec0ff */
[----:B------:R-:W-:-:S09]  /*3ea0*/  UISETP.NE.U32.AND UP0, UPT, UR7, 0x1, UPT ;  /* 0x000000010700788c */ /* 0x000fd2000bf05070 */
[----:B------:R-:W-:Y:S05]  /*3eb0*/  BRA.U UP0, `(.L_x_7) ;  /* 0x0000000100d47547 */ /* 0x000fea000b800000 */
[----:B------:R-:W1:Y:S01]  /*3ec0*/  LDC.64 R16, c[0x0][0x3f0] ;  /* 0x0000fc00ff107b82 */ /* 0x000e620000000a00 */
[----:B------:R-:W2:Y:S01]  /*3ed0*/  LDCU.64 UR8, c[0x0][0x3c8] ;  /* 0x00007900ff0877ac */ /* 0x000ea20008000a00 */
[----:B------:R-:W-:Y:S02]  /*3ee0*/  IMAD.MOV.U32 R11, RZ, RZ, R5 ;  /* 0x000000ffff0b7224 */ /* 0x000fe400078e0005 */
[----:B------:R-:W-:Y:S01]  /*3ef0*/  IMAD.MOV.U32 R5, RZ, RZ, R4 ;  /* 0x000000ffff057224 */ /* 0x000fe200078e0004 */
[----:B------:R-:W3:Y:S01]  /*3f00*/  LDCU.64 UR10, c[0x0][0x390] ;  /* 0x00007200ff0a77ac */ /* 0x000ee20008000a00 */
[----:B------:R-:W-:Y:S02]  /*3f10*/  IMAD.MOV.U32 R4, RZ, RZ, R12 ;  /* 0x000000ffff047224 */ /* 0x000fe400078e000c */
[----:B0-----:R-:W0:Y:S01]  /*3f20*/  LDC.64 R14, c[0x0][0x3b8] ;  /* 0x0000ee00ff0e7b82 */ /* 0x001e220000000a00 */
[----:B-1----:R-:W-:-:S04]  /*3f30*/  IMAD.WIDE.U32 R10, R16, UR5, R10 ;  /* 0x00000005100a7c25 */ /* 0x002fc8000f8e000a */
[----:B------:R-:W-:Y:S01]  /*3f40*/  IMAD R17, R17, UR5, R11 ;  /* 0x0000000511117c24 */ /* 0x000fe2000f8e020b */
[----:B--2---:R-:W-:-:S04]  /*3f50*/  LEA R16, P0, R10, UR8, 0x1 ;  /* 0x000000080a107c11 */ /* 0x004fc8000f8008ff */
[----:B------:R-:W-:-:S05]  /*3f60*/  LEA.HI.X R17, R10, UR9, R17, 0x1, P0 ;  /* 0x000000090a117c11 */ /* 0x000fca00080f0c11 */
[----:B------:R-:W2:Y:S01]  /*3f70*/  LDG.E.U16 R11, desc[UR12][R16.64] ;  /* 0x0000000c100b7981 */ /* 0x000ea2000c1e1500 */
[----:B0-----:R-:W-:Y:S01]  /*3f80*/  IMAD.WIDE.U32 R4, R14, UR5, R4 ;  /* 0x000000050e047c25 */ /* 0x001fe2000f8e0004 */
[----:B------:R-:W-:Y:S03]  /*3f90*/  BSSY.RECONVERGENT B0, `(.L_x_68) ;  /* 0x0000013000007945 */ /* 0x000fe60003800200 */
[----:B------:R-:W-:Y:S01]  /*3fa0*/  IMAD R5, R15, UR5, R5 ;  /* 0x000000050f057c24 */ /* 0x000fe2000f8e0205 */
[----:B---3--:R-:W-:-:S04]  /*3fb0*/  LEA R13, P0, R4, UR10, 0x1 ;  /* 0x0000000a040d7c11 */ /* 0x008fc8000f8008ff */
[----:B------:R-:W-:Y:S02]  /*3fc0*/  LEA.HI.X R5, R4, UR11, R5, 0x1, P0 ;  /* 0x0000000b04057c11 */ /* 0x000fe400080f0c05 */
[C---:B------:R-:W-:Y:S02]  /*3fd0*/  LOP3.LUT R4, R13.reuse, 0xfffffffd, RZ, 0xc0, !PT ;  /* 0xfffffffd0d047812 */ /* 0x040fe400078ec0ff */
[----:B------:R-:W-:-:S03]  /*3fe0*/  LOP3.LUT R8, R13, 0x2, RZ, 0xc0, !PT ;  /* 0x000000020d087812 */ /* 0x000fc600078ec0ff */
[----:B------:R0:W5:Y:S01]  /*3ff0*/  LD.E R19, desc[UR12][R4.64] ;  /* 0x0000000c04137980 */ /* 0x000162000c101900 */
[----:B------:R-:W-:Y:S01]  /*4000*/  ISETP.EQ.U32.AND P0, PT, R8, RZ, PT ;  /* 0x000000ff0800720c */ /* 0x000fe20003f02070 */
[----:B------:R-:W-:-:S05]  /*4010*/  IMAD.MOV.U32 R8, RZ, RZ, 0x3254 ;  /* 0x00003254ff087424 */ /* 0x000fca00078e00ff */
[----:B------:R-:W-:Y:S01]  /*4020*/  SEL R12, R8, 0x7610, P0 ;  /* 0x00007610080c7807 */ /* 0x000fe20000000000 */
[----:B--2---:R-:W-:-:S04]  /*4030*/  IMAD.U32 R11, R11, 0x10000, RZ ;  /* 0x000100000b0b7824 */ /* 0x004fc800078e00ff */
[----:B------:R-:W-:-:S05]  /*4040*/  FMUL.FTZ R0, R0, R11 ;  /* 0x0000000b00007220 */ /* 0x000fca0000410000 */
[----:B0-----:R-:W-:-:S07]  /*4050*/  F2FP.BF16.F32.PACK_AB R10, RZ, R0 ;  /* 0x00000000ff0a723e */ /* 0x001fce00000010ff */
.L_x_69:
[----:B-----5:R-:W-:-:S05]  /*4060*/  HADD2.BF16_V2 R0, R19, R10.H0_H0 ;  /* 0x2000000a13007230 */ /* 0x020fca0000200000 */
[----:B------:R-:W-:-:S06]  /*4070*/  PRMT R0, R19, R12, R0 ;  /* 0x0000000c13007216 */ /* 0x000fcc0000000000 */
[----:B------:R-:W2:Y:S02]  /*4080*/  ATOM.E.CAS.STRONG.GPU PT, R0, [R4], R19, R0 ;  /* 0x000000130400738b */ /* 0x000ea400001ee100 */
[----:B--2---:R-:W-:Y:S01]  /*4090*/  ISETP.NE.U32.AND P0, PT, R0, R19, PT ;  /* 0x000000130000720c */ /* 0x004fe20003f05070 */
[----:B------:R-:W-:-:S12]  /*40a0*/  IMAD.MOV.U32 R19, RZ, RZ, R0 ;  /* 0x000000ffff137224 */ /* 0x000fd800078e0000 */
[----:B------:R-:W-:Y:S05]  /*40b0*/  @P0 BRA `(.L_x_69) ;  /* 0xfffffffc00e80947 */ /* 0x000fea000383ffff */
[----:B------:R-:W-:Y:S05]  /*40c0*/  BSYNC.RECONVERGENT B0 ;  /* 0x0000000000007941 */ /* 0x000fea0003800200 */
.L_x_68:
        /* <DEDUP_REMOVED lines=13> */
.L_x_70:
[----:B-----5:R-:W-:-:S05]  /*41a0*/  HADD2.BF16_V2 R0, R5, R11.H0_H0 ;  /* 0x2000000b05007230 */ /* 0x020fca0000200000 */
[----:B------:R-:W-:-:S06]  /*41b0*/  PRMT R0, R5, R8, R0 ;  /* 0x0000000805007216 */ /* 0x000fcc0000000000 */
[----:B------:R-:W2:Y:S02]  /*41c0*/  ATOM.E.CAS.STRONG.GPU PT, R0, [R2], R5, R0 ;  /* 0x000000050200738b */ /* 0x000ea400001ee100 */
[----:B--2---:R-:W-:Y:S01]  /*41d0*/  ISETP.NE.U32.AND P0, PT, R0, R5, PT ;  /* 0x000000050000720c */ /* 0x004fe20003f05070 */
[----:B------:R-:W-:-:S12]  /*41e0*/  IMAD.MOV.U32 R5, RZ, RZ, R0 ;  /* 0x000000ffff057224 */ /* 0x000fd800078e0000 */
[----:B------:R-:W-:Y:S05]  /*41f0*/  @P0 BRA `(.L_x_70) ;  /* 0xfffffffc00e80947 */ /* 0x000fea000383ffff */
[----:B------:R-:W-:Y:S05]  /*4200*/  BSYNC.RECONVERGENT B0 ;  /* 0x0000000000007941 */ /* 0x000fea0003800200 */
.L_x_7:
[----:B------:R-:W1:Y:S01]  /*4210*/  LDCU UR5, c[0x0][0x398] ;  /* 0x00007300ff0577ac */ /* 0x000e620008000800 */
[----:B------:R-:W-:-:S04]  /*4220*/  UIADD3 UR4, UPT, UPT, UR4, 0x1, URZ ;  /* 0x0000000104047890 */ /* 0x000fc8000fffe0ff */
[----:B-1----:R-:W-:-:S09]  /*4230*/  UISETP.NE.AND UP0, UPT, UR4, UR5, UPT ;  /* 0x000000050400728c */ /* 0x002fd2000bf05270 */
[----:B------:R-:W-:Y:S05]  /*4240*/  BRA.U UP0, `(.L_x_71) ;  /* 0xffffffd100187547 */ /* 0x000fea000b83ffff */
[----:B------:R-:W-:Y:S05]  /*4250*/  EXIT ;  /* 0x000000000000794d */ /* 0x000fea0003800000 */
.L_x_72:
[----:B------:R-:W-:-:S00]  /*4260*/  BRA `(.L_x_72) ;  /* 0xfffffffc00fc7947 */ /* 0x000fc0000383ffff */
[----:B------:R-:W-:-:S00]  /*4270*/  NOP ;  /* 0x0000000000007918 */ /* 0x000fc00000000000 */
        /* <DEDUP_REMOVED lines=8> */
.L_x_232:


//--------------------- .text._ZN2at6native52_GLOBAL__N__f9ca3f21_19_UpSampleLinear1d_cu_bb295a3036upsample_linear1d_out_frame_backwardIN3c104HalfEfEEviT0_bNS_27GenericPackedTensorAccessorIT_Lm3ENS_16DefaultPtrTraitsElEENS6_IKS7_Lm3ES8_lEE --------------------------
	.section	.text._ZN2at6native52_GLOBAL__N__f9ca3f21_19_UpSampleLinear1d_cu_bb295a3036upsample_linear1d_out_frame_backwardIN3c104HalfEfEEviT0_bNS_27GenericPackedTensorAccessorIT_Lm3ENS_16DefaultPtrTraitsElEENS6_IKS7_Lm3ES8_lEE,"ax",@progbits
	.align	128
.text._ZN2at6native52_GLOBAL__N__f9ca3f21_19_UpSampleLinear1d_cu_bb295a3036upsample_linear1d_out_frame_backwardIN3c104HalfEfEEviT0_bNS_27GenericPackedTensorAccessorIT_Lm3ENS_16DefaultPtrTraitsElEENS6_IKS7_Lm3ES8_lEE:
        .type           _ZN2at6native52_GLOBAL__N__f9ca3f21_19_UpSampleLinear1d_cu_bb295a3036upsample_linear1d_out_frame_backwardIN3c104HalfEfEEviT0_bNS_27GenericPackedTensorAccessorIT_Lm3ENS_16DefaultPtrTraitsElEENS6_IKS7_Lm3ES8_lEE,@function
        .size           _ZN2at6native52_GLOBAL__N__f9ca3f21_19_UpSampleLinear1d_cu_bb295a3036upsample_linear1d_out_frame_backwardIN3c104HalfEfEEviT0_bNS_27GenericPackedTensorAccessorIT_Lm3ENS_16DefaultPtrTraitsElEENS6_IKS7_Lm3ES8_lEE,(.L_x_233 - _ZN2at6native52_GLOBAL__N__f9ca3f21_19_UpSampleLinear1d_cu_bb295a3036upsample_linear1d_out_frame_backwardIN3c104HalfEfEEviT0_bNS_27GenericPackedTensorAccessorIT_Lm3ENS_16DefaultPtrTraitsElEENS6_IKS7_Lm3ES8_lEE)
        .other          _ZN2at6native52_GLOBAL__N__f9ca3f21_19_UpSampleLinear1d_cu_bb295a3036upsample_linear1d_out_frame_backwardIN3c104HalfEfEEviT0_bNS_27GenericPackedTensorAccessorIT_Lm3ENS_16DefaultPtrTraitsElEENS6_IKS7_Lm3ES8_lEE,@"STO_CUDA_ENTRY STV_DEFAULT"
_ZN2at6native52_GLOBAL__N__f9ca3f21_19_UpSampleLinear1d_cu_bb295a3036upsample_linear1d_out_frame_backwardIN3c104HalfEfEEviT0_bNS_27GenericPackedTensorAccessorIT_Lm3ENS_16DefaultPtrTraitsElEENS6_IKS7_Lm3ES8_lEE:
        /* <DEDUP_REMOVED lines=58> */
.L_x_79:
        /* <DEDUP_REMOVED lines=31> */
.L_x_75:
        /* <DEDUP_REMOVED lines=58> */
.L_x_74:
        /* <DEDUP_REMOVED lines=60> */
.L_x_77:
        /* <DEDUP_REMOVED lines=35> */
.L_x_78:
        /* <DEDUP_REMOVED lines=19> */
.L_x_76:
[----:B------:R-:W4:Y:S01]  /*1050*/  LDC R0, c[0x0][0x398] ;  /* 0x0000e600ff007b82 */ /* 0x000f220000000800 */
[----:B------:R-:W-:-:S06]  /*1060*/  UIADD3 UR4, UPT, UPT, UR4, 0x1, URZ ;  /* 0x0000000104047890 */ /* 0x000fcc000fffe0ff */
[----:B----4-:R-:W-:-:S13]  /*1070*/  ISETP.NE.AND P0, PT, R0, UR4, PT ;  /* 0x0000000400007c0c */ /* 0x010fda000bf05270 */
[----:B------:R-:W-:Y:S05]  /*1080*/  @!P0 EXIT ;  /* 0x000000000000894d */ /* 0x000fea0003800000 */
[----:B------:R-:W-:Y:S05]  /*1090*/  BRA `(.L_x_79) ;  /* 0xfffffff000c07947 */ /* 0x000fea000383ffff */
.L_x_73:
        /* <DEDUP_REMOVED lines=33> */
.L_x_144:
        /* <DEDUP_REMOVED lines=33> */
.L_x_114:
        /* <DEDUP_REMOVED lines=24> */
[----:B----4-:R-:W-:-:S05]  /*1640*/  HADD2.F32 R0, -RZ, R0.H0_H0 ;  /* 0x20000000ff007230 */ /* 0x010fca0000004100 */
[----:B------:R-:W-:-:S05]  /*1650*/  FMUL.FTZ R20, R0, R3 ;  /* 0x0000000300147220 */ /* 0x000fca0000410000 */
[----:B0-----:R-:W-:-:S07]  /*1660*/  F2FP.F16.F32.PACK_AB R20, RZ, R20 ;  /* 0x00000014ff14723e */ /* 0x001fce00000000ff */
.L_x_83:
[----:B-----5:R-:W-:-:S05]  /*1670*/  HADD2 R21, R9, R20.H0_H0 ;  /* 0x2000001409157230 */ /* 0x020fca0000000000 */
[----:B------:R-:W-:-:S05]  /*1680*/  PRMT R21, R9, R8, R21 ;  /* 0x0000000809157216 */ /* 0x000fca0000000015 */
[----:B------:R-:W2:Y:S02]  /*1690*/  ATOM.E.CAS.STRONG.GPU PT, R28, [R16], R9, R21 ;  /* 0x00000009101c738b */ /* 0x000ea400001ee115 */
[----:B--2---:R-:W-:Y:S01]  /*16a0*/  ISETP.NE.U32.AND P1, PT, R28, R9, PT ;  /* 0x000000091c00720c */ /* 0x004fe20003f25070 */
[----:B------:R-:W-:-:S12]  /*16b0*/  IMAD.MOV.U32 R9, RZ, RZ, R28 ;  /* 0x000000ffff097224 */ /* 0x000fd800078e001c */
[----:B------:R-:W-:Y:S05]  /*16c0*/  @P1 BRA `(.L_x_83) ;  /* 0xfffffffc00e81947 */ /* 0x000fea000383ffff */
[----:B------:R-:W-:Y:S05]  /*16d0*/  BSYNC.RECONVERGENT B0 ;  /* 0x0000000000007941 */ /* 0x000fea0003800200 */
.L_x_82:
        /* <DEDUP_REMOVED lines=22> */
[----:B------:R-:W-:Y:S02]  /*1840*/  F2FP.F16.F32.PACK_AB R23, RZ, R0 ;  /* 0x00000000ff17723e */ /* 0x000fe400000000ff */
[----:B------:R-:W-:-:S09]  /*1850*/  SEL R0, R22, 0x7610, P1 ;  /* 0x0000761016007807 */ /* 0x000fd20000800000 */
.L_x_85:
[----:B-----5:R-:W-:-:S05]  /*1860*/  HADD2 R28, R19, R23.H0_H0 ;  /* 0x20000017131c7230 */ /* 0x020fca0000000000 */
[----:B------:R-:W-:-:S06]  /*1870*/  PRMT R28, R19, R0, R28 ;  /* 0x00000000131c7216 */ /* 0x000fcc000000001c */
[----:B------:R-:W2:Y:S02]  /*1880*/  ATOM.E.CAS.STRONG.GPU PT, R28, [R20], R19, R28 ;  /* 0x00000013141c738b */ /* 0x000ea400001ee11c */
[----:B--2---:R-:W-:Y:S01]  /*1890*/  ISETP.NE.U32.AND P1, PT, R28, R19, PT ;  /* 0x000000131c00720c */ /* 0x004fe20003f25070 */
[----:B------:R-:W-:-:S12]  /*18a0*/  IMAD.MOV.U32 R19, RZ, RZ, R28 ;  /* 0x000000ffff137224 */ /* 0x000fd800078e001c */
[----:B------:R-:W-:Y:S05]  /*18b0*/  @P1 BRA `(.L_x_85) ;  /* 0xfffffffc00e81947 */ /* 0x000fea000383ffff */
[----:B------:R-:W-:Y:S05]  /*18c0*/  BSYNC.RECONVERGENT B0 ;  /* 0x0000000000007941 */ /* 0x000fea0003800200 */
.L_x_84:
        /* <DEDUP_REMOVED lines=11> */
[----:B--2---:R-:W-:-:S05]  /*1980*/  HADD2.F32 R0, -RZ, R0.H0_H0 ;  /* 0x20000000ff007230 */ /* 0x004fca0000004100 */
[----:B------:R-:W-:-:S05]  /*1990*/  FMUL.FTZ R23, R3, R0 ;  /* 0x0000000003177220 */ /* 0x000fca0000410000 */
[----:B-1----:R-:W-:-:S07]  /*19a0*/  F2FP.F16.F32.PACK_AB R23, RZ, R23 ;  /* 0x00000017ff17723e */ /* 0x002fce00000000ff */
.L_x_87:
[----:B-----5:R-:W-:-:S05]  /*19b0*/  HADD2 R29, R19, R23.H0_H0 ;  /* 0x20000017131d7230 */ /* 0x020fca0000000000 */
[----:B------:R-:W-:-:S06]  /*19c0*/  PRMT R29, R19, R28, R29 ;  /* 0x0000001c131d7216 */ /* 0x000fcc000000001d */
[----:B------:R-:W2:Y:S02]  /*19d0*/  ATOM.E.CAS.STRONG.GPU PT, R29, [R16], R19, R29 ;  /* 0x00000013101d738b */ /* 0x000ea400001ee11d */
[----:B--2---:R-:W-:Y:S01]  /*19e0*/  ISETP.NE.U32.AND P1, PT, R29, R19, PT ;  /* 0x000000131d00720c */ /* 0x004fe20003f25070 */
[----:B------:R-:W-:-:S12]  /*19f0*/  IMAD.MOV.U32 R19, RZ, RZ, R29 ;  /* 0x000000ffff137224 */ /* 0x000fd800078e001d */
[----:B------:R-:W-:Y:S05]  /*1a00*/  @P1 BRA `(.L_x_87) ;  /* 0xfffffffc00e81947 */ /* 0x000fea000383ffff */
[----:B------:R-:W-:Y:S05]  /*1a10*/  BSYNC.RECONVERGENT B0 ;  /* 0x0000000000007941 */ /* 0x000fea0003800200 */
.L_x_86:
        /* <DEDUP_REMOVED lines=8> */
[----:B------:R-:W-:Y:S02]  /*1aa0*/  F2FP.F16.F32.PACK_AB R23, RZ, R0 ;  /* 0x00000000ff17723e */ /* 0x000fe400000000ff */
[----:B------:R-:W-:-:S09]  /*1ab0*/  SEL R0, R22, 0x7610, P1 ;  /* 0x0000761016007807 */ /* 0x000fd20000800000 */
.L_x_89:
[----:B-----5:R-:W-:-:S05]  /*1ac0*/  HADD2 R28, R19, R23.H0_H0 ;  /* 0x20000017131c7230 */ /* 0x020fca0000000000 */
[----:B------:R-:W-:-:S06]  /*1ad0*/  PRMT R28, R19, R0, R28 ;  /* 0x00000000131c7216 */ /* 0x000fcc000000001c */
[----:B------:R-:W2:Y:S02]  /*1ae0*/  ATOM.E.CAS.STRONG.GPU PT, R28, [R20], R19, R28 ;  /* 0x00000013141c738b */ /* 0x000ea400001ee11c */
[----:B--2---:R-:W-:Y:S01]  /*1af0*/  ISETP.NE.U32.AND P1, PT, R28, R19, PT ;  /* 0x000000131c00720c */ /* 0x004fe20003f25070 */
[----:B------:R-:W-:-:S12]  /*1b00*/  IMAD.MOV.U32 R19, RZ, RZ, R28 ;  /* 0x000000ffff137224 */ /* 0x000fd800078e001c */
[----:B------:R-:W-:Y:S05]  /*1b10*/  @P1 BRA `(.L_x_89) ;  /* 0xfffffffc00e81947 */ /* 0x000fea000383ffff */
[----:B------:R-:W-:Y:S05]  /*1b20*/  BSYNC.RECONVERGENT B0 ;  /* 0x0000000000007941 */ /* 0x000fea0003800200 */
.L_x_88:
        /* <DEDUP_REMOVED lines=14> */
.L_x_91:
[----:B-----5:R-:W-:-:S05]  /*1c10*/  HADD2 R29, R19, R23.H0_H0 ;  /* 0x20000017131d7230 */ /* 0x020fca0000000000 */
[----:B------:R-:W-:-:S06]  /*1c20*/  PRMT R29, R19, R28, R29 ;  /* 0x0000001c131d7216 */ /* 0x000fcc000000001d */
[----:B------:R-:W2:Y:S02]  /*1c30*/  ATOM.E.CAS.STRONG.GPU PT, R29, [R16], R19, R29 ;  /* 0x00000013101d738b */ /* 0x000ea400001ee11d */
[----:B--2---:R-:W-:Y:S01]  /*1c40*/  ISETP.NE.U32.AND P1, PT, R29, R19, PT ;  /* 0x000000131d00720c */ /* 0x004fe20003f25070 */
[----:B------:R-:W-:-:S12]  /*1c50*/  IMAD.MOV.U32 R19, RZ, RZ, R29 ;  /* 0x000000ffff137224 */ /* 0x000fd800078e001d */
[----:B------:R-:W-:Y:S05]  /*1c60*/  @P1 BRA `(.L_x_91) ;  /* 0xfffffffc00e81947 */ /* 0x000fea000383ffff */
[----:B------:R-:W-:Y:S05]  /*1c70*/  BSYNC.RECONVERGENT B0 ;  /* 0x0000000000007941 */ /* 0x000fea0003800200 */
.L_x_90:
        /* <DEDUP_REMOVED lines=10> */
.L_x_93:
[----:B-----5:R-:W-:-:S05]  /*1d20*/  HADD2 R28, R19, R23.H0_H0 ;  /* 0x20000017131c7230 */ /* 0x020fca0000000000 */
[----:B------:R-:W-:-:S06]  /*1d30*/  PRMT R28, R19, R0, R28 ;  /* 0x00000000131c7216 */ /* 0x000fcc000000001c */
[----:B------:R-:W2:Y:S02]  /*1d40*/  ATOM.E.CAS.STRONG.GPU PT, R28, [R20], R19, R28 ;  /* 0x00000013141c738b */ /* 0x000ea400001ee11c */
[----:B--2---:R-:W-:Y:S01]  /*1d50*/  ISETP.NE.U32.AND P1, PT, R28, R19, PT ;  /* 0x000000131c00720c */ /* 0x004fe20003f25070 */
[----:B------:R-:W-:-:S12]  /*1d60*/  IMAD.MOV.U32 R19, RZ, RZ, R28 ;  /* 0x000000ffff137224 */ /* 0x000fd800078e001c */
[----:B------:R-:W-:Y:S05]  /*1d70*/  @P1 BRA `(.L_x_93) ;  /* 0xfffffffc00e81947 */ /* 0x000fea000383ffff */
[----:B------:R-:W-:Y:S05]  /*1d80*/  BSYNC.RECONVERGENT B0 ;  /* 0x0000000000007941 */ /* 0x000fea0003800200 */
.L_x_92:
        /* <DEDUP_REMOVED lines=14> */
.L_x_95:
[----:B-----5:R-:W-:-:S05]  /*1e70*/  HADD2 R29, R19, R23.H0_H0 ;  /* 0x20000017131d7230 */ /* 0x020fca0000000000 */
[----:B------:R-:W-:-:S06]  /*1e80*/  PRMT R29, R19, R28, R29 ;  /* 0x0000001c131d7216 */ /* 0x000fcc000000001d */
[----:B------:R-:W2:Y:S02]  /*1e90*/  ATOM.E.CAS.STRONG.GPU PT, R29, [R16], R19, R29 ;  /* 0x00000013101d738b */ /* 0x000ea400001ee11d */
[----:B--2---:R-:W-:Y:S01]  /*1ea0*/  ISETP.NE.U32.AND P1, PT, R29, R19, PT ;  /* 0x000000131d00720c */ /* 0x004fe20003f25070 */
[----:B------:R-:W-:-:S12]  /*1eb0*/  IMAD.MOV.U32 R19, RZ, RZ, R29 ;  /* 0x000000ffff137224 */ /* 0x000fd800078e001d */
[----:B------:R-:W-:Y:S05]  /*1ec0*/  @P1 BRA `(.L_x_95) ;  /* 0xfffffffc00e81947 */ /* 0x000fea000383ffff */
[----:B------:R-:W-:Y:S05]  /*1ed0*/  BSYNC.RECONVERGENT B0 ;  /* 0x0000000000007941 */ /* 0x000fea0003800200 */
.L_x_94:
        /* <DEDUP_REMOVED lines=10> */
.L_x_97:
[----:B-----5:R-:W-:-:S05]  /*1f80*/  HADD2 R28, R19, R23.H0_H0 ;  /* 0x20000017131c7230 */ /* 0x020fca0000000000 */
[----:B------:R-:W-:-:S06]  /*1f90*/  PRMT R28, R19, R0, R28 ;  /* 0x00000000131c7216 */ /* 0x000fcc000000001c */
[----:B------:R-:W2:Y:S02]  /*1fa0*/  ATOM.E.CAS.STRONG.GPU PT, R28, [R20], R19, R28 ;  /* 0x00000013141c738b */ /* 0x000ea400001ee11c */
[----:B--2---:R-:W-:Y:S01]  /*1fb0*/  ISETP.NE.U32.AND P1, PT, R28, R19, PT ;  /* 0x000000131c00720c */ /* 0x004fe20003f25070 */
[----:B------:R-:W-:-:S12]  /*1fc0*/  IMAD.MOV.U32 R19, RZ, RZ, R28 ;  /* 0x000000ffff137224 */ /* 0x000fd800078e001c */
[----:B------:R-:W-:Y:S05]  /*1fd0*/  @P1 BRA `(.L_x_97) ;  /* 0xfffffffc00e81947 */ /* 0x000fea000383ffff */
[----:B------:R-:W-:Y:S05]  /*1fe0*/  BSYNC.RECONVERGENT B0 ;  /* 0x0000000000007941 */ /* 0x000fea0003800200 */
.L_x_96:
        /* <DEDUP_REMOVED lines=14> */
.L_x_99:
[----:B-----5:R-:W-:-:S05]  /*20d0*/  HADD2 R29, R19, R23.H0_H0 ;  /* 0x20000017131d7230 */ /* 0x020fca0000000000 */
[----:B------:R-:W-:-:S06]  /*20e0*/  PRMT R29, R19, R28, R29 ;  /* 0x0000001c131d7216 */ /* 0x000fcc000000001d */
[----:B------:R-:W2:Y:S02]  /*20f0*/  ATOM.E.CAS.STRONG.GPU PT, R29, [R16], R19, R29 ;  /* 0x00000013101d738b */ /* 0x000ea400001ee11d */
[----:B--2---:R-:W-:Y:S01]  /*2100*/  ISETP.NE.U32.AND P1, PT, R29, R19, PT ;  /* 0x000000131d00720c */ /* 0x004fe20003f25070 */
[----:B------:R-:W-:-:S12]  /*2110*/  IMAD.MOV.U32 R19, RZ, RZ, R29 ;  /* 0x000000ffff137224 */ /* 0x000fd800078e001d */
[----:B------:R-:W-:Y:S05]  /*2120*/  @P1 BRA `(.L_x_99) ;  /* 0xfffffffc00e81947 */ /* 0x000fea000383ffff */
[----:B------:R-:W-:Y:S05]  /*2130*/  BSYNC.RECONVERGENT B0 ;  /* 0x0000000000007941 */ /* 0x000fea0003800200 */
.L_x_98:
        /* <DEDUP_REMOVED lines=10> */
.L_x_101:
[----:B-----5:R-:W-:-:S05]  /*21e0*/  HADD2 R28, R19, R23.H0_H0 ;  /* 0x20000017131c7230 */ /* 0x020fca0000000000 */
[----:B------:R-:W-:-:S06]  /*21f0*/  PRMT R28, R19, R0, R28 ;  /* 0x00000000131c7216 */ /* 0x000fcc000000001c */
[----:B------:R-:W2:Y:S02]  /*2200*/  ATOM.E.CAS.STRONG.GPU PT, R28, [R20], R19, R28 ;  /* 0x00000013141c738b */ /* 0x000ea400001ee11c */
[----:B--2---:R-:W-:Y:S01]  /*2210*/  ISETP.NE.U32.AND P1, PT, R28, R19, PT ;  /* 0x000000131c00720c */ /* 0x004fe20003f25070 */
[----:B------:R-:W-:-:S12]  /*2220*/  IMAD.MOV.U32 R19, RZ, RZ, R28 ;  /* 0x000000ffff137224 */ /* 0x000fd800078e001c */
[----:B------:R-:W-:Y:S05]  /*2230*/  @P1 BRA `(.L_x_101) ;  /* 0xfffffffc00e81947 */ /* 0x000fea000383ffff */
[----:B------:R-:W-:Y:S05]  /*2240*/  BSYNC.RECONVERGENT B0 ;  /* 0x0000000000007941 */ /* 0x000fea0003800200 */
.L_x_100:
        /* <DEDUP_REMOVED lines=14> */
.L_x_103:
[----:B-----5:R-:W-:-:S05]  /*2330*/  HADD2 R29, R19, R23.H0_H0 ;  /* 0x20000017131d7230 */ /* 0x020fca0000000000 */
[----:B------:R-:W-:-:S06]  /*2340*/  PRMT R29, R19, R28, R29 ;  /* 0x0000001c131d7216 */ /* 0x000fcc000000001d */
[----:B------:R-:W2:Y:S02]  /*2350*/  ATOM.E.CAS.STRONG.GPU PT, R29, [R16], R19, R29 ;  /* 0x00000013101d738b */ /* 0x000ea400001ee11d */
[----:B--2---:R-:W-:Y:S01]  /*2360*/  ISETP.NE.U32.AND P1, PT, R29, R19, PT ;  /* 0x000000131d00720c */ /* 0x004fe20003f25070 */
[----:B------:R-:W-:-:S12]  /*2370*/  IMAD.MOV.U32 R19, RZ, RZ, R29 ;  /* 0x000000ffff137224 */ /* 0x000fd800078e001d */
[----:B------:R-:W-:Y:S05]  /*2380*/  @P1 BRA `(.L_x_103) ;  /* 0xfffffffc00e81947 */ /* 0x000fea000383ffff */
[----:B------:R-:W-:Y:S05]  /*2390*/  BSYNC.RECONVERGENT B0 ;  /* 0x0000000000007941 */ /* 0x000fea0003800200 */
.L_x_102:
        /* <DEDUP_REMOVED lines=10> */
.L_x_105:
[----:B-----5:R-:W-:-:S05]  /*2440*/  HADD2 R28, R19, R23.H0_H0 ;  /* 0x20000017131c7230 */ /* 0x020fca0000000000 */
[----:B------:R-:W-:-:S06]  /*2450*/  PRMT R28, R19, R0, R28 ;  /* 0x00000000131c7216 */ /* 0x000fcc000000001c */
[----:B------:R-:W2:Y:S02]  /*2460*/  ATOM.E.CAS.STRONG.GPU PT, R28, [R20], R19, R28 ;  /* 0x00000013141c738b */ /* 0x000ea400001ee11c */
[----:B--2---:R-:W-:Y:S01]  /*2470*/  ISETP.NE.U32.AND P1, PT, R28, R19, PT ;  /* 0x000000131c00720c */ /* 0x004fe20003f25070 */
[----:B------:R-:W-:-:S12]  /*2480*/  IMAD.MOV.U32 R19, RZ, RZ, R28 ;  /* 0x000000ffff137224 */ /* 0x000fd800078e001c */
[----:B------:R-:W-:Y:S05]  /*2490*/  @P1 BRA `(.L_x_105) ;  /* 0xfffffffc00e81947 */ /* 0x000fea000383ffff */
[----:B------:R-:W-:Y:S05]  /*24a0*/  BSYNC.RECONVERGENT B0 ;  /* 0x0000000000007941 */ /* 0x000fea0003800200 */
.L_x_104:
        /* <DEDUP_REMOVED lines=14> */
.L_x_107:
[----:B-----5:R-:W-:-:S05]  /*2590*/  HADD2 R29, R19, R23.H0_H0 ;  /* 0x20000017131d7230 */ /* 0x020fca0000000000 */
[----:B------:R-:W-:-:S06]  /*25a0*/  PRMT R29, R19, R28, R29 ;  /* 0x0000001c131d7216 */ /* 0x000fcc000000001d */
[----:B------:R-:W2:Y:S02]  /*25b0*/  ATOM.E.CAS.STRONG.GPU PT, R29, [R16], R19, R29 ;  /* 0x00000013101d738b */ /* 0x000ea400001ee11d */
[----:B--2---:R-:W-:Y:S01]  /*25c0*/  ISETP.NE.U32.AND P1, PT, R29, R19, PT ;  /* 0x000000131d00720c */ /* 0x004fe20003f25070 */
[----:B------:R-:W-:-:S12]  /*25d0*/  IMAD.MOV.U32 R19, RZ, RZ, R29 ;  /* 0x000000ffff137224 */ /* 0x000fd800078e001d */
[----:B------:R-:W-:Y:S05]  /*25e0*/  @P1 BRA `(.L_x_107) ;  /* 0xfffffffc00e81947 */ /* 0x000fea000383ffff */
[----:B------:R-:W-:Y:S05]  /*25f0*/  BSYNC.RECONVERGENT B0 ;  /* 0x0000000000007941 */ /* 0x000fea0003800200 */
.L_x_106:
        /* <DEDUP_REMOVED lines=10> */
.L_x_109:
[----:B-----5:R-:W-:-:S05]  /*26a0*/  HADD2 R28, R19, R23.H0_H0 ;  /* 0x20000017131c7230 */ /* 0x020fca0000000000 */
[----:B------:R-:W-:-:S06]  /*26b0*/  PRMT R28, R19, R0, R28 ;  /* 0x00000000131c7216 */ /* 0x000fcc000000001c */
[----:B------:R-:W2:Y:S02]  /*26c0*/  ATOM.E.CAS.STRONG.GPU PT, R28, [R20], R19, R28 ;  /* 0x00000013141c738b */ /* 0x000ea400001ee11c */
[----:B--2---:R-:W-:Y:S01]  /*26d0*/  ISETP.NE.U32.AND P1, PT, R28, R19, PT ;  /* 0x000000131c00720c */ /* 0x004fe20003f25070 */
[----:B------:R-:W-:-:S12]  /*26e0*/  IMAD.MOV.U32 R19, RZ, RZ, R28 ;  /* 0x000000ffff137224 */ /* 0x000fd800078e001c */
[----:B------:R-:W-:Y:S05]  /*26f0*/  @P1 BRA `(.L_x_109) ;  /* 0xfffffffc00e81947 */ /* 0x000fea000383ffff */
[----:B------:R-:W-:Y:S05]  /*2700*/  BSYNC.RECONVERGENT B0 ;  /* 0x0000000000007941 */ /* 0x000fea0003800200 */
.L_x_108:
        /* <DEDUP_REMOVED lines=14> */
.L_x_111:
[----:B-----5:R-:W-:-:S05]  /*27f0*/  HADD2 R14, R23, R15.H0_H0 ;  /* 0x2000000f170e7230 */ /* 0x020fca0000000000 */
[----:B------:R-:W-:-:S06]  /*2800*/  PRMT R14, R23, R2, R14 ;  /* 0x00000002170e7216 */ /* 0x000fcc000000000e */
[----:B------:R-:W2:Y:S02]  /*2810*/  ATOM.E.CAS.STRONG.GPU PT, R14, [R16], R23, R14 ;  /* 0x00000017100e738b */ /* 0x000ea400001ee10e */
[----:B--2---:R-:W-:Y:S01]  /*2820*/  ISETP.NE.U32.AND P1, PT, R14, R23, PT ;  /* 0x000000170e00720c */ /* 0x004fe20003f25070 */
[----:B------:R-:W-:-:S12]  /*2830*/  IMAD.MOV.U32 R23, RZ, RZ, R14 ;  /* 0x000000ffff177224 */ /* 0x000fd800078e000e */
[----:B------:R-:W-:Y:S05]  /*2840*/  @P1 BRA `(.L_x_111) ;  /* 0xfffffffc00e81947 */ /* 0x000fea000383ffff */
[----:B------:R-:W-:Y:S05]  /*2850*/  BSYNC.RECONVERGENT B0 ;  /* 0x0000000000007941 */ /* 0x000fea0003800200 */
.L_x_110:
        /* <DEDUP_REMOVED lines=10> */
.L_x_113:
[----:B-----5:R-:W-:-:S05]  /*2900*/  HADD2 R0, R17, R2.H0_H0 ;  /* 0x2000000211007230 */ /* 0x020fca0000000000 */
[----:B------:R-:W-:-:S06]  /*2910*/  PRMT R0, R17, R22, R0 ;  /* 0x0000001611007216 */ /* 0x000fcc0000000000 */
[----:B------:R-:W2:Y:S02]  /*2920*/  ATOM.E.CAS.STRONG.GPU PT, R0, [R20], R17, R0 ;  /* 0x000000111400738b */ /* 0x000ea400001ee100 */
[----:B--2---:R-:W-:Y:S01]  /*2930*/  ISETP.NE.U32.AND P1, PT, R0, R17, PT ;  /* 0x000000110000720c */ /* 0x004fe20003f25070 */
[----:B------:R-:W-:-:S12]  /*2940*/  IMAD.MOV.U32 R17, RZ, RZ, R0 ;  /* 0x000000ffff117224 */ /* 0x000fd800078e0000 */
[----:B------:R-:W-:Y:S05]  /*2950*/  @P1 BRA `(.L_x_113) ;  /* 0xfffffffc00e81947 */ /* 0x000fea000383ffff */
[----:B------:R-:W-:Y:S05]  /*2960*/  BSYNC.RECONVERGENT B0 ;  /* 0x0000000000007941 */ /* 0x000fea0003800200 */
.L_x_112:
[----:B------:R-:W-:-:S04]  /*2970*/  UIADD3 UR5, UPT, UPT, UR5, 0x8, URZ ;  /* 0x0000000805057890 */ /* 0x000fc8000fffe0ff */
[----:B------:R-:W-:-:S09]  /*2980*/  UISETP.NE.AND UP0, UPT, UR5, UR7, UPT ;  /* 0x000000070500728c */ /* 0x000fd2000bf05270 */
[----:B------:R-:W-:Y:S05]  /*2990*/  BRA.U UP0, `(.L_x_114) ;  /* 0xffffffe900c87547 */ /* 0x000fea000b83ffff */
[----:B------:R-:W-:-:S05]  /*29a0*/  UMOV UR5, UR7 ;  /* 0x0000000700057c82 */ /* 0x000fca0008000000 */
.L_x_81:
        /* <DEDUP_REMOVED lines=46> */
.L_x_117:
[----:B-----5:R-:W-:-:S05]  /*2c90*/  HADD2 R28, R21, R22.H0_H0 ;  /* 0x20000016151c7230 */ /* 0x020fca0000000000 */
[----:B------:R-:W-:-:S06]  /*2ca0*/  PRMT R28, R21, R23, R28 ;  /* 0x00000017151c7216 */ /* 0x000fcc000000001c */
[----:B------:R-:W2:Y:S02]  /*2cb0*/  ATOM.E.CAS.STRONG.GPU PT, R28, [R18], R21, R28 ;  /* 0x00000015121c738b */ /* 0x000ea400001ee11c */
[----:B--2---:R-:W-:Y:S01]  /*2cc0*/  ISETP.NE.U32.AND P0, PT, R28, R21, PT ;  /* 0x000000151c00720c */ /* 0x004fe20003f05070 */
[----:B------:R-:W-:-:S12]  /*2cd0*/  IMAD.MOV.U32 R21, RZ, RZ, R28 ;  /* 0x000000ffff157224 */ /* 0x000fd800078e001c */
[----:B------:R-:W-:Y:S05]  /*2ce0*/  @P0 BRA `(.L_x_117) ;  /* 0xfffffffc00e80947 */ /* 0x000fea000383ffff */
[----:B------:R-:W-:Y:S05]  /*2cf0*/  BSYNC.RECONVERGENT B0 ;  /* 0x0000000000007941 */ /* 0x000fea0003800200 */
.L_x_116:
        /* <DEDUP_REMOVED lines=13> */
.L_x_119:
[----:B-----5:R-:W-:-:S05]  /*2dd0*/  HADD2 R23, R21, R22.H0_H0 ;  /* 0x2000001615177230 */ /* 0x020fca0000000000 */
[----:B------:R-:W-:-:S06]  /*2de0*/  PRMT R23, R21, R20, R23 ;  /* 0x0000001415177216 */ /* 0x000fcc0000000017 */
[----:B------:R-:W2:Y:S02]  /*2df0*/  ATOM.E.CAS.STRONG.GPU PT, R23, [R18], R21, R23 ;  /* 0x000000151217738b */ /* 0x000ea400001ee117 */
[----:B--2---:R-:W-:Y:S01]  /*2e00*/  ISETP.NE.U32.AND P0, PT, R23, R21, PT ;  /* 0x000000151700720c */ /* 0x004fe20003f05070 */
[----:B------:R-:W-:-:S12]  /*2e10*/  IMAD.MOV.U32 R21, RZ, RZ, R23 ;  /* 0x000000ffff157224 */ /* 0x000fd800078e0017 */
[----:B------:R-:W-:Y:S05]  /*2e20*/  @P0 BRA `(.L_x_119) ;  /* 0xfffffffc00e80947 */ /* 0x000fea000383ffff */
[----:B------:R-:W-:Y:S05]  /*2e30*/  BSYNC.RECONVERGENT B0 ;  /* 0x0000000000007941 */ /* 0x000fea0003800200 */
.L_x_118:
        /* <DEDUP_REMOVED lines=20> */
[----:B--2---:R-:W-:-:S05]  /*2f80*/  HADD2.F32 R20, -RZ, R8.H0_H0 ;  /* 0x20000008ff147230 */ /* 0x004fca0000004100 */
[----:B------:R-:W-:-:S05]  /*2f90*/  FMUL.FTZ R8, R0, R20 ;  /* 0x0000001400087220 */ /* 0x000fca0000410000 */
[----:B0-----:R-:W-:-:S07]  /*2fa0*/  F2FP.F16.F32.PACK_AB R8, RZ, R8 ;  /* 0x00000008ff08723e */ /* 0x001fce00000000ff */
.L_x_121:
[----:B-----5:R-:W-:-:S05]  /*2fb0*/  HADD2 R28, R22, R8.H0_H0 ;  /* 0x20000008161c7230 */ /* 0x020fca0000000000 */
[----:B------:R-:W-:-:S06]  /*2fc0*/  PRMT R28, R22, R23, R28 ;  /* 0x00000017161c7216 */ /* 0x000fcc000000001c */
[----:B------:R-:W2:Y:S02]  /*2fd0*/  ATOM.E.CAS.STRONG.GPU PT, R28, [R18], R22, R28 ;  /* 0x00000016121c738b */ /* 0x000ea400001ee11c */
[----:B--2---:R-:W-:Y:S01]  /*2fe0*/  ISETP.NE.U32.AND P0, PT, R28, R22, PT ;  /* 0x000000161c00720c */ /* 0x004fe20003f05070 */
[----:B------:R-:W-:-:S12]  /*2ff0*/  IMAD.MOV.U32 R22, RZ, RZ, R28 ;  /* 0x000000ffff167224 */ /* 0x000fd800078e001c */
[----:B------:R-:W-:Y:S05]  /*3000*/  @P0 BRA `(.L_x_121) ;  /* 0xfffffffc00e80947 */ /* 0x000fea000383ffff */
[----:B------:R-:W-:Y:S05]  /*3010*/  BSYNC.RECONVERGENT B0 ;  /* 0x0000000000007941 */ /* 0x000fea0003800200 */
.L_x_120:
        /* <DEDUP_REMOVED lines=13> */
.L_x_123:
[----:B-----5:R-:W-:-:S05]  /*30f0*/  HADD2 R23, R21, R22.H0_H0 ;  /* 0x2000001615177230 */ /* 0x020fca0000000000 */
[----:B------:R-:W-:-:S06]  /*3100*/  PRMT R23, R21, R20, R23 ;  /* 0x0000001415177216 */ /* 0x000fcc0000000017 */
[----:B------:R-:W2:Y:S02]  /*3110*/  ATOM.E.CAS.STRONG.GPU PT, R23, [R18], R21, R23 ;  /* 0x000000151217738b */ /* 0x000ea400001ee117 */
[----:B--2---:R-:W-:Y:S01]  /*3120*/  ISETP.NE.U32.AND P0, PT, R23, R21, PT ;  /* 0x000000151700720c */ /* 0x004fe20003f05070 */
[----:B------:R-:W-:-:S12]  /*3130*/  IMAD.MOV.U32 R21, RZ, RZ, R23 ;  /* 0x000000ffff157224 */ /* 0x000fd800078e0017 */
[----:B------:R-:W-:Y:S05]  /*3140*/  @P0 BRA `(.L_x_123) ;  /* 0xfffffffc00e80947 */ /* 0x000fea000383ffff */
[----:B------:R-:W-:Y:S05]  /*3150*/  BSYNC.RECONVERGENT B0 ;  /* 0x0000000000007941 */ /* 0x000fea0003800200 */
.L_x_122:
        /* <DEDUP_REMOVED lines=23> */
.L_x_125:
[----:B-----5:R-:W-:-:S05]  /*32d0*/  HADD2 R28, R22, R8.H0_H0 ;  /* 0x20000008161c7230 */ /* 0x020fca0000000000 */
[----:B------:R-:W-:-:S06]  /*32e0*/  PRMT R28, R22, R23, R28 ;  /* 0x00000017161c7216 */ /* 0x000fcc000000001c */
[----:B------:R-:W2:Y:S02]  /*32f0*/  ATOM.E.CAS.STRONG.GPU PT, R28, [R18], R22, R28 ;  /* 0x00000016121c738b */ /* 0x000ea400001ee11c */
[----:B--2---:R-:W-:Y:S01]  /*3300*/  ISETP.NE.U32.AND P0, PT, R28, R22, PT ;  /* 0x000000161c00720c */ /* 0x004fe20003f05070 */
[----:B------:R-:W-:-:S12]  /*3310*/  IMAD.MOV.U32 R22, RZ, RZ, R28 ;  /* 0x000000ffff167224 */ /* 0x000fd800078e001c */
[----:B------:R-:W-:Y:S05]  /*3320*/  @P0 BRA `(.L_x_125) ;  /* 0xfffffffc00e80947 */ /* 0x000fea000383ffff */
[----:B------:R-:W-:Y:S05]  /*3330*/  BSYNC.RECONVERGENT B0 ;  /* 0x0000000000007941 */ /* 0x000fea0003800200 */
.L_x_124:
        /* <DEDUP_REMOVED lines=13> */
.L_x_127:
[----:B-----5:R-:W-:-:S05]  /*3410*/  HADD2 R23, R21, R22.H0_H0 ;  /* 0x2000001615177230 */ /* 0x020fca0000000000 */
[----:B------:R-:W-:-:S06]  /*3420*/  PRMT R23, R21, R20, R23 ;  /* 0x0000001415177216 */ /* 0x000fcc0000000017 */
[----:B------:R-:W2:Y:S02]  /*3430*/  ATOM.E.CAS.STRONG.GPU PT, R23, [R18], R21, R23 ;  /* 0x000000151217738b */ /* 0x000ea400001ee117 */
[----:B--2---:R-:W-:Y:S01]  /*3440*/  ISETP.NE.U32.AND P0, PT, R23, R21, PT ;  /* 0x000000151700720c */ /* 0x004fe20003f05070 */
[----:B------:R-:W-:-:S12]  /*3450*/  IMAD.MOV.U32 R21, RZ, RZ, R23 ;  /* 0x000000ffff157224 */ /* 0x000fd800078e0017 */
[----:B------:R-:W-:Y:S05]  /*3460*/  @P0 BRA `(.L_x_127) ;  /* 0xfffffffc00e80947 */ /* 0x000fea000383ffff */
[----:B------:R-:W-:Y:S05]  /*3470*/  BSYNC.RECONVERGENT B0 ;  /* 0x0000000000007941 */ /* 0x000fea0003800200 */
.L_x_126:
        /* <DEDUP_REMOVED lines=19> */
[----:B--2---:R-:W-:-:S03]  /*35b0*/  HADD2.F32 R18, -RZ, R8.H0_H0 ;  /* 0x20000008ff127230 */ /* 0x004fc60000004100 */
[----:B------:R-:W-:Y:S02]  /*35c0*/  SEL R8, R29, 0x7610, P0 ;  /* 0x000076101d087807 */ /* 0x000fe40000000000 */
[----:B------:R-:W-:-:S05]  /*35d0*/  FMUL.FTZ R20, R0, R18 ;  /* 0x0000001200147220 */ /* 0x000fca0000410000 */
[----:B0-----:R-:W-:-:S07]  /*35e0*/  F2FP.F16.F32.PACK_AB R20, RZ, R20 ;  /* 0x00000014ff14723e */ /* 0x001fce00000000ff */
.L_x_129:
[----:B-----5:R-:W-:-:S05]  /*35f0*/  HADD2 R22, R21, R20.H0_H0 ;  /* 0x2000001415167230 */ /* 0x020fca0000000000 */
[----:B------:R-:W-:-:S06]  /*3600*/  PRMT R22, R21, R8, R22 ;  /* 0x0000000815167216 */ /* 0x000fcc0000000016 */
[----:B------:R-:W2:Y:S02]  /*3610*/  ATOM.E.CAS.STRONG.GPU PT, R22, [R14], R21, R22 ;  /* 0x000000150e16738b */ /* 0x000ea400001ee116 */
[----:B--2---:R-:W-:Y:S01]  /*3620*/  ISETP.NE.U32.AND P0, PT, R22, R21, PT ;  /* 0x000000151600720c */ /* 0x004fe20003f05070 */
[----:B------:R-:W-:-:S12]  /*3630*/  IMAD.MOV.U32 R21, RZ, RZ, R22 ;  /* 0x000000ffff157224 */ /* 0x000fd800078e0016 */
[----:B------:R-:W-:Y:S05]  /*3640*/  @P0 BRA `(.L_x_129) ;  /* 0xfffffffc00e80947 */ /* 0x000fea000383ffff */
[----:B------:R-:W-:Y:S05]  /*3650*/  BSYNC.RECONVERGENT B0 ;  /* 0x0000000000007941 */ /* 0x000fea0003800200 */
.L_x_128:
[----:B------:R-:W-:Y:S02]  /*3660*/  IMAD.MOV.U32 R8, RZ, RZ, R2 ;  /* 0x000000ffff087224 */ /* 0x000fe400078e0002 */
[----:B------:R-:W-:Y:S01]  /*3670*/  FMUL.FTZ R18, R6, R18 ;  /* 0x0000001206127220 */ /* 0x000fe20000410000 */
[----:B------:R-:W-:Y:S01]  /*3680*/  BSSY.RECONVERGENT B0, `(.L_x_130) ;  /* 0x0000011000007945 */ /* 0x000fe20003800200 */
[----:B------:R-:W-:-:S03]  /*3690*/  IMAD.WIDE.U32 R14, R16, UR7, R8 ;  /* 0x00000007100e7c25 */ /* 0x000fc6000f8e0008 */
[----:B------:R-:W-:Y:S01]  /*36a0*/  F2FP.F16.F32.PACK_AB R18, RZ, R18 ;  /* 0x00000012ff12723e */ /* 0x000fe200000000ff */
        /* <DEDUP_REMOVED lines=8> */
.L_x_131:
[----:B-----5:R-:W-:-:S05]  /*3730*/  HADD2 R8, R19, R18.H0_H0 ;  /* 0x2000001213087230 */ /* 0x020fca0000000000 */
[----:B------:R-:W-:-:S06]  /*3740*/  PRMT R8, R19, R29, R8 ;  /* 0x0000001d13087216 */ /* 0x000fcc0000000008 */
[----:B------:R-:W2:Y:S02]  /*3750*/  ATOM.E.CAS.STRONG.GPU PT, R8, [R14], R19, R8 ;  /* 0x000000130e08738b */ /* 0x000ea400001ee108 */
[----:B--2---:R-:W-:Y:S01]  /*3760*/  ISETP.NE.U32.AND P0, PT, R8, R19, PT ;  /* 0x000000130800720c */ /* 0x004fe20003f05070 */
[----:B------:R-:W-:-:S12]  /*3770*/  IMAD.MOV.U32 R19, RZ, RZ, R8 ;  /* 0x000000ffff137224 */ /* 0x000fd800078e0008 */
[----:B------:R-:W-:Y:S05]  /*3780*/  @P0 BRA `(.L_x_131) ;  /* 0xfffffffc00e80947 */ /* 0x000fea000383ffff */
[----:B------:R-:W-:Y:S05]  /*3790*/  BSYNC.RECONVERGENT B0 ;  /* 0x0000000000007941 */ /* 0x000fea0003800200 */
.L_x_130:
[----:B------:R-:W-:-:S12]  /*37a0*/  UIADD3 UR5, UPT, UPT, UR5, 0x4, URZ ;  /* 0x0000000405057890 */ /* 0x000fd8000fffe0ff */
.L_x_115:
        /* <DEDUP_REMOVED lines=32> */
.L_x_134:
[----:B-----5:R-:W-:-:S05]  /*39b0*/  HADD2 R28, R21, R22.H0_H0 ;  /* 0x20000016151c7230 */ /* 0x020fca0000000000 */
[----:B------:R-:W-:-:S06]  /*39c0*/  PRMT R28, R21, R23, R28 ;  /* 0x00000017151c7216 */ /* 0x000fcc000000001c */
[----:B------:R-:W2:Y:S02]  /*39d0*/  ATOM.E.CAS.STRONG.GPU PT, R28, [R18], R21, R28 ;  /* 0x00000015121c738b */ /* 0x000ea400001ee11c */
[----:B--2---:R-:W-:Y:S01]  /*39e0*/  ISETP.NE.U32.AND P0, PT, R28, R21, PT ;  /* 0x000000151c00720c */ /* 0x004fe20003f05070 */
[----:B------:R-:W-:-:S12]  /*39f0*/  IMAD.MOV.U32 R21, RZ, RZ, R28 ;  /* 0x000000ffff157224 */ /* 0x000fd800078e001c */
[----:B------:R-:W-:Y:S05]  /*3a00*/  @P0 BRA `(.L_x_134) ;  /* 0xfffffffc00e80947 */ /* 0x000fea000383ffff */
[----:B------:R-:W-:Y:S05]  /*3a10*/  BSYNC.RECONVERGENT B0 ;  /* 0x0000000000007941 */ /* 0x000fea0003800200 */
.L_x_133:
        /* <DEDUP_REMOVED lines=13> */
.L_x_136:
[----:B-----5:R-:W-:-:S05]  /*3af0*/  HADD2 R23, R21, R22.H0_H0 ;  /* 0x2000001615177230 */ /* 0x020fca0000000000 */
[----:B------:R-:W-:-:S06]  /*3b00*/  PRMT R23, R21, R20, R23 ;  /* 0x0000001415177216 */ /* 0x000fcc0000000017 */
[----:B------:R-:W2:Y:S02]  /*3b10*/  ATOM.E.CAS.STRONG.GPU PT, R23, [R18], R21, R23 ;  /* 0x000000151217738b */ /* 0x000ea400001ee117 */
[----:B--2---:R-:W-:Y:S01]  /*3b20*/  ISETP.NE.U32.AND P0, PT, R23, R21, PT ;  /* 0x000000151700720c */ /* 0x004fe20003f05070 */
[----:B------:R-:W-:-:S12]  /*3b30*/  IMAD.MOV.U32 R21, RZ, RZ, R23 ;  /* 0x000000ffff157224 */ /* 0x000fd800078e0017 */
[----:B------:R-:W-:Y:S05]  /*3b40*/  @P0 BRA `(.L_x_136) ;  /* 0xfffffffc00e80947 */ /* 0x000fea000383ffff */
[----:B------:R-:W-:Y:S05]  /*3b50*/  BSYNC.RECONVERGENT B0 ;  /* 0x0000000000007941 */ /* 0x000fea0003800200 */
.L_x_135:
        /* <DEDUP_REMOVED lines=23> */
.L_x_138:
[----:B-----5:R-:W-:-:S05]  /*3cd0*/  HADD2 R22, R21, R20.H0_H0 ;  /* 0x2000001415167230 */ /* 0x020fca0000000000 */
[----:B------:R-:W-:-:S06]  /*3ce0*/  PRMT R22, R21, R8, R22 ;  /* 0x0000000815167216 */ /* 0x000fcc0000000016 */
[----:B------:R-:W2:Y:S02]  /*3cf0*/  ATOM.E.CAS.STRONG.GPU PT, R22, [R14], R21, R22 ;  /* 0x000000150e16738b */ /* 0x000ea400001ee116 */
[----:B--2---:R-:W-:Y:S01]  /*3d00*/  ISETP.NE.U32.AND P0, PT, R22, R21, PT ;  /* 0x000000151600720c */ /* 0x004fe20003f05070 */
[----:B------:R-:W-:-:S12]  /*3d10*/  IMAD.MOV.U32 R21, RZ, RZ, R22 ;  /* 0x000000ffff157224 */ /* 0x000fd800078e0016 */
[----:B------:R-:W-:Y:S05]  /*3d20*/  @P0 BRA `(.L_x_138) ;  /* 0xfffffffc00e80947 */ /* 0x000fea000383ffff */
[----:B------:R-:W-:Y:S05]  /*3d30*/  BSYNC.RECONVERGENT B0 ;  /* 0x0000000000007941 */ /* 0x000fea0003800200 */
.L_x_137:
        /* <DEDUP_REMOVED lines=13> */
.L_x_140:
[----:B-----5:R-:W-:-:S05]  /*3e10*/  HADD2 R8, R19, R18.H0_H0 ;  /* 0x2000001213087230 */ /* 0x020fca0000000000 */
[----:B------:R-:W-:-:S06]  /*3e20*/  PRMT R8, R19, R29, R8 ;  /* 0x0000001d13087216 */ /* 0x000fcc0000000008 */
[----:B------:R-:W2:Y:S02]  /*3e30*/  ATOM.E.CAS.STRONG.GPU PT, R8, [R14], R19, R8 ;  /* 0x000000130e08738b */ /* 0x000ea400001ee108 */
[----:B--2---:R-:W-:Y:S01]  /*3e40*/  ISETP.NE.U32.AND P0, PT, R8, R19, PT ;  /* 0x000000130800720c */ /* 0x004fe20003f05070 */
[----:B------:R-:W-:-:S12]  /*3e50*/  IMAD.MOV.U32 R19, RZ, RZ, R8 ;  /* 0x000000ffff137224 */ /* 0x000fd800078e0008 */
[----:B------:R-:W-:Y:S05]  /*3e60*/  @P0 BRA `(.L_x_140) ;  /* 0xfffffffc00e80947 */ /* 0x000fea000383ffff */
[----:B------:R-:W-:Y:S05]  /*3e70*/  BSYNC.RECONVERGENT B0 ;  /* 0x0000000000007941 */ /* 0x000fea0003800200 */
.L_x_139:
[----:B------:R-:W-:-:S12]  /*3e80*/  UIADD3 UR5, UPT, UPT, UR5, 0x2, URZ ;  /* 0x0000000205057890 */ /* 0x000fd8000fffe0ff */
.L_x_132:
        /* <DEDUP_REMOVED lines=26> */
[----:B--2---:R-:W-:-:S05]  /*4030*/  HADD2.F32 R11, -RZ, R11.H0_H0 ;  /* 0x2000000bff0b7230 */ /* 0x004fca0000004100 */
[----:B------:R-:W-:-:S05]  /*4040*/  FMUL.FTZ R0, R0, R11 ;  /* 0x0000000b00007220 */ /* 0x000fca0000410000 */
[----:B0-----:R-:W-:-:S07]  /*4050*/  F2FP.F16.F32.PACK_AB R10, RZ, R0 ;  /* 0x00000000ff0a723e */ /* 0x001fce00000000ff */
.L_x_142:
[----:B-----5:R-:W-:-:S05]  /*4060*/  HADD2 R0, R19, R10.H0_H0 ;  /* 0x2000000a13007230 */ /* 0x020fca0000000000 */
[----:B------:R-:W-:-:S06]  /*4070*/  PRMT R0, R19, R12, R0 ;  /* 0x0000000c13007216 */ /* 0x000fcc0000000000 */
[----:B------:R-:W2:Y:S02]  /*4080*/  ATOM.E.CAS.STRONG.GPU PT, R0, [R4], R19, R0 ;  /* 0x000000130400738b */ /* 0x000ea400001ee100 */
[----:B--2---:R-:W-:Y:S01]  /*4090*/  ISETP.NE.U32.AND P0, PT, R0, R19, PT ;  /* 0x000000130000720c */ /* 0x004fe20003f05070 */
[----:B------:R-:W-:-:S12]  /*40a0*/  IMAD.MOV.U32 R19, RZ, RZ, R0 ;  /* 0x000000ffff137224 */ /* 0x000fd800078e0000 */
[----:B------:R-:W-:Y:S05]  /*40b0*/  @P0 BRA `(.L_x_142) ;  /* 0xfffffffc00e80947 */ /* 0x000fea000383ffff */
[----:B------:R-:W-:Y:S05]  /*40c0*/  BSYNC.RECONVERGENT B0 ;  /* 0x0000000000007941 */ /* 0x000fea0003800200 */
.L_x_141:
        /* <DEDUP_REMOVED lines=13> */
.L_x_143:
[----:B-----5:R-:W-:-:S05]  /*41a0*/  HADD2 R0, R5, R11.H0_H0 ;  /* 0x2000000b05007230 */ /* 0x020fca0000000000 */
[----:B------:R-:W-:-:S06]  /*41b0*/  PRMT R0, R5, R8, R0 ;  /* 0x0000000805007216 */ /* 0x000fcc0000000000 */
[----:B------:R-:W2:Y:S02]  /*41c0*/  ATOM.E.CAS.STRONG.GPU PT, R0, [R2], R5, R0 ;  /* 0x000000050200738b */ /* 0x000ea400001ee100 */
[----:B--2---:R-:W-:Y:S01]  /*41d0*/  ISETP.NE.U32.AND P0, PT, R0, R5, PT ;  /* 0x000000050000720c */ /* 0x004fe20003f05070 */
[----:B------:R-:W-:-:S12]  /*41e0*/  IMAD.MOV.U32 R5, RZ, RZ, R0 ;  /* 0x000000ffff057224 */ /* 0x000fd800078e0000 */
[----:B------:R-:W-:Y:S05]  /*41f0*/  @P0 BRA `(.L_x_143) ;  /* 0xfffffffc00e80947 */ /* 0x000fea000383ffff */
[----:B------:R-:W-:Y:S05]  /*4200*/  BSYNC.RECONVERGENT B0 ;  /* 0x0000000000007941 */ /* 0x000fea0003800200 */
.L_x_80:
[----:B------:R-:W1:Y:S01]  /*4210*/  LDCU UR5, c[0x0][0x398] ;  /* 0x00007300ff0577ac */ /* 0x000e620008000800 */
[----:B------:R-:W-:-:S04]  /*4220*/  UIADD3 UR4, UPT, UPT, UR4, 0x1, URZ ;  /* 0x0000000104047890 */ /* 0x000fc8000fffe0ff */
[----:B-1----:R-:W-:-:S09]  /*4230*/  UISETP.NE.AND UP0, UPT, UR4, UR5, UPT ;  /* 0x000000050400728c */ /* 0x002fd2000bf05270 */
[----:B------:R-:W-:Y:S05]  /*4240*/  BRA.U UP0, `(.L_x_144) ;  /* 0xffffffd100187547 */ /* 0x000fea000b83ffff */
[----:B------:R-:W-:Y:S05]  /*4250*/  EXIT ;  /* 0x000000000000794d */ /* 0x000fea0003800000 */
.L_x_145:
        /* <DEDUP_REMOVED lines=10> */
.L_x_233:


//--------------------- .text._ZN2at6native52_GLOBAL__N__f9ca3f21_19_UpSampleLinear1d_cu_bb295a3036upsample_linear1d_out_frame_backwardIffEEviT0_bNS_27GenericPackedTensorAccessorIT_Lm3ENS_16DefaultPtrTraitsElEENS4_IKS5_Lm3ES6_lEE --------------------------
	.section	.text._ZN2at6native52_GLOBAL__N__f9ca3f21_19_UpSampleLinear1d_cu_bb295a3036upsample_linear1d_out_frame_backwardIffEEviT0_bNS_27GenericPackedTensorAccessorIT_Lm3ENS_16DefaultPtrTraitsElEENS4_IKS5_Lm3ES6_lEE,"ax",@progbits
	.align	128
.text._ZN2at6native52_GLOBAL__N__f9ca3f21_19_UpSampleLinear1d_cu_bb295a3036upsample_linear1d_out_frame_backwardIffEEviT0_bNS_27GenericPackedTensorAccessorIT_Lm3ENS_16DefaultPtrTraitsElEENS4_IKS5_Lm3ES6_lEE:
        .type           _ZN2at6native52_GLOBAL__N__f9ca3f21_19_UpSampleLinear1d_cu_bb295a3036upsample_linear1d_out_frame_backwardIffEEviT0_bNS_27GenericPackedTensorAccessorIT_Lm3ENS_16DefaultPtrTraitsElEENS4_IKS5_Lm3ES6_lEE,@function
        .size           _ZN2at6native52_GLOBAL__N__f9ca3f21_19_UpSampleLinear1d_cu_bb295a3036upsample_linear1d_out_frame_backwardIffEEviT0_bNS_27GenericPackedTensorAccessorIT_Lm3ENS_16DefaultPtrTraitsElEENS4_IKS5_Lm3ES6_lEE,(.L_x_234 - _ZN2at6native52_GLOBAL__N__f9ca3f21_19_UpSampleLinear1d_cu_bb295a3036upsample_linear1d_out_frame_backwardIffEEviT0_bNS_27GenericPackedTensorAccessorIT_Lm3ENS_16DefaultPtrTraitsElEENS4_IKS5_Lm3ES6_lEE)
        .other          _ZN2at6native52_GLOBAL__N__f9ca3f21_19_UpSampleLinear1d_cu_bb295a3036upsample_linear1d_out_frame_backwardIffEEviT0_bNS_27GenericPackedTensorAccessorIT_Lm3ENS_16DefaultPtrTraitsElEENS4_IKS5_Lm3ES6_lEE,@"STO_CUDA_ENTRY STV_DEFAULT"
_ZN2at6native52_GLOBAL__N__f9ca3f21_19_UpSampleLinear1d_cu_bb295a3036upsample_linear1d_out_frame_backwardIffEEviT0_bNS_27GenericPackedTensorAccessorIT_Lm3ENS_16DefaultPtrTraitsElEENS4_IKS5_Lm3ES6_lEE:
[----:B------:R-:W-:Y:S01]  /*0000*/  LDC R1, c[0x0][0x37c] ;  /* 0x0000df00ff017b82 */ /* 0x000fe20000000800 */
[----:B------:R-:W0:Y:S07]  /*0010*/  S2R R0, SR_TID.X ;  /* 0x0000000000007919 */ /* 0x000e2e0000002100 */
[----:B------:R-:W0:Y:S01]  /*0020*/  S2UR UR4, SR_CTAID.X ;  /* 0x00000000000479c3 */ /* 0x000e220000002500 */
[----:B------:R-:W1:Y:S07]  /*0030*/  LDCU UR5, c[0x0][0x380] ;  /* 0x00007000ff0577ac */ /* 0x000e6e0008000800 */
[----:B------:R-:W0:Y:S02]  /*0040*/  LDC R3, c[0x0][0x360] ;  /* 0x0000d800ff037b82 */ /* 0x000e240000000800 */
[----:B0-----:R-:W-:-:S05]  /*0050*/  IMAD R0, R3, UR4, R0 ;  /* 0x0000000403007c24 */ /* 0x001fca000f8e0200 */
[----:B-1----:R-:W-:-:S13]  /*0060*/  ISETP.GE.AND P0, PT, R0, UR5, PT ;  /* 0x0000000500007c0c */ /* 0x002fda000bf06270 */
        /* <DEDUP_REMOVED lines=14> */
[----:B------:R-:W-:Y:S01]  /*0150*/  IMAD.HI.U32 R3, R3, R5, R2 ;  /* 0x0000000503037227 */ /* 0x000fe200078e0002 */
[----:B------:R-:W-:-:S05]  /*0160*/  MOV R5, R7 ;  /* 0x0000000700057202 */ /* 0x000fca0000000f00 */
        /* <DEDUP_REMOVED lines=8> */
[----:B-1----:R-:W-:-:S04]  /*01f0*/  ISETP.NE.AND P1, PT, R8, UR5, PT ;  /* 0x0000000508007c0c */ /* 0x002fc8000bf25270 */
[----:B------:R-:W-:-:S05]  /*0200*/  MOV R19, R3 ;  /* 0x0000000300137202 */ /* 0x000fca0000000f00 */
[----:B------:R-:W-:Y:S01]  /*0210*/  @!P2 IMAD.MOV R19, RZ, RZ, -R19 ;  /* 0x000000ffff13a224 */ /* 0x000fe200078e0a13 */
[----:B------:R-:W-:-:S03]  /*0220*/  @!P0 LOP3.LUT R19, RZ, R8, RZ, 0x33, !PT ;  /* 0x00000008ff138212 */ /* 0x000fc600078e33ff */
[----:B--2---:R-:W-:Y:S05]  /*0230*/  @P1 BRA `(.L_x_146) ;  /* 0x0000000c00601947 */ /* 0x004fea0003800000 */
[----:B------:R-:W0:Y:S02]  /*0240*/  LDC R0, c[0x0][0x398] ;  /* 0x0000e600ff007b82 */ /* 0x000e240000000800 */
[----:B0-----:R-:W-:-:S13]  /*0250*/  ISETP.GE.AND P0, PT, R0, 0x1, PT ;  /* 0x000000010000780c */ /* 0x001fda0003f06270 */
[----:B------:R-:W-:Y:S05]  /*0260*/  @!P0 EXIT ;  /* 0x000000000000894d */ /* 0x000fea0003800000 */
[----:B------:R-:W0:Y:S01]  /*0270*/  LDCU UR5, c[0x0][0x3a0] ;  /* 0x00007400ff0577ac */ /* 0x000e220008000800 */
[----:B------:R-:W1:Y:S01]  /*0280*/  LDCU.64 UR6, c[0x0][0x3f8] ;  /* 0x00007f00ff0677ac */ /* 0x000e620008000a00 */
[----:B------:R-:W2:Y:S01]  /*0290*/  LDCU.64 UR8, c[0x0][0x3c0] ;  /* 0x00007800ff0877ac */ /* 0x000ea20008000a00 */
[----:B0-----:R-:W-:-:S06]  /*02a0*/  UISETP.GE.AND UP0, UPT, UR5, 0x1, UPT ;  /* 0x000000010500788c */ /* 0x001fcc000bf06270 */
[----:B------:R-:W-:-:S13]  /*02b0*/  PLOP3.LUT P0, PT, PT, PT, UP0, 0x80, 0x8 ;  /* 0x000000000008781c */ /* 0x000fda0003f0f008 */
[----:B-12---:R-:W-:Y:S05]  /*02c0*/  @!P0 EXIT ;  /* 0x000000000000894d */ /* 0x006fea0003800000 */
[----:B------:R-:W0:Y:S01]  /*02d0*/  LDC.64 R6, c[0x0][0x3b8] ;  /* 0x0000ee00ff067b82 */ /* 0x000e220000000a00 */
[----:B------:R-:W-:Y:S01]  /*02e0*/  SHF.R.S32.HI R0, RZ, 0x1f, R19 ;  /* 0x0000001fff007819 */ /* 0x000fe20000011413 */
[C---:B------:R-:W-:Y:S01]  /*02f0*/  IMAD.WIDE.U32 R16, R19.reuse, UR6, RZ ;  /* 0x0000000613107c25 */ /* 0x040fe2000f8e00ff */
[----:B------:R-:W-:Y:S02]  /*0300*/  ULOP3.LUT UR11, UR5, 0x7ffffff8, URZ, 0xc0, !UPT ;  /* 0x7ffffff8050b7892 */ /* 0x000fe4000f8ec0ff */
[----:B------:R-:W-:Y:S01]  /*0310*/  ULOP3.LUT UR5, UR5, 0x7, URZ, 0xc0, !UPT ;  /* 0x0000000705057892 */ /* 0x000fe2000f8ec0ff */
[C---:B------:R-:W-:Y:S01]  /*0320*/  IMAD R2, R0.reuse, UR6, RZ ;  /* 0x0000000600027c24 */ /* 0x040fe2000f8e02ff */
[----:B------:R-:W-:Y:S01]  /*0330*/  UMOV UR4, URZ ;  /* 0x000000ff00047c82 */ /* 0x000fe20008000000 */
[----:B------:R-:W-:Y:S02]  /*0340*/  IMAD R0, R0, UR8, RZ ;  /* 0x0000000800007c24 */ /* 0x000fe4000f8e02ff */
[----:B------:R-:W-:-:S02]  /*0350*/  IMAD R5, R19, UR7, R2 ;  /* 0x0000000713057c24 */ /* 0x000fc4000f8e0202 */
[C---:B------:R-:W-:Y:S01]  /*0360*/  IMAD R3, R19.reuse, UR9, R0 ;  /* 0x0000000913037c24 */ /* 0x040fe2000f8e0200 */
[----:B------:R-:W-:Y:S01]  /*0370*/  UIADD3 UR9, UPT, UPT, -UR11, URZ, URZ ;  /* 0x000000ff0b097290 */ /* 0x000fe2000fffe1ff */
[----:B------:R-:W-:-:S04]  /*0380*/  IMAD.WIDE.U32 R18, R19, UR8, RZ ;  /* 0x0000000813127c25 */ /* 0x000fc8000f8e00ff */
[----:B------:R-:W-:Y:S02]  /*0390*/  IMAD.IADD R5, R17, 0x1, R5 ;  /* 0x0000000111057824 */ /* 0x000fe400078e0205 */
[----:B------:R-:W-:Y:S01]  /*03a0*/  IMAD.IADD R3, R19, 0x1, R3 ;  /* 0x0000000113037824 */ /* 0x000fe200078e0203 */
[----:B0-----:R-:W-:-:S07]  /*03b0*/  SHF.L.U64.HI R7, R6, 0x5, R7 ;  /* 0x0000000506077819 */ /* 0x001fce0000010207 */
.L_x_152:
[----:B0-----:R-:W0:Y:S01]  /*03c0*/  LDCU UR10, c[0x0][0x3a0] ;  /* 0x00007400ff0a77ac */ /* 0x001e220008000800 */
[----:B------:R-:W1:Y:S01]  /*03d0*/  LDC.64 R8, c[0x0][0x3e8] ;  /* 0x0000fa00ff087b82 */ /* 0x000e620000000a00 */
[----:B------:R-:W-:Y:S01]  /*03e0*/  MOV R4, R16 ;  /* 0x0000001000047202 */ /* 0x000fe20000000f00 */
[----:B------:R-:W-:Y:S02]  /*03f0*/  IMAD.MOV.U32 R2, RZ, RZ, R18 ;  /* 0x000000ffff027224 */ /* 0x000fe400078e0012 */
[----:B------:R-:W-:-:S04]  /*0400*/  IMAD.MOV.U32 R13, RZ, RZ, RZ ;  /* 0x000000ffff0d7224 */ /* 0x000fc800078e00ff */
[----:B--23--:R-:W2:Y:S01]  /*0410*/  LDC.64 R10, c[0x0][0x3b0] ;  /* 0x0000ec00ff0a7b82 */ /* 0x00cea20000000a00 */
[----:B0-----:R-:W-:Y:S01]  /*0420*/  UISETP.GE.U32.AND UP0, UPT, UR10, 0x8, UPT ;  /* 0x000000080a00788c */ /* 0x001fe2000bf06070 */
[----:B-1----:R-:W-:-:S04]  /*0430*/  IMAD.WIDE.U32 R20, R8, UR4, R4 ;  /* 0x0000000408147c25 */ /* 0x002fc8000f8e0004 */
[----:B------:R-:W-:Y:S02]  /*0440*/  IMAD R9, R9, UR4, R21 ;  /* 0x0000000409097c24 */ /* 0x000fe4000f8e0215 */
[----:B--2---:R-:W-:-:S04]  /*0450*/  IMAD.WIDE.U32 R22, R10, UR4, R2 ;  /* 0x000000040a167c25 */ /* 0x004fc8000f8e0002 */
[----:B------:R-:W-:Y:S01]  /*0460*/  IMAD R11, R11, UR4, R23 ;  /* 0x000000040b0b7c24 */ /* 0x000fe2000f8e0217 */
[----:B------:R-:W-:Y:S06]  /*0470*/  BRA.U !UP0, `(.L_x_147) ;  /* 0x0000000508147547 */ /* 0x000fec000b800000 */
[----:B------:R-:W0:Y:S01]  /*0480*/  LDC.64 R24, c[0x0][0x3f0] ;  /* 0x0000fc00ff187b82 */ /* 0x000e220000000a00 */
[----:B------:R-:W1:Y:S01]  /*0490*/  LDCU.64 UR14, c[0x0][0x390] ;  /* 0x00007200ff0e77ac */ /* 0x000e620008000a00 */
[----:B------:R-:W2:Y:S01]  /*04a0*/  LDCU.64 UR16, c[0x0][0x3c8] ;  /* 0x00007900ff1077ac */ /* 0x000ea20008000a00 */
[----:B------:R-:W3:Y:S01]  /*04b0*/  LDCU.64 UR6, c[0x0][0x3b8] ;  /* 0x00007700ff0677ac */ /* 0x000ee20008000a00 */
[----:B-1----:R-:W-:Y:S02]  /*04c0*/  LEA R15, P0, R22, UR14, 0x2 ;  /* 0x0000000e160f7c11 */ /* 0x002fe4000f8010ff */
[----:B--2---:R-:W-:Y:S02]  /*04d0*/  LEA R0, P1, R20, UR16, 0x2 ;  /* 0x0000001014007c11 */ /* 0x004fe4000f8210ff */
[C-C-:B0-----:R-:W-:Y:S02]  /*04e0*/  SHF.L.U64.HI R4, R24.reuse, 0x2, R25.reuse ;  /* 0x0000000218047819 */ /* 0x141fe40000010219 */
[C---:B------:R-:W-:Y:S01]  /*04f0*/  SHF.L.U64.HI R8, R24.reuse, 0x5, R25 ;  /* 0x0000000518087819 */ /* 0x040fe20000010219 */
[----:B------:R-:W-:Y:S01]  /*0500*/  IMAD.SHL.U32 R25, R24, 0x4, RZ ;  /* 0x0000000418197824 */ /* 0x000fe200078e00ff */
[----:B------:R-:W-:Y:S01]  /*0510*/  LEA.HI.X R2, R22, UR15, R11, 0x2, P0 ;  /* 0x0000000f16027c11 */ /* 0x000fe200080f140b */
[----:B---3--:R-:W-:Y:S01]  /*0520*/  USHF.L.U64.HI UR8, UR6, 0x2, UR7 ;  /* 0x0000000206087899 */ /* 0x008fe20008010207 */
[----:B------:R-:W-:Y:S01]  /*0530*/  LEA.HI.X R13, R20, UR17, R9, 0x2, P1 ;  /* 0x00000011140d7c11 */ /* 0x000fe200088f1409 */
[----:B------:R-:W-:-:S03]  /*0540*/  USHF.L.U32 UR7, UR6, 0x2, URZ ;  /* 0x0000000206077899 */ /* 0x000fc600080006ff */
[----:B------:R-:W-:-:S09]  /*0550*/  UMOV UR6, UR9 ;  /* 0x0000000900067c82 */ /* 0x000fd20008000000 */
.L_x_148:
[----:B--2---:R-:W-:-:S05]  /*0560*/  MOV R12, R0 ;  /* 0x00000000000c7202 */ /* 0x004fca0000000f00 */
[----:B------:R-:W2:Y:S01]  /*0570*/  LDG.E R10, desc[UR12][R12.64] ;  /* 0x0000000c0c0a7981 */ /* 0x000ea2000c1e1900 */
[-C--:B------:R-:W-:Y:S01]  /*0580*/  IADD3 R34, P0, PT, R0, R25.reuse, RZ ;  /* 0x0000001900227210 */ /* 0x080fe20007f1e0ff */
[----:B------:R-:W-:Y:S02]  /*0590*/  IMAD.MOV.U32 R36, RZ, RZ, R15 ;  /* 0x000000ffff247224 */ /* 0x000fe400078e000f */
[----:B------:R-:W-:Y:S02]  /*05a0*/  IMAD.MOV.U32 R37, RZ, RZ, R2 ;  /* 0x000000ffff257224 */ /* 0x000fe400078e0002 */
[----:B------:R-:W-:Y:S01]  /*05b0*/  IMAD.X R35, R13, 0x1, R4, P0 ;  /* 0x000000010d237824 */ /* 0x000fe200000e0604 */
[----:B------:R-:W-:Y:S02]  /*05c0*/  IADD3 R32, P0, PT, R15, UR7, RZ ;  /* 0x000000070f207c10 */ /* 0x000fe4000ff1e0ff */
[----:B--2---:R0:W-:Y:S04]  /*05d0*/  STG.E desc[UR12][R36.64], R10 ;  /* 0x0000000a24007986 */ /* 0x0041e8000c10190c */
[----:B------:R-:W2:Y:S01]  /*05e0*/  LDG.E R14, desc[UR12][R34.64] ;  /* 0x0000000c220e7981 */ /* 0x000ea2000c1e1900 */
[----:B------:R-:W-:-:S02]  /*05f0*/  IADD3 R28, P1, PT, R34, R25, RZ ;  /* 0x00000019221c7210 */ /* 0x000fc40007f3e0ff */
[----:B------:R-:W-:Y:S02]  /*0600*/  IADD3.X R33, PT, PT, R2, UR8, RZ, P0, !PT ;  /* 0x0000000802217c10 */ /* 0x000fe400087fe4ff */
[----:B------:R-:W-:Y:S02]  /*0610*/  IADD3.X R29, PT, PT, R35, R4, RZ, P1, !PT ;  /* 0x00000004231d7210 */ /* 0x000fe40000ffe4ff */
[----:B------:R-:W-:Y:S01]  /*0620*/  IADD3 R30, P0, PT, R32, UR7, RZ ;  /* 0x00000007201e7c10 */ /* 0x000fe2000ff1e0ff */
[----:B--2---:R1:W-:Y:S04]  /*0630*/  STG.E desc[UR12][R32.64], R14 ;  /* 0x0000000e20007986 */ /* 0x0043e8000c10190c */
[----:B------:R-:W2:Y:S01]  /*0640*/  LDG.E R12, desc[UR12][R28.64] ;  /* 0x0000000c1c0c7981 */ /* 0x000ea2000c1e1900 */
[----:B------:R-:W-:-:S02]  /*0650*/  IADD3 R26, P1, PT, R28, R25, RZ ;  /* 0x000000191c1a7210 */ /* 0x000fc40007f3e0ff */
[----:B------:R-:W-:-:S03]  /*0660*/  IADD3.X R31, PT, PT, R33, UR8, RZ, P0, !PT ;  /* 0x00000008211f7c10 */ /* 0x000fc600087fe4ff */
[----:B------:R-:W-:Y:S01]  /*0670*/  IMAD.X R27, R29, 0x1, R4, P1 ;  /* 0x000000011d1b7824 */ /* 0x000fe200008e0604 */
[----:B0-----:R-:W-:Y:S01]  /*0680*/  IADD3 R36, P0, PT, R30, UR7, RZ ;  /* 0x000000071e247c10 */ /* 0x001fe2000ff1e0ff */
[----:B--2---:R0:W-:Y:S04]  /*0690*/  STG.E desc[UR12][R30.64], R12 ;  /* 0x0000000c1e007986 */ /* 0x0041e8000c10190c */
[----:B------:R-:W2:Y:S01]  /*06a0*/  LDG.E R10, desc[UR12][R26.64] ;  /* 0x0000000c1a0a7981 */ /* 0x000ea2000c1e1900 */
[----:B------:R-:W-:Y:S02]  /*06b0*/  IADD3 R34, P1, PT, R26, R25, RZ ;  /* 0x000000191a227210 */ /* 0x000fe40007f3e0ff */
[----:B------:R-:W-:-:S03]  /*06c0*/  IADD3.X R37, PT, PT, R31, UR8, RZ, P0, !PT ;  /* 0x000000081f257c10 */ /* 0x000fc600087fe4ff */
[----:B------:R-:W-:Y:S01]  /*06d0*/  IMAD.X R35, R27, 0x1, R4, P1 ;  /* 0x000000011b237824 */ /* 0x000fe200008e0604 */
[----:B-1----:R-:W-:Y:S01]  /*06e0*/  IADD3 R32, P0, PT, R36, UR7, RZ ;  /* 0x0000000724207c10 */ /* 0x002fe2000ff1e0ff */
[----:B--2---:R1:W-:Y:S04]  /*06f0*/  STG.E desc[UR12][R36.64], R10 ;  /* 0x0000000a24007986 */ /* 0x0043e8000c10190c */
[----:B------:R-:W2:Y:S01]  /*0700*/  LDG.E R14, desc[UR12][R34.64] ;  /* 0x0000000c220e7981 */ /* 0x000ea2000c1e1900 */
[----:B------:R-:W-:Y:S02]  /*0710*/  IADD3 R28, P1, PT, R34, R25, RZ ;  /* 0x00000019221c7210 */ /* 0x000fe40007f3e0ff */
[----:B------:R-:W-:-:S03]  /*0720*/  IADD3.X R33, PT, PT, R37, UR8, RZ, P0, !PT ;  /* 0x0000000825217c10 */ /* 0x000fc600087fe4ff */
[----:B------:R-:W-:Y:S01]  /*0730*/  IMAD.X R29, R35, 0x1, R4, P1 ;  /* 0x00000001231d7824 */ /* 0x000fe200008e0604 */
[----:B------:R-:W-:Y:S01]  /*0740*/  IADD3 R26, P0, PT, R32, UR7, RZ ;  /* 0x00000007201a7c10 */ /* 0x000fe2000ff1e0ff */
[----:B--2---:R2:W-:Y:S04]  /*0750*/  STG.E desc[UR12][R32.64], R14 ;  /* 0x0000000e20007986 */ /* 0x0045e8000c10190c */
[----:B0-----:R-:W3:Y:S01]  /*0760*/  LDG.E R12, desc[UR12][R28.64] ;  /* 0x0000000c1c0c7981 */ /* 0x001ee2000c1e1900 */
[----:B------:R-:W-:Y:S02]  /*0770*/  IADD3 R30, P1, PT, R28, R25, RZ ;  /* 0x000000191c1e7210 */ /* 0x000fe40007f3e0ff */
[----:B------:R-:W-:Y:S02]  /*0780*/  IADD3.X R27, PT, PT, R33, UR8, RZ, P0, !PT ;  /* 0x00000008211b7c10 */ /* 0x000fe400087fe4ff */
[----:B------:R-:W-:-:S02]  /*0790*/  IADD3.X R31, PT, PT, R29, R4, RZ, P1, !PT ;  /* 0x000000041d1f7210 */ /* 0x000fc40000ffe4ff */
[----:B-1----:R-:W-:Y:S01]  /*07a0*/  IADD3 R36, P1, PT, R30, R25, RZ ;  /* 0x000000191e247210 */ /* 0x002fe20007f3e0ff */
[----:B---3--:R2:W-:Y:S04]  /*07b0*/  STG.E desc[UR12][R26.64], R12 ;  /* 0x0000000c1a007986 */ /* 0x0085e8000c10190c */
[----:B------:R-:W3:Y:S01]  /*07c0*/  LDG.E R10, desc[UR12][R30.64] ;  /* 0x0000000c1e0a7981 */ /* 0x000ee2000c1e1900 */
[----:B------:R-:W-:Y:S01]  /*07d0*/  IADD3 R34, P0, PT, R26, UR7, RZ ;  /* 0x000000071a227c10 */ /* 0x000fe2000ff1e0ff */
[----:B------:R-:W-:-:S03]  /*07e0*/  IMAD.X R37, R31, 0x1, R4, P1 ;  /* 0x000000011f257824 */ /* 0x000fc600008e0604 */
[----:B------:R-:W-:Y:S02]  /*07f0*/  IADD3.X R35, PT, PT, R27, UR8, RZ, P0, !PT ;  /* 0x000000081b237c10 */ /* 0x000fe400087fe4ff */
[----:B------:R-:W-:-:S03]  /*0800*/  IADD3 R28, P0, PT, R34, UR7, RZ ;  /* 0x00000007221c7c10 */ /* 0x000fc6000ff1e0ff */
[----:B---3--:R2:W-:Y:S04]  /*0810*/  STG.E desc[UR12][R34.64], R10 ;  /* 0x0000000a22007986 */ /* 0x0085e8000c10190c */
[----:B------:R-:W3:Y:S01]  /*0820*/  LDG.E R37, desc[UR12][R36.64] ;  /* 0x0000000c24257981 */ /* 0x000ee2000c1e1900 */
[----:B------:R-:W-:Y:S01]  /*0830*/  IADD3.X R29, PT, PT, R35, UR8, RZ, P0, !PT ;  /* 0x00000008231d7c10 */ /* 0x000fe200087fe4ff */
[----:B------:R-:W-:Y:S01]  /*0840*/  UIADD3 UR6, UPT, UPT, UR6, 0x8, URZ ;  /* 0x0000000806067890 */ /* 0x000fe2000fffe0ff */
[----:B------:R-:W-:Y:S02]  /*0850*/  LEA R15, P0, R6, R15, 0x5 ;  /* 0x0000000f060f7211 */ /* 0x000fe400078028ff */
[----:B------:R-:W-:Y:S01]  /*0860*/  LEA R0, P1, R24, R0, 0x5 ;  /* 0x0000000018007211 */ /* 0x000fe200078228ff */
[----:B------:R-:W-:-:S02]  /*0870*/  UISETP.NE.AND UP0, UPT, UR6, URZ, UPT ;  /* 0x000000ff0600728c */ /* 0x000fc4000bf05270 */
[----:B------:R-:W-:Y:S02]  /*0880*/  IMAD.X R2, R2, 0x1, R7, P0 ;  /* 0x0000000102027824 */ /* 0x000fe400000e0607 */
[----:B------:R-:W-:Y:S01]  /*0890*/  IMAD.X R13, R13, 0x1, R8, P1 ;  /* 0x000000010d0d7824 */ /* 0x000fe200008e0608 */
[----:B---3--:R2:W-:Y:S04]  /*08a0*/  STG.E desc[UR12][R28.64], R37 ;  /* 0x000000251c007986 */ /* 0x0085e8000c10190c */
[----:B------:R-:W-:Y:S05]  /*08b0*/  BRA.U UP0, `(.L_x_148) ;  /* 0xfffffffd00287547 */ /* 0x000fea000b83ffff */
[----:B------:R-:W-:-:S07]  /*08c0*/  MOV R13, UR11 ;  /* 0x0000000b000d7c02 */ /* 0x000fce0008000f00 */
.L_x_147:
[----:B------:R-:W-:-:S09]  /*08d0*/  UISETP.NE.AND UP0, UPT, UR5, URZ, UPT ;  /* 0x000000ff0500728c */ /* 0x000fd2000bf05270 */
[----:B------:R-:W-:Y:S05]  /*08e0*/  BRA.U !UP0, `(.L_x_149) ;  /* 0x0000000508a07547 */ /* 0x000fea000b800000 */
[----:B------:R-:W-:Y:S02]  /*08f0*/  UIADD3 UR6, UPT, UPT, UR5, -0x1, URZ ;  /* 0xffffffff05067890 */ /* 0x000fe4000fffe0ff */
[----:B------:R-:W-:Y:S02]  /*0900*/  ULOP3.LUT UP1, UR7, UR10, 0x3, URZ, 0xc0, !UPT ;  /* 0x000000030a077892 */ /* 0x000fe4000f82c0ff */
[----:B------:R-:W-:-:S09]  /*0910*/  UISETP.GE.U32.AND UP0, UPT, UR6, 0x3, UPT ;  /* 0x000000030600788c */ /* 0x000fd2000bf06070 */
[----:B------:R-:W-:Y:S05]  /*0920*/  BRA.U !UP0, `(.L_x_150) ;  /* 0x0000000108c87547 */ /* 0x000fea000b800000 */
[----:B------:R-:W2:Y:S01]  /*0930*/  LDCU.64 UR14, c[0x0][0x3f0] ;  /* 0x00007e00ff0e77ac */ /* 0x000ea20008000a00 */
[----:B------:R-:W-:Y:S01]  /*0940*/  IMAD.MOV.U32 R8, RZ, RZ, R20 ;  /* 0x000000ffff087224 */ /* 0x000fe200078e0014 */
[----:B------:R-:W0:Y:S01]  /*0950*/  LDCU.64 UR16, c[0x0][0x3c8] ;  /* 0x00007900ff1077ac */ /* 0x000e220008000a00 */
[----:B------:R-:W1:Y:S01]  /*0960*/  LDCU.64 UR18, c[0x0][0x3b8] ;  /* 0x00007700ff1277ac */ /* 0x000e620008000a00 */
[----:B------:R-:W3:Y:S01]  /*0970*/  LDCU.64 UR20, c[0x0][0x390] ;  /* 0x00007200ff1477ac */ /* 0x000ee20008000a00 */
[----:B--2---:R-:W-:-:S04]  /*0980*/  IMAD.WIDE.U32 R14, R13, UR14, R8 ;  /* 0x0000000e0d0e7c25 */ /* 0x004fc8000f8e0008 */
[----:B------:R-:W-:Y:S01]  /*0990*/  IMAD R15, R13, UR15, R15 ;  /* 0x0000000f0d0f7c24 */ /* 0x000fe2000f8e020f */
[----:B0-----:R-:W-:-:S04]  /*09a0*/  LEA R30, P0, R14, UR16, 0x2 ;  /* 0x000000100e1e7c11 */ /* 0x001fc8000f8010ff */
[----:B------:R-:W-:-:S05]  /*09b0*/  LEA.HI.X R31, R14, UR17, R15, 0x2, P0 ;  /* 0x000000110e1f7c11 */ /* 0x000fca00080f140f */
[----:B------:R-:W2:Y:S01]  /*09c0*/  LDG.E R37, desc[UR12][R30.64] ;  /* 0x0000000c1e257981 */ /* 0x000ea2000c1e1900 */
[----:B------:R-:W-:Y:S02]  /*09d0*/  IMAD.MOV.U32 R10, RZ, RZ, R22 ;  /* 0x000000ffff0a7224 */ /* 0x000fe400078e0016 */
[C---:B------:R-:W-:Y:S02]  /*09e0*/  VIADD R33, R13.reuse, 0x1 ;  /* 0x000000010d217836 */ /* 0x040fe40000000000 */
[----:B-1----:R-:W-:-:S04]  /*09f0*/  IMAD.WIDE.U32 R14, R13, UR18, R10 ;  /* 0x000000120d0e7c25 */ /* 0x002fc8000f8e000a */
[----:B------:R-:W-:Y:S01]  /*0a00*/  IMAD.WIDE.U32 R24, R33, UR14, R8 ;  /* 0x0000000e21187c25 */ /* 0x000fe2000f8e0008 */
[----:B---3--:R-:W-:-:S03]  /*0a10*/  LEA R26, P0, R14, UR20, 0x2 ;  /* 0x000000140e1a7c11 */ /* 0x008fc6000f8010ff */
[----:B------:R-:W-:Y:S01]  /*0a20*/  IMAD R27, R13, UR19, R15 ;  /* 0x000000130d1b7c24 */ /* 0x000fe2000f8e020f */
[----:B------:R-:W-:Y:S01]  /*0a30*/  LEA R28, P1, R24, UR16, 0x2 ;  /* 0x00000010181c7c11 */ /* 0x000fe2000f8210ff */
[----:B------:R-:W-:-:S03]  /*0a40*/  IMAD R15, R33, UR15, R25 ;  /* 0x0000000f210f7c24 */ /* 0x000fc6000f8e0219 */
[----:B------:R-:W-:Y:S02]  /*0a50*/  LEA.HI.X R27, R14, UR21, R27, 0x2, P0 ;  /* 0x000000150e1b7c11 */ /* 0x000fe400080f141b */
[----:B------:R-:W-:-:S03]  /*0a60*/  LEA.HI.X R29, R24, UR17, R15, 0x2, P1 ;  /* 0x00000011181d7c11 */ /* 0x000fc600088f140f */
[----:B--2---:R0:W-:Y:S04]  /*0a70*/  STG.E desc[UR12][R26.64], R37 ;  /* 0x000000251a007986 */ /* 0x0041e8000c10190c */
[----:B------:R-:W2:Y:S01]  /*0a80*/  LDG.E R0, desc[UR12][R28.64] ;  /* 0x0000000c1c007981 */ /* 0x000ea2000c1e1900 */
[----:B------:R-:W-:Y:S01]  /*0a90*/  IADD3 R35, PT, PT, R13, 0x2, RZ ;  /* 0x000000020d237810 */ /* 0x000fe20007ffe0ff */
[----:B------:R-:W-:-:S04]  /*0aa0*/  IMAD.WIDE.U32 R14, R33, UR18, R10 ;  /* 0x00000012210e7c25 */ /* 0x000fc8000f8e000a */
[----:B------:R-:W-:Y:S01]  /*0ab0*/  IMAD.WIDE.U32 R24, R35, UR14, R8 ;  /* 0x0000000e23187c25 */ /* 0x000fe2000f8e0008 */
[----:B------:R-:W-:-:S03]  /*0ac0*/  LEA R30, P0, R14, UR20, 0x2 ;  /* 0x000000140e1e7c11 */ /* 0x000fc6000f8010ff */
[----:B------:R-:W-:Y:S01]  /*0ad0*/  IMAD R33, R33, UR19, R15 ;  /* 0x0000001321217c24 */ /* 0x000fe2000f8e020f */
[----:B------:R-:W-:Y:S01]  /*0ae0*/  LEA R32, P1, R24, UR16, 0x2 ;  /* 0x0000001018207c11 */ /* 0x000fe2000f8210ff */
[----:B------:R-:W-:-:S03]  /*0af0*/  IMAD R15, R35, UR15, R25 ;  /* 0x0000000f230f7c24 */ /* 0x000fc6000f8e0219 */
[----:B------:R-:W-:Y:S02]  /*0b00*/  LEA.HI.X R31, R14, UR21, R33, 0x2, P0 ;  /* 0x000000150e1f7c11 */ /* 0x000fe400080f1421 */
[----:B------:R-:W-:-:S03]  /*0b10*/  LEA.HI.X R33, R24, UR17, R15, 0x2, P1 ;  /* 0x0000001118217c11 */ /* 0x000fc600088f140f */
[----:B--2---:R1:W-:Y:S04]  /*0b20*/  STG.E desc[UR12][R30.64], R0 ;  /* 0x000000001e007986 */ /* 0x0043e8000c10190c */
[----:B------:R-:W2:Y:S01]  /*0b30*/  LDG.E R33, desc[UR12][R32.64] ;  /* 0x0000000c20217981 */ /* 0x000ea2000c1e1900 */
[----:B0-----:R-:W-:Y:S02]  /*0b40*/  VIADD R37, R13, 0x3 ;  /* 0x000000030d257836 */ /* 0x001fe40000000000 */
[----:B------:R-:W-:-:S04]  /*0b50*/  IMAD.WIDE.U32 R24, R35, UR18, R10 ;  /* 0x0000001223187c25 */ /* 0x000fc8000f8e000a */
[----:B------:R-:W-:Y:S01]  /*0b60*/  IMAD.WIDE.U32 R14, R37, UR14, R8 ;  /* 0x0000000e250e7c25 */ /* 0x000fe2000f8e0008 */
[----:B------:R-:W-:-:S03]  /*0b70*/  LEA R26, P0, R24, UR20, 0x2 ;  /* 0x00000014181a7c11 */ /* 0x000fc6000f8010ff */
[----:B------:R-:W-:Y:S01]  /*0b80*/  IMAD R15, R37, UR15, R15 ;  /* 0x0000000f250f7c24 */ /* 0x000fe2000f8e020f */
[----:B------:R-:W-:Y:S01]  /*0b90*/  LEA R28, P1, R14, UR16, 0x2 ;  /* 0x000000100e1c7c11 */ /* 0x000fe2000f8210ff */
[----:B------:R-:W-:-:S03]  /*0ba0*/  IMAD R35, R35, UR19, R25 ;  /* 0x0000001323237c24 */ /* 0x000fc6000f8e0219 */
[----:B------:R-:W-:Y:S02]  /*0bb0*/  LEA.HI.X R29, R14, UR17, R15, 0x2, P1 ;  /* 0x000000110e1d7c11 */ /* 0x000fe400088f140f */
[----:B------:R-:W-:-:S05]  /*0bc0*/  LEA.HI.X R27, R24, UR21, R35, 0x2, P0 ;  /* 0x00000015181b7c11 */ /* 0x000fca00080f1423 */
[----:B--2---:R1:W-:Y:S04]  /*0bd0*/  STG.E desc[UR12][R26.64], R33 ;  /* 0x000000211a007986 */ /* 0x0043e8000c10190c */
[----:B------:R-:W2:Y:S01]  /*0be0*/  LDG.E R29, desc[UR12][R28.64] ;  /* 0x0000000c1c1d7981 */ /* 0x000ea2000c1e1900 */
[----:B------:R-:W-:-:S04]  /*0bf0*/  IMAD.WIDE.U32 R14, R37, UR18, R10 ;  /* 0x00000012250e7c25 */ /* 0x000fc8000f8e000a */
[----:B------:R-:W-:Y:S01]  /*0c00*/  IMAD R37, R37, UR19, R15 ;  /* 0x0000001325257c24 */ /* 0x000fe2000f8e020f */
[----:B------:R-:W-:Y:S01]  /*0c10*/  LEA R24, P0, R14, UR20, 0x2 ;  /* 0x000000140e187c11 */ /* 0x000fe2000f8010ff */
[----:B------:R-:W-:-:S03]  /*0c20*/  VIADD R13, R13, 0x4 ;  /* 0x000000040d0d7836 */ /* 0x000fc60000000000 */
[----:B------:R-:W-:-:S05]  /*0c30*/  LEA.HI.X R25, R14, UR21, R37, 0x2, P0 ;  /* 0x000000150e197c11 */ /* 0x000fca00080f1425 */
[----:B--2---:R1:W-:Y:S04]  /*0c40*/  STG.E desc[UR12][R24.64], R29 ;  /* 0x0000001d18007986 */ /* 0x0043e8000c10190c */
.L_x_150:
[----:B------:R-:W-:Y:S05]  /*0c50*/  BRA.U !UP1, `(.L_x_149) ;  /* 0x0000000109c47547 */ /* 0x000fea000b800000 */
[----:B------:R-:W-:Y:S02]  /*0c60*/  UISETP.NE.AND UP0, UPT, UR7, 0x1, UPT ;  /* 0x000000010700788c */ /* 0x000fe4000bf05270 */
[----:B------:R-:W-:-:S04]  /*0c70*/  ULOP3.LUT UR6, UR10, 0x1, URZ, 0xc0, !UPT ;  /* 0x000000010a067892 */ /* 0x000fc8000f8ec0ff */
[----:B------:R-:W-:-:S03]  /*0c80*/  UISETP.NE.U32.AND UP1, UPT, UR6, 0x1, UPT ;  /* 0x000000010600788c */ /* 0x000fc6000bf25070 */
[----:B------:R-:W-:Y:S08]  /*0c90*/  BRA.U !UP0, `(.L_x_151) ;  /* 0x0000000108707547 */ /* 0x000ff0000b800000 */
[----:B------:R-:W2:Y:S01]  /*0ca0*/  LDCU.64 UR6, c[0x0][0x3f0] ;  /* 0x00007e00ff0677ac */ /* 0x000ea20008000a00 */
[----:B------:R-:W-:Y:S01]  /*0cb0*/  IMAD.MOV.U32 R8, RZ, RZ, R20 ;  /* 0x000000ffff087224 */ /* 0x000fe200078e0014 */
[----:B------:R-:W1:Y:S01]  /*0cc0*/  LDCU.64 UR14, c[0x0][0x3c8] ;  /* 0x00007900ff0e77ac */ /* 0x000e620008000a00 */
[----:B------:R-:W0:Y:S01]  /*0cd0*/  LDCU.64 UR16, c[0x0][0x3b8] ;  /* 0x00007700ff1077ac */ /* 0x000e220008000a00 */
[----:B------:R-:W3:Y:S01]  /*0ce0*/  LDCU.64 UR18, c[0x0][0x390] ;  /* 0x00007200ff1277ac */ /* 0x000ee20008000a00 */
[----:B--2---:R-:W-:-:S04]  /*0cf0*/  IMAD.WIDE.U32 R14, R13, UR6, R8 ;  /* 0x000000060d0e7c25 */ /* 0x004fc8000f8e0008 */
[----:B------:R-:W-:Y:S01]  /*0d00*/  IMAD R15, R13, UR7, R15 ;  /* 0x000000070d0f7c24 */ /* 0x000fe2000f8e020f */
[----:B-1----:R-:W-:-:S04]  /*0d10*/  LEA R30, P0, R14, UR14, 0x2 ;  /* 0x0000000e0e1e7c11 */ /* 0x002fc8000f8010ff */
[----:B------:R-:W-:-:S06]  /*0d20*/  LEA.HI.X R31, R14, UR15, R15, 0x2, P0 ;  /* 0x0000000f0e1f7c11 */ /* 0x000fcc00080f140f */
[----:B------:R-:W2:Y:S01]  /*0d30*/  LDG.E R31, desc[UR12][R30.64] ;  /* 0x0000000c1e1f7981 */ /* 0x000ea2000c1e1900 */
[----:B------:R-:W-:Y:S01]  /*0d40*/  IADD3 R33, PT, PT, R13, 0x1, RZ ;  /* 0x000000010d217810 */ /* 0x000fe20007ffe0ff */
[----:B------:R-:W-:-:S04]  /*0d50*/  IMAD.MOV.U32 R10, RZ, RZ, R22 ;  /* 0x000000ffff0a7224 */ /* 0x000fc800078e0016 */
[----:B------:R-:W-:-:S04]  /*0d60*/  IMAD.WIDE.U32 R14, R33, UR6, R8 ;  /* 0x00000006210e7c25 */ /* 0x000fc8000f8e0008 */
[----:B0-----:R-:W-:Y:S01]  /*0d70*/  IMAD.WIDE.U32 R24, R13, UR16, R10 ;  /* 0x000000100d187c25 */ /* 0x001fe2000f8e000a */
[----:B------:R-:W-:-:S03]  /*0d80*/  LEA R28, P1, R14, UR14, 0x2 ;  /* 0x0000000e0e1c7c11 */ /* 0x000fc6000f8210ff */
[----:B------:R-:W-:Y:S01]  /*0d90*/  IMAD R29, R33, UR7, R15 ;  /* 0x00000007211d7c24 */ /* 0x000fe2000f8e020f */
[----:B---3--:R-:W-:Y:S01]  /*0da0*/  LEA R26, P0, R24, UR18, 0x2 ;  /* 0x00000012181a7c11 */ /* 0x008fe2000f8010ff */
        /* <DEDUP_REMOVED lines=11> */
.L_x_151:
[----:B------:R-:W-:Y:S05]  /*0e60*/  BRA.U UP1, `(.L_x_149) ;  /* 0x0000000101407547 */ /* 0x000fea000b800000 */
[----:B------:R-:W3:Y:S01]  /*0e70*/  LDCU.64 UR6, c[0x0][0x3f0] ;  /* 0x00007e00ff0677ac */ /* 0x000ee20008000a00 */
[----:B------:R-:W-:Y:S01]  /*0e80*/  IMAD.MOV.U32 R8, RZ, RZ, R20 ;  /* 0x000000ffff087224 */ /* 0x000fe200078e0014 */
[----:B------:R-:W2:Y:S03]  /*0e90*/  LDCU.64 UR14, c[0x0][0x3c8] ;  /* 0x00007900ff0e77ac */ /* 0x000ea60008000a00 */
[----:B---3--:R-:W-:-:S04]  /*0ea0*/  IMAD.WIDE.U32 R8, R13, UR6, R8 ;  /* 0x000000060d087c25 */ /* 0x008fc8000f8e0008 */
[----:B------:R-:W-:Y:S01]  /*0eb0*/  IMAD R9, R13, UR7, R9 ;  /* 0x000000070d097c24 */ /* 0x000fe2000f8e0209 */
[C---:B--2---:R-:W-:Y:S01]  /*0ec0*/  LEA R14, P0, R8.reuse, UR14, 0x2 ;  /* 0x0000000e080e7c11 */ /* 0x044fe2000f8010ff */
[----:B------:R-:W2:Y:S03]  /*0ed0*/  LDCU.64 UR6, c[0x0][0x3b8] ;  /* 0x00007700ff0677ac */ /* 0x000ea60008000a00 */
[----:B------:R-:W-:Y:S01]  /*0ee0*/  LEA.HI.X R15, R8, UR15, R9, 0x2, P0 ;  /* 0x0000000f080f7c11 */ /* 0x000fe200080f1409 */
[----:B------:R-:W3:Y:S05]  /*0ef0*/  LDCU.64 UR14, c[0x0][0x390] ;  /* 0x00007200ff0e77ac */ /* 0x000eea0008000a00 */
[----:B------:R-:W4:Y:S01]  /*0f00*/  LDG.E R15, desc[UR12][R14.64] ;  /* 0x0000000c0e0f7981 */ /* 0x000f22000c1e1900 */
[----:B------:R-:W-:-:S05]  /*0f10*/  MOV R10, R22 ;  /* 0x00000016000a7202 */ /* 0x000fca0000000f00 */
[----:B--2---:R-:W-:-:S04]  /*0f20*/  IMAD.WIDE.U32 R8, R13, UR6, R10 ;  /* 0x000000060d087c25 */ /* 0x004fc8000f8e000a */
[----:B------:R-:W-:Y:S01]  /*0f30*/  IMAD R13, R13, UR7, R9 ;  /* 0x000000070d0d7c24 */ /* 0x000fe2000f8e0209 */
[----:B---3--:R-:W-:-:S04]  /*0f40*/  LEA R10, P0, R8, UR14, 0x2 ;  /* 0x0000000e080a7c11 */ /* 0x008fc8000f8010ff */
[----:B------:R-:W-:-:S05]  /*0f50*/  LEA.HI.X R11, R8, UR15, R13, 0x2, P0 ;  /* 0x0000000f080b7c11 */ /* 0x000fca00080f140d */
[----:B----4-:R3:W-:Y:S04]  /*0f60*/  STG.E desc[UR12][R10.64], R15 ;  /* 0x0000000f0a007986 */ /* 0x0107e8000c10190c */
.L_x_149:
[----:B-1----:R-:W1:Y:S01]  /*0f70*/  LDC R0, c[0x0][0x398] ;  /* 0x0000e600ff007b82 */ /* 0x002e620000000800 */
[----:B------:R-:W-:-:S06]  /*0f80*/  UIADD3 UR4, UPT, UPT, UR4, 0x1, URZ ;  /* 0x0000000104047890 */ /* 0x000fcc000fffe0ff */
[----:B-1----:R-:W-:-:S13]  /*0f90*/  ISETP.NE.AND P0, PT, R0, UR4, PT ;  /* 0x0000000400007c0c */ /* 0x002fda000bf05270 */
[----:B------:R-:W-:Y:S05]  /*0fa0*/  @!P0 EXIT ;  /* 0x000000000000894d */ /* 0x000fea0003800000 */
[----:B------:R-:W-:Y:S05]  /*0fb0*/  BRA `(.L_x_152) ;  /* 0xfffffff400007947 */ /* 0x000fea000383ffff */
.L_x_146:
[----:B------:R-:W0:Y:S01]  /*0fc0*/  LDC R0, c[0x0][0x398] ;  /* 0x0000e600ff007b82 */ /* 0x000e220000000800 */
[----:B------:R-:W1:Y:S07]  /*0fd0*/  LDCU.U8 UR4, c[0x0][0x388] ;  /* 0x00007100ff0477ac */ /* 0x000e6e0008000000 */
[----:B------:R-:W2:Y:S01]  /*0fe0*/  LDC R5, c[0x0][0x384] ;  /* 0x0000e100ff057b82 */ /* 0x000ea20000000800 */
[----:B-1----:R-:W-:Y:S01]  /*0ff0*/  UPRMT UR4, UR4, 0x8880, URZ ;  /* 0x0000888004047896 */ /* 0x002fe200080000ff */
[----:B0-----:R-:W-:-:S13]  /*1000*/  ISETP.GE.AND P0, PT, R0, 0x1, PT ;  /* 0x000000010000780c */ /* 0x001fda0003f06270 */
[----:B--2---:R-:W-:Y:S05]  /*1010*/  @!P0 EXIT ;  /* 0x000000000000894d */ /* 0x004fea0003800000 */
[----:B------:R-:W0:Y:S01]  /*1020*/  LDCU UR6, c[0x0][0x3a0] ;  /* 0x00007400ff0677ac */ /* 0x000e220008000800 */
[----:B------:R-:W-:Y:S02]  /*1030*/  ISETP.NE.AND P0, PT, RZ, UR4, PT ;  /* 0x00000004ff007c0c */ /* 0x000fe4000bf05270 */
[----:B------:R-:W-:-:S11]  /*1040*/  I2FP.F32.S32 R0, R19 ;  /* 0x0000001300007245 */ /* 0x000fd60000201400 */
[----:B------:R-:W-:Y:S01]  /*1050*/  @!P0 FADD.FTZ R2, R0, 0.5 ;  /* 0x3f00000000028421 */ /* 0x000fe20000010000 */
[----:B0-----:R-:W-:-:S03]  /*1060*/  UISETP.GE.AND UP0, UPT, UR6, 0x1, UPT ;  /* 0x000000010600788c */ /* 0x001fc6000bf06270 */
[-C--:B------:R-:W-:Y:S01]  /*1070*/  @!P0 FFMA.FTZ R3, R2, R5.reuse, -0.5 ;  /* 0xbf00000002038423 */ /* 0x080fe20000010005 */
[----:B------:R-:W-:Y:S02]  /*1080*/  @P0 FMUL.FTZ R2, R0, R5 ;  /* 0x0000000500020220 */ /* 0x000fe40000410000 */
[----:B------:R-:W-:Y:S02]  /*1090*/  PLOP3.LUT P2, PT, PT, PT, UP0, 0x80, 0x8 ;  /* 0x000000000008781c */ /* 0x000fe40003f4f008 */
[----:B------:R-:W-:-:S04]  /*10a0*/  @!P0 FSETP.GEU.FTZ.AND P1, PT, R3, RZ, PT ;  /* 0x000000ff0300820b */ /* 0x000fc80003f3e000 */
[----:B------:R-:W-:-:S07]  /*10b0*/  @!P0 FSEL R2, R3, RZ, P1 ;  /* 0x000000ff03028208 */ /* 0x000fce0000800000 */
[----:B------:R-:W-:Y:S05]  /*10c0*/  @!P2 EXIT ;  /* 0x000000000000a94d */ /* 0x000fea0003800000 */
[----:B------:R-:W0:Y:S01]  /*10d0*/  F2I.FTZ.TRUNC.NTZ R0, R2 ;  /* 0x0000000200007305 */ /* 0x000e22000021f100 */
[----:B------:R-:W1:Y:S01]  /*10e0*/  LDCU.64 UR10, c[0x0][0x3c0] ;  /* 0x00007800ff0a77ac */ /* 0x000e620008000a00 */
[----:B------:R-:W-:Y:S01]  /*10f0*/  SHF.R.S32.HI R4, RZ, 0x1f, R19 ;  /* 0x0000001fff047819 */ /* 0x000fe20000011413 */
[----:B------:R-:W2:Y:S01]  /*1100*/  LDCU.64 UR8, c[0x0][0x3f8] ;  /* 0x00007f00ff0877ac */ /* 0x000ea20008000a00 */
[----:B------:R-:W-:Y:S02]  /*1110*/  UIADD3 UR4, UPT, UPT, UR5, -0x1, URZ ;  /* 0xffffffff05047890 */ /* 0x000fe4000fffe0ff */
[----:B------:R-:W-:Y:S01]  /*1120*/  ULOP3.LUT UR6, UR6, 0x7, URZ, 0xc0, !UPT ;  /* 0x0000000706067892 */ /* 0x000fe2000f8ec0ff */
[----:B0-----:R-:W-:-:S03]  /*1130*/  SHF.R.S32.HI R3, RZ, 0x1f, R0 ;  /* 0x0000001fff037819 */ /* 0x001fc60000011400 */
[C---:B------:R-:W-:Y:S01]  /*1140*/  ISETP.GE.AND P0, PT, R0.reuse, UR4, PT ;  /* 0x0000000400007c0c */ /* 0x040fe2000bf06270 */
[----:B------:R-:W-:Y:S01]  /*1150*/  UMOV UR4, URZ ;  /* 0x000000ff00047c82 */ /* 0x000fe20008000000 */
[----:B-1----:R-:W-:-:S04]  /*1160*/  IMAD.WIDE.U32 R16, R0, UR10, RZ ;  /* 0x0000000a00107c25 */ /* 0x002fc8000f8e00ff */
[----:B------:R-:W-:Y:S02]  /*1170*/  IMAD R3, R3, UR10, RZ ;  /* 0x0000000a03037c24 */ /* 0x000fe4000f8e02ff */
[----:B--2---:R-:W-:Y:S02]  /*1180*/  IMAD R4, R4, UR8, RZ ;  /* 0x0000000804047c24 */ /* 0x004fe4000f8e02ff */
[----:B------:R-:W-:Y:S01]  /*1190*/  IMAD R5, R0, UR11, R3 ;  /* 0x0000000b00057c24 */ /* 0x000fe2000f8e0203 */
[----:B------:R-:W-:Y:S01]  /*11a0*/  I2FP.F32.S32 R3, R0 ;  /* 0x0000000000037245 */ /* 0x000fe20000201400 */
[C---:B------:R-:W-:Y:S02]  /*11b0*/  IMAD R7, R19.reuse, UR9, R4 ;  /* 0x0000000913077c24 */ /* 0x040fe4000f8e0204 */
[----:B------:R-:W-:-:S04]  /*11c0*/  IMAD.WIDE.U32 R18, R19, UR8, RZ ;  /* 0x0000000813127c25 */ /* 0x000fc8000f8e00ff */
[----:B------:R-:W-:Y:S01]  /*11d0*/  FADD.FTZ R2, -R3, R2 ;  /* 0x0000000203027221 */ /* 0x000fe20000010100 */
[----:B------:R-:W-:Y:S02]  /*11e0*/  IMAD.IADD R3, R7, 0x1, R19 ;  /* 0x0000000107037824 */ /* 0x000fe400078e0213 */
[----:B------:R-:W-:-:S07]  /*11f0*/  IMAD.IADD R5, R17, 0x1, R5 ;  /* 0x0000000111057824 */ /* 0x000fce00078e0205 */
.L_x_158:
[----:B0-----:R-:W0:Y:S01]  /*1200*/  LDCU.64 UR8, c[0x0][0x3c0] ;  /* 0x00007800ff0877ac */ /* 0x001e220008000a00 */
[----:B-1--4-:R-:W-:Y:S01]  /*1210*/  IADD3 R6, PT, PT, R0, 0x1, RZ ;  /* 0x0000000100067810 */ /* 0x012fe20007ffe0ff */
[----:B------:R-:W-:Y:S01]  /*1220*/  @P0 IMAD.MOV R6, RZ, RZ, R0 ;  /* 0x000000ffff060224 */ /* 0x000fe200078e0200 */
[----:B--2---:R-:W1:Y:S01]  /*1230*/  LDC.64 R8, c[0x0][0x3e8] ;  /* 0x0000fa00ff087b82 */ /* 0x004e620000000a00 */
[----:B------:R-:W2:Y:S03]  /*1240*/  LDCU UR7, c[0x0][0x3a0] ;  /* 0x00007400ff0777ac */ /* 0x000ea60008000800 */
[----:B------:R-:W-:Y:S01]  /*1250*/  SHF.R.S32.HI R4, RZ, 0x1f, R6 ;  /* 0x0000001fff047819 */ /* 0x000fe20000011406 */
[----:B------:R-:W-:-:S03]  /*1260*/  UMOV UR5, URZ ;  /* 0x000000ff00057c82 */ /* 0x000fc60008000000 */
[----:B------:R-:W3:Y:S01]  /*1270*/  LDC.64 R24, c[0x0][0x3b0] ;  /* 0x0000ec00ff187b82 */ /* 0x000ee20000000a00 */
[----:B0-----:R-:W-:-:S04]  /*1280*/  IMAD R7, R4, UR8, RZ ;  /* 0x0000000804077c24 */ /* 0x001fc8000f8e02ff */
[C---:B------:R-:W-:Y:S01]  /*1290*/  IMAD R13, R6.reuse, UR9, R7 ;  /* 0x00000009060d7c24 */ /* 0x040fe2000f8e0207 */
[----:B--2---:R-:W-:Y:S01]  /*12a0*/  UISETP.GE.U32.AND UP0, UPT, UR7, 0x8, UPT ;  /* 0x000000080700788c */ /* 0x004fe2000bf06070 */
[----:B------:R-:W-:-:S04]  /*12b0*/  IMAD.WIDE.U32 R6, R6, UR8, RZ ;  /* 0x0000000806067c25 */ /* 0x000fc8000f8e00ff */
[----:B------:R-:W-:Y:S01]  /*12c0*/  IMAD.IADD R13, R7, 0x1, R13 ;  /* 0x00000001070d7824 */ /* 0x000fe200078e020d */
[----:B------:R-:W-:Y:S01]  /*12d0*/  MOV R12, R6 ;  /* 0x00000006000c7202 */ /* 0x000fe20000000f00 */
[----:B------:R-:W-:Y:S02]  /*12e0*/  IMAD.MOV.U32 R6, RZ, RZ, R18 ;  /* 0x000000ffff067224 */ /* 0x000fe400078e0012 */
[----:B------:R-:W-:Y:S02]  /*12f0*/  IMAD.MOV.U32 R7, RZ, RZ, R3 ;  /* 0x000000ffff077224 */ /* 0x000fe400078e0003 */
[----:B---3--:R-:W-:Y:S02]  /*1300*/  IMAD R33, R25, UR4, RZ ;  /* 0x0000000419217c24 */ /* 0x008fe4000f8e02ff */
[----:B-1----:R-:W-:-:S04]  /*1310*/  IMAD.WIDE.U32 R14, R8, UR4, R6 ;  /* 0x00000004080e7c25 */ /* 0x002fc8000f8e0006 */
[----:B------:R-:W-:-:S04]  /*1320*/  IMAD.WIDE.U32 R12, R24, UR4, R12 ;  /* 0x00000004180c7c25 */ /* 0x000fc8000f8e000c */
[----:B------:R-:W-:Y:S01]  /*1330*/  IMAD R7, R9, UR4, R15 ;  /* 0x0000000409077c24 */ /* 0x000fe2000f8e020f */
[----:B------:R-:W-:Y:S01]  /*1340*/  IADD3 R9, PT, PT, R13, R33, RZ ;  /* 0x000000210d097210 */ /* 0x000fe20007ffe0ff */
[----:B------:R-:W-:Y:S06]  /*1350*/  BRA.U !UP0, `(.L_x_153) ;  /* 0x0000000508e87547 */ /* 0x000fec000b800000 */
[----:B------:R-:W-:Y:S01]  /*1360*/  SHF.R.S32.HI R4, RZ, 0x1f, R0 ;  /* 0x0000001fff047819 */ /* 0x000fe20000011400 */
[----:B------:R-:W-:Y:S01]  /*1370*/  IMAD.WIDE.U32 R10, R0, UR8, RZ ;  /* 0x00000008000a7c25 */ /* 0x000fe2000f8e00ff */
[----:B------:R-:W0:Y:S03]  /*1380*/  LDCU.64 UR10, c[0x0][0x3f0] ;  /* 0x00007e00ff0a77ac */ /* 0x000e260008000a00 */
[----:B------:R-:W-:Y:S01]  /*1390*/  IMAD R21, R4, UR8, RZ ;  /* 0x0000000804157c24 */ /* 0x000fe2000f8e02ff */
[----:B------:R-:W1:Y:S03]  /*13a0*/  LDCU.64 UR14, c[0x0][0x3b8] ;  /* 0x00007700ff0e77ac */ /* 0x000e660008000a00 */
[----:B------:R-:W-:Y:S01]  /*13b0*/  IMAD R21, R0, UR9, R21 ;  /* 0x0000000900157c24 */ /* 0x000fe2000f8e0215 */
[----:B------:R-:W2:Y:S03]  /*13c0*/  LDCU.64 UR16, c[0x0][0x3c8] ;  /* 0x00007900ff1077ac */ /* 0x000ea60008000a00 */
[----:B------:R-:W-:Y:S01]  /*13d0*/  IMAD.IADD R11, R21, 0x1, R11 ;  /* 0x00000001150b7824 */ /* 0x000fe200078e020b */
[----:B------:R-:W3:Y:S01]  /*13e0*/  LDCU.64 UR18, c[0x0][0x390] ;  /* 0x00007200ff1277ac */ /* 0x000ee20008000a00 */
[----:B------:R-:W-:Y:S01]  /*13f0*/  IMAD.WIDE.U32 R10, R24, UR4, R10 ;  /* 0x00000004180a7c25 */ /* 0x000fe2000f8e000a */
[----:B------:R-:W-:-:S03]  /*1400*/  UMOV UR5, URZ ;  /* 0x000000ff00057c82 */ /* 0x000fc60008000000 */
[----:B------:R-:W-:-:S07]  /*1410*/  IMAD.IADD R33, R33, 0x1, R11 ;  /* 0x0000000121217824 */ /* 0x000fce00078e020b */
.L_x_154:
[----:B----4-:R-:W-:Y:S01]  /*1420*/  MOV R27, UR5 ;  /* 0x00000005001b7c02 */ /* 0x010fe20008000f00 */
[----:B------:R-:W-:Y:S02]  /*1430*/  IMAD.MOV.U32 R6, RZ, RZ, R14 ;  /* 0x000000ffff067224 */ /* 0x000fe400078e000e */
[----:B------:R-:W-:Y:S02]  /*1440*/  IMAD.U32 R23, RZ, RZ, UR5 ;  /* 0x00000005ff177e24 */ /* 0x000fe4000f8e00ff */
[----:B0-----:R-:W-:-:S04]  /*1450*/  IMAD.WIDE.U32 R20, R27, UR10, R6 ;  /* 0x0000000a1b147c25 */ /* 0x001fc8000f8e0006 */
[----:B------:R-:W-:Y:S01]  /*1460*/  IMAD R21, R23, UR11, R21 ;  /* 0x0000000b17157c24 */ /* 0x000fe2000f8e0215 */
[----:B--2---:R-:W-:-:S04]  /*1470*/  LEA R30, P1, R20, UR16, 0x2 ;  /* 0x00000010141e7c11 */ /* 0x004fc8000f8210ff */
[----:B------:R-:W-:-:S05]  /*1480*/  LEA.HI.X R31, R20, UR17, R21, 0x2, P1 ;  /* 0x00000011141f7c11 */ /* 0x000fca00088f1415 */
[----:B------:R0:W2:Y:S01]  /*1490*/  LDG.E R35, desc[UR12][R30.64] ;  /* 0x0000000c1e237981 */ /* 0x0000a2000c1e1900 */
[----:B------:R-:W-:Y:S01]  /*14a0*/  MOV R32, R10 ;  /* 0x0000000a00207202 */ /* 0x000fe20000000f00 */
[----:B------:R-:W-:Y:S01]  /*14b0*/  IMAD.MOV.U32 R8, RZ, RZ, R12 ;  /* 0x000000ffff087224 */ /* 0x000fe200078e000c */
[----:B-1----:R-:W-:Y:S01]  /*14c0*/  UIMAD UR8, UR5, UR15, URZ ;  /* 0x0000000f050872a4 */ /* 0x002fe2000f8e02ff */
[----:B------:R-:W-:Y:S01]  /*14d0*/  FADD.FTZ R4, -R2, 1 ;  /* 0x3f80000002047421 */ /* 0x000fe20000010100 */
[----:B------:R-:W-:Y:S01]  /*14e0*/  USHF.L.U32 UR20, UR10, 0x2, URZ ;  /* 0x000000020a147899 */ /* 0x000fe200080006ff */
[----:B------:R-:W-:Y:S01]  /*14f0*/  IMAD.WIDE.U32 R22, R27, UR14, R32 ;  /* 0x0000000e1b167c25 */ /* 0x000fe2000f8e0020 */
[----:B------:R-:W-:-:S03]  /*1500*/  USHF.L.U64.HI UR9, UR10, 0x2, UR11 ;  /* 0x000000020a097899 */ /* 0x000fc6000801020b */
[----:B------:R-:W-:Y:S01]  /*1510*/  IMAD.WIDE.U32 R26, R27, UR14, R8 ;  /* 0x0000000e1b1a7c25 */ /* 0x000fe2000f8e0008 */
[----:B---3--:R-:W-:Y:S02]  /*1520*/  LEA R28, P1, R22, UR18, 0x2 ;  /* 0x00000012161c7c11 */ /* 0x008fe4000f8210ff */
[----:B0-----:R-:W-:Y:S01]  /*1530*/  IADD3 R30, P3, PT, R30, UR20, RZ ;  /* 0x000000141e1e7c10 */ /* 0x001fe2000ff7e0ff */
[----:B------:R-:W-:Y:S01]  /*1540*/  VIADD R23, R23, UR8 ;  /* 0x0000000817177c36 */ /* 0x000fe20008000000 */
[----:B------:R-:W-:Y:S02]  /*1550*/  IADD3 R21, PT, PT, R27, UR8, RZ ;  /* 0x000000081b157c10 */ /* 0x000fe4000fffe0ff */
[----:B------:R-:W-:Y:S02]  /*1560*/  LEA R20, P2, R26, UR18, 0x2 ;  /* 0x000000121a147c11 */ /* 0x000fe4000f8410ff */
[----:B------:R-:W-:Y:S02]  /*1570*/  LEA.HI.X R29, R22, UR19, R23, 0x2, P1 ;  /* 0x00000013161d7c11 */ /* 0x000fe400088f1417 */
[----:B------:R-:W-:-:S02]  /*1580*/  LEA.HI.X R21, R26, UR19, R21, 0x2, P2 ;  /* 0x000000131a157c11 */ /* 0x000fc400090f1415 */
[----:B------:R-:W-:Y:S01]  /*1590*/  IADD3.X R31, PT, PT, R31, UR9, RZ, P3, !PT ;  /* 0x000000091f1f7c10 */ /* 0x000fe20009ffe4ff */
[----:B--2---:R-:W-:Y:S01]  /*15a0*/  FMUL.FTZ R37, R35, R4 ;  /* 0x0000000423257220 */ /* 0x004fe20000410000 */
[----:B------:R-:W-:-:S04]  /*15b0*/  FMUL.FTZ R6, R2, R35 ;  /* 0x0000002302067220 */ /* 0x000fc80000410000 */
[----:B------:R0:W-:Y:S04]  /*15c0*/  REDG.E.ADD.F32.FTZ.RN.STRONG.GPU desc[UR12][R28.64], R37 ;  /* 0x000000251c0079a6 */ /* 0x0001e8000c12f30c */
[----:B------:R1:W-:Y:S04]  /*15d0*/  REDG.E.ADD.F32.FTZ.RN.STRONG.GPU desc[UR12][R20.64], R6 ;  /* 0x00000006140079a6 */ /* 0x0003e8000c12f30c */
[----:B------:R-:W2:Y:S01]  /*15e0*/  LDG.E R8, desc[UR12][R30.64] ;  /* 0x0000000c1e087981 */ /* 0x000ea2000c1e1900 */
[----:B------:R-:W-:Y:S01]  /*15f0*/  USHF.L.U32 UR8, UR14, 0x2, URZ ;  /* 0x000000020e087899 */ /* 0x000fe200080006ff */
[----:B------:R-:W-:Y:S01]  /*1600*/  IADD3 R34, P3, PT, R30, UR20, RZ ;  /* 0x000000141e227c10 */ /* 0x000fe2000ff7e0ff */
[----:B------:R-:W-:-:S03]  /*1610*/  USHF.L.U64.HI UR21, UR14, 0x2, UR15 ;  /* 0x000000020e157899 */ /* 0x000fc6000801020f */
[----:B------:R-:W-:Y:S02]  /*1620*/  IADD3.X R35, PT, PT, R31, UR9, RZ, P3, !PT ;  /* 0x000000091f237c10 */ /* 0x000fe40009ffe4ff */
[----:B------:R-:W-:Y:S02]  /*1630*/  IADD3 R22, P1, PT, R28, UR8, RZ ;  /* 0x000000081c167c10 */ /* 0x000fe4000ff3e0ff */
[----:B------:R-:W-:Y:S02]  /*1640*/  IADD3 R26, P2, PT, R20, UR8, RZ ;  /* 0x00000008141a7c10 */ /* 0x000fe4000ff5e0ff */
[----:B------:R-:W-:Y:S02]  /*1650*/  IADD3.X R23, PT, PT, R29, UR21, RZ, P1, !PT ;  /* 0x000000151d177c10 */ /* 0x000fe40008ffe4ff */
[----:B------:R-:W-:Y:S01]  /*1660*/  IADD3.X R27, PT, PT, R21, UR21, RZ, P2, !PT ;  /* 0x00000015151b7c10 */ /* 0x000fe200097fe4ff */
[-C--:B--2---:R-:W-:Y:S01]  /*1670*/  FMUL.FTZ R24, R4, R8.reuse ;  /* 0x0000000804187220 */ /* 0x084fe20000410000 */
[----:B0-----:R-:W-:-:S04]  /*1680*/  FMUL.FTZ R37, R2, R8 ;  /* 0x0000000802257220 */ /* 0x001fc80000410000 */
[----:B------:R-:W-:Y:S04]  /*1690*/  REDG.E.ADD.F32.FTZ.RN.STRONG.GPU desc[UR12][R22.64], R24 ;  /* 0x00000018160079a6 */ /* 0x000fe8000c12f30c */
[----:B------:R0:W-:Y:S04]  /*16a0*/  REDG.E.ADD.F32.FTZ.RN.STRONG.GPU desc[UR12][R26.64], R37 ;  /* 0x000000251a0079a6 */ /* 0x0001e8000c12f30c */
[----:B-1----:R-:W2:Y:S01]  /*16b0*/  LDG.E R6, desc[UR12][R34.64] ;  /* 0x0000000c22067981 */ /* 0x002ea2000c1e1900 */
[----:B------:R-:W-:Y:S02]  /*16c0*/  IADD3 R20, P1, PT, R22, UR8, RZ ;  /* 0x0000000816147c10 */ /* 0x000fe4000ff3e0ff */
[----:B------:R-:W-:-:S02]  /*16d0*/  IADD3 R28, P2, PT, R26, UR8, RZ ;  /* 0x000000081a1c7c10 */ /* 0x000fc4000ff5e0ff */
[----:B------:R-:W-:Y:S02]  /*16e0*/  IADD3 R30, P3, PT, R34, UR20, RZ ;  /* 0x00000014221e7c10 */ /* 0x000fe4000ff7e0ff */
[----:B------:R-:W-:Y:S02]  /*16f0*/  IADD3.X R21, PT, PT, R23, UR21, RZ, P1, !PT ;  /* 0x0000001517157c10 */ /* 0x000fe40008ffe4ff */
[----:B------:R-:W-:Y:S02]  /*1700*/  IADD3.X R29, PT, PT, R27, UR21, RZ, P2, !PT ;  /* 0x000000151b1d7c10 */ /* 0x000fe400097fe4ff */
[----:B------:R-:W-:Y:S01]  /*1710*/  IADD3.X R31, PT, PT, R35, UR9, RZ, P3, !PT ;  /* 0x00000009231f7c10 */ /* 0x000fe20009ffe4ff */
[-C--:B--2---:R-:W-:Y:S01]  /*1720*/  FMUL.FTZ R8, R4, R6.reuse ;  /* 0x0000000604087220 */ /* 0x084fe20000410000 */
[----:B------:R-:W-:-:S04]  /*1730*/  FMUL.FTZ R6, R2, R6 ;  /* 0x0000000602067220 */ /* 0x000fc80000410000 */
[----:B------:R-:W-:Y:S04]  /*1740*/  REDG.E.ADD.F32.FTZ.RN.STRONG.GPU desc[UR12][R20.64], R8 ;  /* 0x00000008140079a6 */ /* 0x000fe8000c12f30c */
[----:B------:R1:W-:Y:S04]  /*1750*/  REDG.E.ADD.F32.FTZ.RN.STRONG.GPU desc[UR12][R28.64], R6 ;  /* 0x000000061c0079a6 */ /* 0x0003e8000c12f30c */
[----:B0-----:R-:W2:Y:S01]  /*1760*/  LDG.E R37, desc[UR12][R30.64] ;  /* 0x0000000c1e257981 */ /* 0x001ea2000c1e1900 */
        /* <DEDUP_REMOVED lines=30> */
[----:B------:R0:W-:Y:S04]  /*1950*/  REDG.E.ADD.F32.FTZ.RN.STRONG.GPU desc[UR12][R22.64], R24 ;  /* 0x00000018160079a6 */ /* 0x0001e8000c12f30c */
[----:B------:R2:W-:Y:S04]  /*1960*/  REDG.E.ADD.F32.FTZ.RN.STRONG.GPU desc[UR12][R26.64], R37 ;  /* 0x000000251a0079a6 */ /* 0x0005e8000c12f30c */
[----:B-1----:R-:W3:Y:S01]  /*1970*/  LDG.E R6, desc[UR12][R34.64] ;  /* 0x0000000c22067981 */ /* 0x002ee2000c1e1900 */
[----:B------:R-:W-:Y:S02]  /*1980*/  IADD3 R20, P1, PT, R22, UR8, RZ ;  /* 0x0000000816147c10 */ /* 0x000fe4000ff3e0ff */
[----:B------:R-:W-:-:S02]  /*1990*/  IADD3 R28, P2, PT, R26, UR8, RZ ;  /* 0x000000081a1c7c10 */ /* 0x000fc4000ff5e0ff */
[----:B------:R-:W-:Y:S02]  /*19a0*/  IADD3 R30, P3, PT, R34, UR20, RZ ;  /* 0x00000014221e7c10 */ /* 0x000fe4000ff7e0ff */
[----:B------:R-:W-:Y:S02]  /*19b0*/  IADD3.X R21, PT, PT, R23, UR21, RZ, P1, !PT ;  /* 0x0000001517157c10 */ /* 0x000fe40008ffe4ff */
[----:B------:R-:W-:Y:S02]  /*19c0*/  IADD3.X R29, PT, PT, R27, UR21, RZ, P2, !PT ;  /* 0x000000151b1d7c10 */ /* 0x000fe400097fe4ff */
[----:B------:R-:W-:Y:S01]  /*19d0*/  IADD3.X R31, PT, PT, R35, UR9, RZ, P3, !PT ;  /* 0x00000009231f7c10 */ /* 0x000fe20009ffe4ff */
[-C--:B---3--:R-:W-:Y:S01]  /*19e0*/  FMUL.FTZ R8, R4, R6.reuse ;  /* 0x0000000604087220 */ /* 0x088fe20000410000 */
[----:B------:R-:W-:-:S04]  /*19f0*/  FMUL.FTZ R6, R2, R6 ;  /* 0x0000000602067220 */ /* 0x000fc80000410000 */
[----:B------:R4:W-:Y:S04]  /*1a00*/  REDG.E.ADD.F32.FTZ.RN.STRONG.GPU desc[UR12][R20.64], R8 ;  /* 0x00000008140079a6 */ /* 0x0009e8000c12f30c */
[----:B------:R4:W-:Y:S04]  /*1a10*/  REDG.E.ADD.F32.FTZ.RN.STRONG.GPU desc[UR12][R28.64], R6 ;  /* 0x000000061c0079a6 */ /* 0x0009e8000c12f30c */
[----:B------:R-:W3:Y:S01]  /*1a20*/  LDG.E R31, desc[UR12][R30.64] ;  /* 0x0000000c1e1f7981 */ /* 0x000ee2000c1e1900 */
[----:B0-----:R-:W-:Y:S02]  /*1a30*/  IADD3 R22, P1, PT, R20, UR8, RZ ;  /* 0x0000000814167c10 */ /* 0x001fe4000ff3e0ff */
[----:B--2---:R-:W-:-:S02]  /*1a40*/  IADD3 R26, P2, PT, R28, UR8, RZ ;  /* 0x000000081c1a7c10 */ /* 0x004fc4000ff5e0ff */
[----:B------:R-:W-:Y:S02]  /*1a50*/  IADD3.X R23, PT, PT, R21, UR21, RZ, P1, !PT ;  /* 0x0000001515177c10 */ /* 0x000fe40008ffe4ff */
[----:B------:R-:W-:Y:S01]  /*1a60*/  IADD3.X R27, PT, PT, R29, UR21, RZ, P2, !PT ;  /* 0x000000151d1b7c10 */ /* 0x000fe200097fe4ff */
[----:B------:R-:W-:Y:S02]  /*1a70*/  ULOP3.LUT UR8, UR7, 0x7ffffff8, URZ, 0xc0, !UPT ;  /* 0x7ffffff807087892 */ /* 0x000fe4000f8ec0ff */
[----:B------:R-:W-:Y:S01]  /*1a80*/  UIADD3 UR5, UPT, UPT, UR5, 0x8, URZ ;  /* 0x0000000805057890 */ /* 0x000fe2000fffe0ff */
[-C--:B---3--:R-:W-:Y:S01]  /*1a90*/  FMUL.FTZ R35, R4, R31.reuse ;  /* 0x0000001f04237220 */ /* 0x088fe20000410000 */
[----:B------:R-:W-:-:S04]  /*1aa0*/  FMUL.FTZ R37, R2, R31 ;  /* 0x0000001f02257220 */ /* 0x000fc80000410000 */
[----:B------:R4:W-:Y:S04]  /*1ab0*/  REDG.E.ADD.F32.FTZ.RN.STRONG.GPU desc[UR12][R22.64], R35 ;  /* 0x00000023160079a6 */ /* 0x0009e8000c12f30c */
[----:B------:R4:W-:Y:S01]  /*1ac0*/  REDG.E.ADD.F32.FTZ.RN.STRONG.GPU desc[UR12][R26.64], R37 ;  /* 0x000000251a0079a6 */ /* 0x0009e2000c12f30c */
[----:B------:R-:W-:-:S09]  /*1ad0*/  UISETP.NE.AND UP0, UPT, UR5, UR8, UPT ;  /* 0x000000080500728c */ /* 0x000fd2000bf05270 */
[----:B------:R-:W-:Y:S05]  /*1ae0*/  BRA.U UP0, `(.L_x_154) ;  /* 0xfffffff9004c7547 */ /* 0x000fea000b83ffff */
[----:B------:R-:W-:-:S05]  /*1af0*/  UMOV UR5, UR8 ;  /* 0x0000000800057c82 */ /* 0x000fca0008000000 */
.L_x_153:
[----:B------:R-:W-:-:S09]  /*1b00*/  UISETP.NE.AND UP0, UPT, UR6, URZ, UPT ;  /* 0x000000ff0600728c */ /* 0x000fd2000bf05270 */
[----:B------:R-:W-:Y:S05]  /*1b10*/  BRA.U !UP0, `(.L_x_155) ;  /* 0x0000000908a87547 */ /* 0x000fea000b800000 */
[----:B------:R-:W0:Y:S01]  /*1b20*/  LDC R11, c[0x0][0x3b0] ;  /* 0x0000ec00ff0b7b82 */ /* 0x000e220000000800 */
[----:B------:R-:W-:Y:S01]  /*1b30*/  UIADD3 UR8, UPT, UPT, UR6, -0x1, URZ ;  /* 0xffffffff06087890 */ /* 0x000fe2000fffe0ff */
[----:B------:R-:W-:Y:S01]  /*1b40*/  IMAD.MOV.U32 R4, RZ, RZ, R16 ;  /* 0x000000ffff047224 */ /* 0x000fe200078e0010 */
[----:B------:R-:W-:Y:S02]  /*1b50*/  ULOP3.LUT UP1, UR16, UR7, 0x3, URZ, 0xc0, !UPT ;  /* 0x0000000307107892 */ /* 0x000fe4000f82c0ff */
[----:B------:R-:W-:Y:S01]  /*1b60*/  UISETP.GE.U32.AND UP0, UPT, UR8, 0x3, UPT ;  /* 0x000000030800788c */ /* 0x000fe2000bf06070 */
[----:B0-----:R-:W-:-:S04]  /*1b70*/  IMAD.WIDE.U32 R10, R11, UR4, R4 ;  /* 0x000000040b0a7c25 */ /* 0x001fc8000f8e0004 */
[----:B------:R-:W-:Y:S01]  /*1b80*/  FADD.FTZ R4, -R2, 1 ;  /* 0x3f80000002047421 */ /* 0x000fe20000010100 */
[----:B------:R-:W-:-:S03]  /*1b90*/  IMAD R25, R25, UR4, R11 ;  /* 0x0000000419197c24 */ /* 0x000fc6000f8e020b */
[----:B------:R-:W-:Y:S05]  /*1ba0*/  BRA.U !UP0, `(.L_x_156) ;  /* 0x0000000508547547 */ /* 0x000fea000b800000 */
[----:B----4-:R-:W0:Y:S01]  /*1bb0*/  LDC.64 R20, c[0x0][0x3f0] ;  /* 0x0000fc00ff147b82 */ /* 0x010e220000000a00 */
[----:B------:R-:W1:Y:S01]  /*1bc0*/  LDCU.64 UR10, c[0x0][0x3c8] ;  /* 0x00007900ff0a77ac */ /* 0x000e620008000a00 */
[----:B------:R-:W-:Y:S01]  /*1bd0*/  IMAD.MOV.U32 R6, RZ, RZ, R14 ;  /* 0x000000ffff067224 */ /* 0x000fe200078e000e */
[----:B------:R-:W2:Y:S03]  /*1be0*/  LDCU.64 UR14, c[0x0][0x390] ;  /* 0x00007200ff0e77ac */ /* 0x000ea60008000a00 */
[----:B0-----:R-:W-:-:S04]  /*1bf0*/  IMAD.WIDE.U32 R22, R20, UR5, R6 ;  /* 0x0000000514167c25 */ /* 0x001fc8000f8e0006 */
[----:B------:R-:W-:Y:S01]  /*1c00*/  IMAD R23, R21, UR5, R23 ;  /* 0x0000000515177c24 */ /* 0x000fe2000f8e0217 */
[----:B-1----:R-:W-:-:S04]  /*1c10*/  LEA R30, P1, R22, UR10, 0x2 ;  /* 0x0000000a161e7c11 */ /* 0x002fc8000f8210ff */
[----:B------:R-:W-:Y:S02]  /*1c20*/  LEA.HI.X R31, R22, UR11, R23, 0x2, P1 ;  /* 0x0000000b161f7c11 */ /* 0x000fe400088f1417 */
[----:B------:R-:W0:Y:S03]  /*1c30*/  LDC.64 R22, c[0x0][0x3b8] ;  /* 0x0000ee00ff167b82 */ /* 0x000e260000000a00 */
[----:B------:R1:W3:Y:S01]  /*1c40*/  LDG.E R35, desc[UR12][R30.64] ;  /* 0x0000000c1e237981 */ /* 0x0002e2000c1e1900 */
[----:B------:R-:W-:Y:S01]  /*1c50*/  MOV R24, R10 ;  /* 0x0000000a00187202 */ /* 0x000fe20000000f00 */
[----:B------:R-:W-:Y:S01]  /*1c60*/  IMAD.MOV.U32 R8, RZ, RZ, R12 ;  /* 0x000000ffff087224 */ /* 0x000fe200078e000c */
[----:B------:R-:W-:-:S03]  /*1c70*/  UIADD3 UR8, UPT, UPT, UR5, 0x1, URZ ;  /* 0x0000000105087890 */ /* 0x000fc6000fffe0ff */
[----:B0-----:R-:W-:-:S04]  /*1c80*/  IMAD.WIDE.U32 R28, R22, UR5, R24 ;  /* 0x00000005161c7c25 */ /* 0x001fc8000f8e0018 */
[----:B------:R-:W-:Y:S01]  /*1c90*/  IMAD R37, R23, UR5, RZ ;  /* 0x0000000517257c24 */ /* 0x000fe2000f8e02ff */
[----:B--2---:R-:W-:Y:S01]  /*1ca0*/  LEA RZ, P1, R28, UR14, 0x2 ;  /* 0x0000000e1cff7c11 */ /* 0x004fe2000f8210ff */
[----:B------:R-:W-:Y:S01]  /*1cb0*/  IMAD.WIDE.U32 R26, R22, UR5, R8 ;  /* 0x00000005161a7c25 */ /* 0x000fe2000f8e0008 */
[----:B------:R-:W-:-:S03]  /*1cc0*/  LEA R32, R28, UR14, 0x2 ;  /* 0x0000000e1c207c11 */ /* 0x000fc6000f8e10ff */
[----:B------:R-:W-:Y:S01]  /*1cd0*/  IMAD.IADD R33, R29, 0x1, R37 ;  /* 0x000000011d217824 */ /* 0x000fe200078e0225 */
[----:B------:R-:W-:-:S04]  /*1ce0*/  IADD3 R27, PT, PT, R37, R27, RZ ;  /* 0x0000001b251b7210 */ /* 0x000fc80007ffe0ff */
[----:B------:R-:W-:Y:S02]  /*1cf0*/  LEA.HI.X R33, R28, UR15, R33, 0x2, P1 ;  /* 0x0000000f1c217c11 */ /* 0x000fe400088f1421 */
[----:B-1----:R-:W-:-:S04]  /*1d00*/  LEA R30, P1, R26, UR14, 0x2 ;  /* 0x0000000e1a1e7c11 */ /* 0x002fc8000f8210ff */
[----:B------:R-:W-:Y:S01]  /*1d10*/  LEA.HI.X R31, R26, UR15, R27, 0x2, P1 ;  /* 0x0000000f1a1f7c11 */ /* 0x000fe200088f141b */
[----:B------:R-:W-:-:S04]  /*1d20*/  IMAD.WIDE.U32 R26, R20, UR8, R6 ;  /* 0x00000008141a7c25 */ /* 0x000fc8000f8e0006 */
[----:B------:R-:W-:Y:S01]  /*1d30*/  IMAD R27, R21, UR8, R27 ;  /* 0x00000008151b7c24 */ /* 0x000fe2000f8e021b */
[----:B------:R-:W-:-:S04]  /*1d40*/  LEA R28, P1, R26, UR10, 0x2 ;  /* 0x0000000a1a1c7c11 */ /* 0x000fc8000f8210ff */
[----:B------:R-:W-:Y:S01]  /*1d50*/  LEA.HI.X R29, R26, UR11, R27, 0x2, P1 ;  /* 0x0000000b1a1d7c11 */ /* 0x000fe200088f141b */
[-C--:B---3--:R-:W-:Y:S01]  /*1d60*/  FMUL.FTZ R37, R4, R35.reuse ;  /* 0x0000002304257220 */ /* 0x088fe20000410000 */
[----:B------:R-:W-:-:S04]  /*1d70*/  FMUL.FTZ R8, R2, R35 ;  /* 0x0000002302087220 */ /* 0x000fc80000410000 */
[----:B------:R0:W-:Y:S04]  /*1d80*/  REDG.E.ADD.F32.FTZ.RN.STRONG.GPU desc[UR12][R32.64], R37 ;  /* 0x00000025200079a6 */ /* 0x0001e8000c12f30c */
[----:B------:R1:W-:Y:S04]  /*1d90*/  REDG.E.ADD.F32.FTZ.RN.STRONG.GPU desc[UR12][R30.64], R8 ;  /* 0x000000081e0079a6 */ /* 0x0003e8000c12f30c */
[----:B------:R-:W2:Y:S01]  /*1da0*/  LDG.E R29, desc[UR12][R28.64] ;  /* 0x0000000c1c1d7981 */ /* 0x000ea2000c1e1900 */
[----:B------:R-:W-:Y:S02]  /*1db0*/  IMAD R35, R23, UR8, RZ ;  /* 0x0000000817237c24 */ /* 0x000fe4000f8e02ff */
[----:B------:R-:W-:-:S04]  /*1dc0*/  IMAD.WIDE.U32 R26, R22, UR8, R24 ;  /* 0x00000008161a7c25 */ /* 0x000fc8000f8e0018 */
[----:B------:R-:W-:Y:S01]  /*1dd0*/  IMAD.IADD R27, R27, 0x1, R35 ;  /* 0x000000011b1b7824 */ /* 0x000fe200078e0223 */
[----:B0-----:R-:W-:Y:S01]  /*1de0*/  LEA R32, P1, R26, UR14, 0x2 ;  /* 0x0000000e1a207c11 */ /* 0x001fe2000f8210ff */
[----:B-1----:R-:W-:-:S03]  /*1df0*/  IMAD.MOV.U32 R8, RZ, RZ, R12 ;  /* 0x000000ffff087224 */ /* 0x002fc600078e000c */
[----:B------:R-:W-:Y:S01]  /*1e00*/  LEA.HI.X R33, R26, UR15, R27, 0x2, P1 ;  /* 0x0000000f1a217c11 */ /* 0x000fe200088f141b */
[----:B------:R-:W-:Y:S01]  /*1e10*/  IMAD.WIDE.U32 R26, R22, UR8, R8 ;  /* 0x00000008161a7c25 */ /* 0x000fe2000f8e0008 */
[----:B------:R-:W-:-:S04]  /*1e20*/  UIADD3 UR8, UPT, UPT, UR5, 0x2, URZ ;  /* 0x0000000205087890 */ /* 0x000fc8000fffe0ff */
[----:B------:R-:W-:Y:S02]  /*1e30*/  IADD3 R35, PT, PT, R35, R27, RZ ;  /* 0x0000001b23237210 */ /* 0x000fe40007ffe0ff */
[----:B------:R-:W-:-:S04]  /*1e40*/  LEA R34, P1, R26, UR14, 0x2 ;  /* 0x0000000e1a227c11 */ /* 0x000fc8000f8210ff */
[----:B------:R-:W-:Y:S01]  /*1e50*/  LEA.HI.X R35, R26, UR15, R35, 0x2, P1 ;  /* 0x0000000f1a237c11 */ /* 0x000fe200088f1423 */
[----:B------:R-:W-:-:S04]  /*1e60*/  IMAD.WIDE.U32 R26, R20, UR8, R6 ;  /* 0x00000008141a7c25 */ /* 0x000fc8000f8e0006 */
[----:B------:R-:W-:Y:S01]  /*1e70*/  IMAD R27, R21, UR8, R27 ;  /* 0x00000008151b7c24 */ /* 0x000fe2000f8e021b */
[----:B------:R-:W-:-:S04]  /*1e80*/  LEA R30, P1, R26, UR10, 0x2 ;  /* 0x0000000a1a1e7c11 */ /* 0x000fc8000f8210ff */
[----:B------:R-:W-:Y:S01]  /*1e90*/  LEA.HI.X R31, R26, UR11, R27, 0x2, P1 ;  /* 0x0000000b1a1f7c11 */ /* 0x000fe200088f141b */
[-C--:B--2---:R-:W-:Y:S01]  /*1ea0*/  FMUL.FTZ R37, R4, R29.reuse ;  /* 0x0000001d04257220 */ /* 0x084fe20000410000 */
[----:B------:R-:W-:-:S04]  /*1eb0*/  FMUL.FTZ R36, R2, R29 ;  /* 0x0000001d02247220 */ /* 0x000fc80000410000 */
[----:B------:R0:W-:Y:S04]  /*1ec0*/  REDG.E.ADD.F32.FTZ.RN.STRONG.GPU desc[UR12][R32.64], R37 ;  /* 0x00000025200079a6 */ /* 0x0001e8000c12f30c */
[----:B------:R1:W-:Y:S04]  /*1ed0*/  REDG.E.ADD.F32.FTZ.RN.STRONG.GPU desc[UR12][R34.64], R36 ;  /* 0x00000024220079a6 */ /* 0x0003e8000c12f30c */
[----:B------:R-:W2:Y:S01]  /*1ee0*/  LDG.E R31, desc[UR12][R30.64] ;  /* 0x0000000c1e1f7981 */ /* 0x000ea2000c1e1900 */
[----:B------:R-:W-:Y:S01]  /*1ef0*/  IMAD.WIDE.U32 R26, R22, UR8, R24 ;  /* 0x00000008161a7c25 */ /* 0x000fe2000f8e0018 */
[----:B------:R-:W-:-:S03]  /*1f00*/  UIADD3 UR9, UPT, UPT, UR5, 0x3, URZ ;  /* 0x0000000305097890 */ /* 0x000fc6000fffe0ff */
[----:B0-----:R-:W-:Y:S01]  /*1f10*/  IMAD R33, R23, UR8, RZ ;  /* 0x0000000817217c24 */ /* 0x001fe2000f8e02ff */
[----:B------:R-:W-:-:S03]  /*1f20*/  LEA R28, P1, R26, UR14, 0x2 ;  /* 0x0000000e1a1c7c11 */ /* 0x000fc6000f8210ff */
[----:B------:R-:W-:-:S05]  /*1f30*/  IMAD.IADD R27, R27, 0x1, R33 ;  /* 0x000000011b1b7824 */ /* 0x000fca00078e0221 */
[----:B------:R-:W-:Y:S01]  /*1f40*/  LEA.HI.X R29, R26, UR15, R27, 0x2, P1 ;  /* 0x0000000f1a1d7c11 */ /* 0x000fe200088f141b */
[----:B------:R-:W-:-:S04]  /*1f50*/  IMAD.WIDE.U32 R26, R20, UR9, R6 ;  /* 0x00000009141a7c25 */ /* 0x000fc8000f8e0006 */
[----:B------:R-:W-:Y:S01]  /*1f60*/  IMAD R21, R21, UR9, R27 ;  /* 0x0000000915157c24 */ /* 0x000fe2000f8e021b */
[----:B------:R-:W-:Y:S01]  /*1f70*/  LEA R20, P1, R26, UR10, 0x2 ;  /* 0x0000000a1a147c11 */ /* 0x000fe2000f8210ff */
[----:B-1----:R-:W-:-:S03]  /*1f80*/  IMAD.WIDE.U32 R34, R22, UR8, R8 ;  /* 0x0000000816227c25 */ /* 0x002fc6000f8e0008 */
[----:B------:R-:W-:Y:S01]  /*1f90*/  LEA.HI.X R21, R26, UR11, R21, 0x2, P1 ;  /* 0x0000000b1a157c11 */ /* 0x000fe200088f1415 */
[----:B------:R-:W-:Y:S01]  /*1fa0*/  IMAD.IADD R33, R33, 0x1, R35 ;  /* 0x0000000121217824 */ /* 0x000fe200078e0223 */
[----:B------:R-:W-:-:S04]  /*1fb0*/  LEA R26, P1, R34, UR14, 0x2 ;  /* 0x0000000e221a7c11 */ /* 0x000fc8000f8210ff */
[----:B------:R-:W-:Y:S01]  /*1fc0*/  LEA.HI.X R27, R34, UR15, R33, 0x2, P1 ;  /* 0x0000000f221b7c11 */ /* 0x000fe200088f1421 */
[-C--:B--2---:R-:W-:Y:S01]  /*1fd0*/  FMUL.FTZ R37, R4, R31.reuse ;  /* 0x0000001f04257220 */ /* 0x084fe20000410000 */
[----:B------:R-:W-:-:S04]  /*1fe0*/  FMUL.FTZ R35, R2, R31 ;  /* 0x0000001f02237220 */ /* 0x000fc80000410000 */
[----:B------:R0:W-:Y:S04]  /*1ff0*/  REDG.E.ADD.F32.FTZ.RN.STRONG.GPU desc[UR12][R28.64], R37 ;  /* 0x000000251c0079a6 */ /* 0x0001e8000c12f30c */
[----:B------:R1:W-:Y:S04]  /*2000*/  REDG.E.ADD.F32.FTZ.RN.STRONG.GPU desc[UR12][R26.64], R35 ;  /* 0x000000231a0079a6 */ /* 0x0003e8000c12f30c */
[----:B------:R-:W1:Y:S01]  /*2010*/  LDG.E R21, desc[UR12][R20.64] ;  /* 0x0000000c14157981 */ /* 0x000e62000c1e1900 */
[----:B------:R-:W-:Y:S02]  /*2020*/  IMAD R31, R23, UR9, RZ ;  /* 0x00000009171f7c24 */ /* 0x000fe4000f8e02ff */
[----:B------:R-:W-:-:S04]  /*2030*/  IMAD.WIDE.U32 R32, R22, UR9, R8 ;  /* 0x0000000916207c25 */ /* 0x000fc8000f8e0008 */
[----:B0-----:R-:W-:Y:S01]  /*2040*/  IMAD.WIDE.U32 R28, R22, UR9, R24 ;  /* 0x00000009161c7c25 */ /* 0x001fe2000f8e0018 */
[----:B------:R-:W-:-:S04]  /*2050*/  LEA R30, P2, R32, UR14, 0x2 ;  /* 0x0000000e201e7c11 */ /* 0x000fc8000f8410ff */
[----:B------:R-:W-:Y:S01]  /*2060*/  IADD3 R23, PT, PT, R29, R31, RZ ;  /* 0x0000001f1d177210 */ /* 0x000fe20007ffe0ff */
[----:B------:R-:W-:Y:S01]  /*2070*/  IMAD.IADD R29, R31, 0x1, R33 ;  /* 0x000000011f1d7824 */ /* 0x000fe200078e0221 */
[----:B------:R-:W-:-:S04]  /*2080*/  LEA R22, P1, R28, UR14, 0x2 ;  /* 0x0000000e1c167c11 */ /* 0x000fc8000f8210ff */
[----:B------:R-:W-:Y:S02]  /*2090*/  LEA.HI.X R23, R28, UR15, R23, 0x2, P1 ;  /* 0x0000000f1c177c11 */ /* 0x000fe400088f1417 */
[----:B------:R-:W-:Y:S01]  /*20a0*/  LEA.HI.X R31, R32, UR15, R29, 0x2, P2 ;  /* 0x0000000f201f7c11 */ /* 0x000fe200090f141d */
[-C--:B-1----:R-:W-:Y:S01]  /*20b0*/  FMUL.FTZ R27, R4, R21.reuse ;  /* 0x00000015041b7220 */ /* 0x082fe20000410000 */
[----:B------:R-:W-:-:S04]  /*20c0*/  FMUL.FTZ R21, R2, R21 ;  /* 0x0000001502157220 */ /* 0x000fc80000410000 */
[----:B------:R0:W-:Y:S04]  /*20d0*/  REDG.E.ADD.F32.FTZ.RN.STRONG.GPU desc[UR12][R22.64], R27 ;  /* 0x0000001b160079a6 */ /* 0x0001e8000c12f30c */
[----:B------:R0:W-:Y:S01]  /*20e0*/  REDG.E.ADD.F32.FTZ.RN.STRONG.GPU desc[UR12][R30.64], R21 ;  /* 0x000000151e0079a6 */ /* 0x0001e2000c12f30c */
[----:B------:R-:W-:-:S12]  /*20f0*/  UIADD3 UR5, UPT, UPT, UR5, 0x4, URZ ;  /* 0x0000000405057890 */ /* 0x000fd8000fffe0ff */
.L_x_156:
[----:B------:R-:W-:Y:S05]  /*2100*/  BRA.U !UP1, `(.L_x_155) ;  /* 0x00000005092c7547 */ /* 0x000fea000b800000 */
[----:B------:R-:W-:Y:S02]  /*2110*/  UISETP.NE.AND UP0, UPT, UR16, 0x1, UPT ;  /* 0x000000011000788c */ /* 0x000fe4000bf05270 */
[----:B------:R-:W-:-:S04]  /*2120*/  ULOP3.LUT UR7, UR7, 0x1, URZ, 0xc0, !UPT ;  /* 0x0000000107077892 */ /* 0x000fc8000f8ec0ff */
[----:B------:R-:W-:-:S03]  /*2130*/  UISETP.NE.U32.AND UP1, UPT, UR7, 0x1, UPT ;  /* 0x000000010700788c */ /* 0x000fc6000bf25070 */
[----:B------:R-:W-:Y:S08]  /*2140*/  BRA.U !UP0, `(.L_x_157) ;  /* 0x0000000108b47547 */ /* 0x000ff0000b800000 */
[----:B0---4-:R-:W0:Y:S01]  /*2150*/  LDC.64 R22, c[0x0][0x3f0] ;  /* 0x0000fc00ff167b82 */ /* 0x011e220000000a00 */
        /* <DEDUP_REMOVED lines=9> */
[----:B------:R-:W-:Y:S01]  /*21f0*/  UIADD3 UR7, UPT, UPT, UR5, 0x1, URZ ;  /* 0x0000000105077890 */ /* 0x000fe2000fffe0ff */
[----:B------:R-:W-:Y:S01]  /*2200*/  MOV R24, R10 ;  /* 0x0000000a00187202 */ /* 0x000fe20000000f00 */
[----:B------:R-:W-:-:S04]  /*2210*/  IMAD.MOV.U32 R8, RZ, RZ, R12 ;  /* 0x000000ffff087224 */ /* 0x000fc800078e000c */
[----:B------:R-:W-:-:S04]  /*2220*/  IMAD.WIDE.U32 R26, R22, UR7, R6 ;  /* 0x00000007161a7c25 */ /* 0x000fc8000f8e0006 */
[----:B------:R-:W-:Y:S01]  /*2230*/  IMAD R23, R23, UR7, R27 ;  /* 0x0000000717177c24 */ /* 0x000fe2000f8e021b */
[----:B------:R-:W-:-:S04]  /*2240*/  LEA R22, P1, R26, UR8, 0x2 ;  /* 0x000000081a167c11 */ /* 0x000fc8000f8210ff */
[----:B------:R-:W-:Y:S01]  /*2250*/  LEA.HI.X R23, R26, UR9, R23, 0x2, P1 ;  /* 0x000000091a177c11 */ /* 0x000fe200088f1417 */
[----:B0-----:R-:W-:-:S04]  /*2260*/  IMAD.WIDE.U32 R28, R20, UR5, R24 ;  /* 0x00000005141c7c25 */ /* 0x001fc8000f8e0018 */
[----:B------:R-:W-:Y:S01]  /*2270*/  IMAD R35, R21, UR5, RZ ;  /* 0x0000000515237c24 */ /* 0x000fe2000f8e02ff */
[----:B--2---:R-:W-:Y:S01]  /*2280*/  LEA R30, P1, R28, UR10, 0x2 ;  /* 0x0000000a1c1e7c11 */ /* 0x004fe2000f8210ff */
[----:B------:R-:W-:-:S04]  /*2290*/  IMAD.WIDE.U32 R26, R20, UR5, R8 ;  /* 0x00000005141a7c25 */ /* 0x000fc8000f8e0008 */
[----:B------:R-:W-:Y:S01]  /*22a0*/  IMAD.IADD R29, R29, 0x1, R35 ;  /* 0x000000011d1d7824 */ /* 0x000fe200078e0223 */
[----:B------:R-:W-:-:S04]  /*22b0*/  IADD3 R35, PT, PT, R35, R27, RZ ;  /* 0x0000001b23237210 */ /* 0x000fc80007ffe0ff */
[----:B------:R-:W-:Y:S02]  /*22c0*/  LEA.HI.X R31, R28, UR11, R29, 0x2, P1 ;  /* 0x0000000b1c1f7c11 */ /* 0x000fe400088f141d */
        /* <DEDUP_REMOVED lines=9> */
[----:B------:R-:W-:Y:S01]  /*2360*/  IMAD.WIDE.U32 R34, R20, UR7, R8 ;  /* 0x0000000714227c25 */ /* 0x000fe2000f8e0008 */
[----:B------:R-:W-:-:S03]  /*2370*/  LEA R20, P1, R26, UR10, 0x2 ;  /* 0x0000000a1a147c11 */ /* 0x000fc6000f8210ff */
[----:B------:R-:W-:Y:S01]  /*2380*/  IMAD.IADD R27, R27, 0x1, R21 ;  /* 0x000000011b1b7824 */ /* 0x000fe200078e0215 */
[----:B------:R-:W-:Y:S01]  /*2390*/  LEA R32, P2, R34, UR10, 0x2 ;  /* 0x0000000a22207c11 */ /* 0x000fe2000f8410ff */
[----:B------:R-:W-:-:S03]  /*23a0*/  IMAD.IADD R33, R21, 0x1, R35 ;  /* 0x0000000115217824 */ /* 0x000fc600078e0223 */
[----:B------:R-:W-:Y:S02]  /*23b0*/  LEA.HI.X R21, R26, UR11, R27, 0x2, P1 ;  /* 0x0000000b1a157c11 */ /* 0x000fe400088f141b */
[----:B------:R-:W-:Y:S01]  /*23c0*/  LEA.HI.X R33, R34, UR11, R33, 0x2, P2 ;  /* 0x0000000b22217c11 */ /* 0x000fe200090f1421 */
[-C--:B--2---:R-:W-:Y:S01]  /*23d0*/  FMUL.FTZ R27, R4, R23.reuse ;  /* 0x00000017041b7220 */ /* 0x084fe20000410000 */
[----:B------:R-:W-:-:S04]  /*23e0*/  FMUL.FTZ R23, R2, R23 ;  /* 0x0000001702177220 */ /* 0x000fc80000410000 */
[----:B------:R1:W-:Y:S04]  /*23f0*/  REDG.E.ADD.F32.FTZ.RN.STRONG.GPU desc[UR12][R20.64], R27 ;  /* 0x0000001b140079a6 */ /* 0x0003e8000c12f30c */
[----:B------:R1:W-:Y:S01]  /*2400*/  REDG.E.ADD.F32.FTZ.RN.STRONG.GPU desc[UR12][R32.64], R23 ;  /* 0x00000017200079a6 */ /* 0x0003e2000c12f30c */
[----:B------:R-:W-:-:S12]  /*2410*/  UIADD3 UR5, UPT, UPT, UR5, 0x2, URZ ;  /* 0x0000000205057890 */ /* 0x000fd8000fffe0ff */
.L_x_157:
[----:B------:R-:W-:Y:S05]  /*2420*/  BRA.U UP1, `(.L_x_155) ;  /* 0x0000000101647547 */ /* 0x000fea000b800000 */
[----:B01--4-:R-:W0:Y:S01]  /*2430*/  LDC.64 R20, c[0x0][0x3f0] ;  /* 0x0000fc00ff147b82 */ /* 0x013e220000000a00 */
[----:B------:R-:W1:Y:S01]  /*2440*/  LDCU.64 UR8, c[0x0][0x3c8] ;  /* 0x00007900ff0877ac */ /* 0x000e620008000a00 */
[----:B------:R-:W-:-:S05]  /*2450*/  MOV R6, R14 ;  /* 0x0000000e00067202 */ /* 0x000fca0000000f00 */
[----:B0-----:R-:W-:-:S04]  /*2460*/  IMAD.WIDE.U32 R6, R20, UR5, R6 ;  /* 0x0000000514067c25 */ /* 0x001fc8000f8e0006 */
[----:B------:R-:W-:Y:S01]  /*2470*/  IMAD R7, R21, UR5, R7 ;  /* 0x0000000515077c24 */ /* 0x000fe2000f8e0207 */
[C---:B-1----:R-:W-:Y:S01]  /*2480*/  LEA R14, P1, R6.reuse, UR8, 0x2 ;  /* 0x00000008060e7c11 */ /* 0x042fe2000f8210ff */
[----:B------:R-:W0:Y:S03]  /*2490*/  LDC.64 R20, c[0x0][0x3b8] ;  /* 0x0000ee00ff147b82 */ /* 0x000e260000000a00 */
[----:B------:R-:W-:Y:S01]  /*24a0*/  LEA.HI.X R15, R6, UR9, R7, 0x2, P1 ;  /* 0x00000009060f7c11 */ /* 0x000fe200088f1407 */
[----:B------:R-:W1:Y:S05]  /*24b0*/  LDCU.64 UR8, c[0x0][0x390] ;  /* 0x00007200ff0877ac */ /* 0x000e6a0008000a00 */
[----:B------:R-:W2:Y:S01]  /*24c0*/  LDG.E R15, desc[UR12][R14.64] ;  /* 0x0000000c0e0f7981 */ /* 0x000ea2000c1e1900 */
[----:B------:R-:W-:-:S02]  /*24d0*/  IMAD.MOV.U32 R24, RZ, RZ, R10 ;  /* 0x000000ffff187224 */ /* 0x000fc400078e000a */
[----:B------:R-:W-:Y:S02]  /*24e0*/  IMAD.MOV.U32 R8, RZ, RZ, R12 ;  /* 0x000000ffff087224 */ /* 0x000fe400078e000c */
[----:B0-----:R-:W-:-:S04]  /*24f0*/  IMAD.WIDE.U32 R6, R20, UR5, R24 ;  /* 0x0000000514067c25 */ /* 0x001fc8000f8e0018 */
[----:B------:R-:W-:Y:S02]  /*2500*/  IMAD R13, R21, UR5, RZ ;  /* 0x00000005150d7c24 */ /* 0x000fe4000f8e02ff */
[----:B------:R-:W-:Y:S01]  /*2510*/  IMAD.WIDE.U32 R10, R20, UR5, R8 ;  /* 0x00000005140a7c25 */ /* 0x000fe2000f8e0008 */
[----:B-1----:R-:W-:Y:S02]  /*2520*/  LEA R8, P1, R6, UR8, 0x2 ;  /* 0x0000000806087c11 */ /* 0x002fe4000f8210ff */
[----:B------:R-:W-:Y:S01]  /*2530*/  IADD3 R9, PT, PT, R7, R13, RZ ;  /* 0x0000000d07097210 */ /* 0x000fe20007ffe0ff */
[----:B------:R-:W-:Y:S01]  /*2540*/  IMAD.IADD R7, R13, 0x1, R11 ;  /* 0x000000010d077824 */ /* 0x000fe200078e020b */
[----:B------:R-:W-:Y:S02]  /*2550*/  LEA R12, P2, R10, UR8, 0x2 ;  /* 0x000000080a0c7c11 */ /* 0x000fe4000f8410ff */
[----:B------:R-:W-:Y:S02]  /*2560*/  LEA.HI.X R9, R6, UR9, R9, 0x2, P1 ;  /* 0x0000000906097c11 */ /* 0x000fe400088f1409 */
[----:B------:R-:W-:Y:S01]  /*2570*/  LEA.HI.X R13, R10, UR9, R7, 0x2, P2 ;  /* 0x000000090a0d7c11 */ /* 0x000fe200090f1407 */
[-C--:B--2---:R-:W-:Y:S01]  /*2580*/  FMUL.FTZ R7, R4, R15.reuse ;  /* 0x0000000f04077220 */ /* 0x084fe20000410000 */
[----:B------:R-:W-:-:S04]  /*2590*/  FMUL.FTZ R15, R2, R15 ;  /* 0x0000000f020f7220 */ /* 0x000fc80000410000 */
[----:B------:R2:W-:Y:S04]  /*25a0*/  REDG.E.ADD.F32.FTZ.RN.STRONG.GPU desc[UR12][R8.64], R7 ;  /* 0x00000007080079a6 */ /* 0x0005e8000c12f30c */
[----:B------:R2:W-:Y:S02]  /*25b0*/  REDG.E.ADD.F32.FTZ.RN.STRONG.GPU desc[UR12][R12.64], R15 ;  /* 0x0000000f0c0079a6 */ /* 0x0005e4000c12f30c */
.L_x_155:
[----:B------:R-:W3:Y:S01]  /*25c0*/  LDCU UR5, c[0x0][0x398] ;  /* 0x00007300ff0577ac */ /* 0x000ee20008000800 */
[----:B------:R-:W-:-:S04]  /*25d0*/  UIADD3 UR4, UPT, UPT, UR4, 0x1, URZ ;  /* 0x0000000104047890 */ /* 0x000fc8000fffe0ff */
[----:B---3--:R-:W-:-:S09]  /*25e0*/  UISETP.NE.AND UP0, UPT, UR4, UR5, UPT ;  /* 0x000000050400728c */ /* 0x008fd2000bf05270 */
[----:B------:R-:W-:Y:S05]  /*25f0*/  BRA.U UP0, `(.L_x_158) ;  /* 0xffffffed00007547 */ /* 0x000fea000b83ffff */
[----:B------:R-:W-:Y:S05]  /*2600*/  EXIT ;  /* 0x000000000000794d */ /* 0x000fea0003800000 */
.L_x_159:
        /* <DEDUP_REMOVED lines=15> */
.L_x_234:


//--------------------- .text._ZN2at6native52_GLOBAL__N__f9ca3f21_19_UpSampleLinear1d_cu_bb295a3036upsample_linear1d_out_frame_backwardIddEEviT0_bNS_27GenericPackedTensorAccessorIT_Lm3ENS_16DefaultPtrTraitsElEENS4_IKS5_Lm3ES6_lEE --------------------------
	.section	.text._ZN2at6native52_GLOBAL__N__f9ca3f21_19_UpSampleLinear1d_cu_bb295a3036upsample_linear1d_out_frame_backwardIddEEviT0_bNS_27GenericPackedTensorAccessorIT_Lm3ENS_16DefaultPtrTraitsElEENS4_IKS5_Lm3ES6_lEE,"ax",@progbits
	.align	128
.text._ZN2at6native52_GLOBAL__N__f9ca3f21_19_UpSampleLinear1d_cu_bb295a3036upsample_linear1d_out_frame_backwardIddEEviT0_bNS_27GenericPackedTensorAccessorIT_Lm3ENS_16DefaultPtrTraitsElEENS4_IKS5_Lm3ES6_lEE:
        .type           _ZN2at6native52_GLOBAL__N__f9ca3f21_19_UpSampleLinear1d_cu_bb295a3036upsample_linear1d_out_frame_backwardIddEEviT0_bNS_27GenericPackedTensorAccessorIT_Lm3ENS_16DefaultPtrTraitsElEENS4_IKS5_Lm3ES6_lEE,@function
        .size           _ZN2at6native52_GLOBAL__N__f9ca3f21_19_UpSampleLinear1d_cu_bb295a3036upsample_linear1d_out_frame_backwardIddEEviT0_bNS_27GenericPackedTensorAccessorIT_Lm3ENS_16DefaultPtrTraitsElEENS4_IKS5_Lm3ES6_lEE,(.L_x_235 - _ZN2at6native52_GLOBAL__N__f9ca3f21_19_UpSampleLinear1d_cu_bb295a3036upsample_linear1d_out_frame_backwardIddEEviT0_bNS_27GenericPackedTensorAccessorIT_Lm3ENS_16DefaultPtrTraitsElEENS4_IKS5_Lm3ES6_lEE)
        .other          _ZN2at6native52_GLOBAL__N__f9ca3f21_19_UpSampleLinear1d_cu_bb295a3036upsample_linear1d_out_frame_backwardIddEEviT0_bNS_27GenericPackedTensorAccessorIT_Lm3ENS_16DefaultPtrTraitsElEENS4_IKS5_Lm3ES6_lEE,@"STO_CUDA_ENTRY STV_DEFAULT"
_ZN2at6native52_GLOBAL__N__f9ca3f21_19_UpSampleLinear1d_cu_bb295a3036upsample_linear1d_out_frame_backwardIddEEviT0_bNS_27GenericPackedTensorAccessorIT_Lm3ENS_16DefaultPtrTraitsElEENS4_IKS5_Lm3ES6_lEE:
        /* <DEDUP_REMOVED lines=46> */
[----:B------:R-:W1:Y:S01]  /*02e0*/  LDCU.64 UR16, c[0x0][0x3f8] ;  /* 0x00007f00ff1077ac */ /* 0x000e620008000a00 */
[----:B------:R-:W-:Y:S01]  /*02f0*/  SHF.R.S32.HI R0, RZ, 0x1f, R9 ;  /* 0x0000001fff007819 */ /* 0x000fe20000011409 */
[----:B------:R-:W-:Y:S01]  /*0300*/  IMAD.WIDE.U32 R16, R9, UR6, RZ ;  /* 0x0000000609107c25 */ /* 0x000fe2000f8e00ff */
[----:B------:R-:W-:-:S03]  /*0310*/  ULOP3.LUT UR4, UR5, 0x7, URZ, 0xc0, !UPT ;  /* 0x0000000705047892 */ /* 0x000fc6000f8ec0ff */
[C---:B------:R-:W-:Y:S01]  /*0320*/  IMAD R2, R0.reuse, UR6, RZ ;  /* 0x0000000600027c24 */ /* 0x040fe2000f8e02ff */
[----:B------:R-:W-:Y:S01]  /*0330*/  ULOP3.LUT UR8, UR5, 0x3, URZ, 0xc0, !UPT ;  /* 0x0000000305087892 */ /* 0x000fe2000f8ec0ff */
[----:B------:R-:W-:Y:S01]  /*0340*/  IMAD R0, R0, UR14, RZ ;  /* 0x0000000e00007c24 */ /* 0x000fe2000f8e02ff */
[----:B------:R-:W-:Y:S01]  /*0350*/  UIADD3 UR4, UPT, UPT, UR4, -0x1, URZ ;  /* 0xffffffff04047890 */ /* 0x000fe2000fffe0ff */
[C---:B------:R-:W-:Y:S01]  /*0360*/  IMAD R3, R9.reuse, UR7, R2 ;  /* 0x0000000709037c24 */ /* 0x040fe2000f8e0202 */
[----:B------:R-:W-:Y:S01]  /*0370*/  ULOP3.LUT UR5, UR5, 0x7ffffff8, URZ, 0xc0, !UPT ;  /* 0x7ffffff805057892 */ /* 0x000fe2000f8ec0ff */
[C---:B------:R-:W-:Y:S01]  /*0380*/  IMAD R5, R9.reuse, UR15, R0 ;  /* 0x0000000f09057c24 */ /* 0x040fe2000f8e0200 */
[----:B------:R-:W-:Y:S01]  /*0390*/  UISETP.GE.U32.AND UP0, UPT, UR4, 0x3, UPT ;  /* 0x000000030400788c */ /* 0x000fe2000bf06070 */
[----:B------:R-:W-:Y:S02]  /*03a0*/  IMAD.WIDE.U32 R18, R9, UR14, RZ ;  /* 0x0000000e09127c25 */ /* 0x000fe4000f8e00ff */
[----:B------:R-:W-:-:S02]  /*03b0*/  UMOV UR4, URZ ;  /* 0x000000ff00047c82 */ /* 0x000fc40008000000 */
[----:B------:R-:W-:Y:S01]  /*03c0*/  IMAD.IADD R3, R17, 0x1, R3 ;  /* 0x0000000111037824 */ /* 0x000fe200078e0203 */
[----:B-1----:R-:W-:Y:S01]  /*03d0*/  USHF.L.U64.HI UR10, UR16, 0x6, UR17 ;  /* 0x00000006100a7899 */ /* 0x002fe20008010211 */
[----:B------:R-:W-:Y:S01]  /*03e0*/  IMAD.IADD R5, R19, 0x1, R5 ;  /* 0x0000000113057824 */ /* 0x000fe200078e0205 */
[----:B------:R-:W-:Y:S01]  /*03f0*/  USHF.L.U64.HI UR6, UR16, 0x3, UR17 ;  /* 0x0000000310067899 */ /* 0x000fe20008010211 */
[C-C-:B0-----:R-:W-:Y:S01]  /*0400*/  SHF.L.U64.HI R0, R6.reuse, 0x6, R7.reuse ;  /* 0x0000000606007819 */ /* 0x141fe20000010207 */
[----:B------:R-:W-:Y:S01]  /*0410*/  USHF.L.U32 UR9, UR16, 0x3, URZ ;  /* 0x0000000310097899 */ /* 0x000fe200080006ff */
[----:B------:R-:W-:-:S11]  /*0420*/  SHF.L.U64.HI R7, R6, 0x3, R7 ;  /* 0x0000000306077819 */ /* 0x000fd60000010207 */
.L_x_166:
[----:B0-----:R-:W0:Y:S01]  /*0430*/  LDCU UR7, c[0x0][0x3a8] ;  /* 0x00007500ff0777ac */ /* 0x001e220008000800 */
[----:B-12---:R-:W1:Y:S01]  /*0440*/  LDC.64 R8, c[0x0][0x3f0] ;  /* 0x0000fc00ff087b82 */ /* 0x006e620000000a00 */
[----:B------:R-:W-:Y:S02]  /*0450*/  IMAD.MOV.U32 R2, RZ, RZ, R16 ;  /* 0x000000ffff027224 */ /* 0x000fe400078e0010 */
[----:B------:R-:W-:Y:S02]  /*0460*/  IMAD.MOV.U32 R4, RZ, RZ, R18 ;  /* 0x000000ffff047224 */ /* 0x000fe400078e0012 */
[----:B------:R-:W-:-:S03]  /*0470*/  IMAD.MOV.U32 R33, RZ, RZ, RZ ;  /* 0x000000ffff217224 */ /* 0x000fc600078e00ff */
[----:B------:R-:W2:Y:S01]  /*0480*/  LDC.64 R10, c[0x0][0x3b8] ;  /* 0x0000ee00ff0a7b82 */ /* 0x000ea20000000a00 */
[----:B0-----:R-:W-:Y:S01]  /*0490*/  UISETP.GE.U32.AND UP1, UPT, UR7, 0x8, UPT ;  /* 0x000000080700788c */ /* 0x001fe2000bf26070 */
[----:B-1----:R-:W-:-:S04]  /*04a0*/  IMAD.WIDE.U32 R20, R8, UR4, R2 ;  /* 0x0000000408147c25 */ /* 0x002fc8000f8e0002 */
[----:B------:R-:W-:Y:S02]  /*04b0*/  IMAD R9, R9, UR4, R21 ;  /* 0x0000000409097c24 */ /* 0x000fe4000f8e0215 */
[----:B--2---:R-:W-:-:S04]  /*04c0*/  IMAD.WIDE.U32 R22, R10, UR4, R4 ;  /* 0x000000040a167c25 */ /* 0x004fc8000f8e0004 */
[----:B------:R-:W-:Y:S01]  /*04d0*/  IMAD R11, R11, UR4, R23 ;  /* 0x000000040b0b7c24 */ /* 0x000fe2000f8e0217 */
[----:B------:R-:W-:Y:S06]  /*04e0*/  BRA.U !UP1, `(.L_x_161) ;  /* 0x0000000109f87547 */ /* 0x000fec000b800000 */
[----:B------:R-:W0:Y:S01]  /*04f0*/  LDCU.64 UR14, c[0x0][0x398] ;  /* 0x00007300ff0e77ac */ /* 0x000e220008000a00 */
[----:B------:R-:W1:Y:S01]  /*0500*/  LDCU.64 UR18, c[0x0][0x3d0] ;  /* 0x00007a00ff1277ac */ /* 0x000e620008000a00 */
[----:B------:R-:W-:Y:S01]  /*0510*/  UIADD3 UR7, UPT, UPT, -UR5, URZ, URZ ;  /* 0x000000ff05077290 */ /* 0x000fe2000fffe1ff */
[----:B0-----:R-:W-:Y:S02]  /*0520*/  LEA R2, P0, R22, UR14, 0x3 ;  /* 0x0000000e16027c11 */ /* 0x001fe4000f8018ff */
[----:B-1----:R-:W-:Y:S02]  /*0530*/  LEA R12, P1, R20, UR18, 0x3 ;  /* 0x00000012140c7c11 */ /* 0x002fe4000f8218ff */
[----:B------:R-:W-:Y:S02]  /*0540*/  LEA.HI.X R15, R22, UR15, R11, 0x3, P0 ;  /* 0x0000000f160f7c11 */ /* 0x000fe400080f1c0b */
[----:B------:R-:W-:-:S09]  /*0550*/  LEA.HI.X R13, R20, UR19, R9, 0x3, P1 ;  /* 0x00000013140d7c11 */ /* 0x000fd200088f1c09 */
.L_x_162:
[----:B------:R-:W2:Y:S01]  /*0560*/  LDG.E.64 R24, desc[UR12][R12.64] ;  /* 0x0000000c0c187981 */ /* 0x000ea2000c1e1b00 */
[----:B-1----:R-:W-:Y:S01]  /*0570*/  IADD3 R34, P0, PT, R12, UR9, RZ ;  /* 0x000000090c227c10 */ /* 0x002fe2000ff1e0ff */
[----:B------:R-:W-:-:S03]  /*0580*/  IMAD.MOV.U32 R14, RZ, RZ, R2 ;  /* 0x000000ffff0e7224 */ /* 0x000fc600078e0002 */
[----:B------:R-:W-:Y:S01]  /*0590*/  IADD3.X R35, PT, PT, R13, UR6, RZ, P0, !PT ;  /* 0x000000060d237c10 */ /* 0x000fe200087fe4ff */
[----:B------:R-:W-:Y:S01]  /*05a0*/  IMAD.SHL.U32 R4, R6, 0x8, RZ ;  /* 0x0000000806047824 */ /* 0x000fe200078e00ff */
[----:B------:R-:W-:Y:S01]  /*05b0*/  IADD3 R32, P1, PT, R34, UR9, RZ ;  /* 0x0000000922207c10 */ /* 0x000fe2000ff3e0ff */
[----:B--2---:R0:W-:Y:S04]  /*05c0*/  STG.E.64 desc[UR12][R14.64], R24 ;  /* 0x000000180e007986 */ /* 0x0041e8000c101b0c */
[----:B------:R-:W2:Y:S01]  /*05d0*/  LDG.E.64 R30, desc[UR12][R34.64] ;  /* 0x0000000c221e7981 */ /* 0x000ea2000c1e1b00 */
[----:B------:R-:W-:Y:S02]  /*05e0*/  IADD3 R36, P0, PT, R2, R4, RZ ;  /* 0x0000000402247210 */ /* 0x000fe40007f1e0ff */
[----:B------:R-:W-:-:S03]  /*05f0*/  IADD3.X R33, PT, PT, R35, UR6, RZ, P1, !PT ;  /* 0x0000000623217c10 */ /* 0x000fc60008ffe4ff */
[----:B------:R-:W-:Y:S01]  /*0600*/  IMAD.X R37, R15, 0x1, R7, P0 ;  /* 0x000000010f257824 */ /* 0x000fe200000e0607 */
[----:B------:R-:W-:-:S04]  /*0610*/  IADD3 R28, P0, PT, R36, R4, RZ ;  /* 0x00000004241c7210 */ /* 0x000fc80007f1e0ff */
[----:B--2---:R-:W-:Y:S04]  /*0620*/  STG.E.64 desc[UR12][R36.64], R30 ;  /* 0x0000001e24007986 */ /* 0x004fe8000c101b0c */
[----:B0-----:R-:W2:Y:S01]  /*0630*/  LDG.E.64 R24, desc[UR12][R32.64] ;  /* 0x0000000c20187981 */ /* 0x001ea2000c1e1b00 */
[----:B------:R-:W-:Y:S01]  /*0640*/  IADD3 R26, P1, PT, R32, UR9, RZ ;  /* 0x00000009201a7c10 */ /* 0x000fe2000ff3e0ff */
[----:B------:R-:W-:-:S03]  /*0650*/  IMAD.X R29, R37, 0x1, R7, P0 ;  /* 0x00000001251d7824 */ /* 0x000fc600000e0607 */
[----:B------:R-:W-:Y:S02]  /*0660*/  IADD3.X R27, PT, PT, R33, UR6, RZ, P1, !PT ;  /* 0x00000006211b7c10 */ /* 0x000fe40008ffe4ff */
[----:B------:R-:W-:Y:S01]  /*0670*/  IADD3 R34, P0, PT, R28, R4, RZ ;  /* 0x000000041c227210 */ /* 0x000fe20007f1e0ff */
[----:B--2---:R0:W-:Y:S04]  /*0680*/  STG.E.64 desc[UR12][R28.64], R24 ;  /* 0x000000181c007986 */ /* 0x0041e8000c101b0c */
[----:B0-----:R-:W2:Y:S01]  /*0690*/  LDG.E.64 R24, desc[UR12][R26.64] ;  /* 0x0000000c1a187981 */ /* 0x001ea2000c1e1b00 */
[----:B------:R-:W-:Y:S01]  /*06a0*/  IADD3 R30, P1, PT, R26, UR9, RZ ;  /* 0x000000091a1e7c10 */ /* 0x000fe2000ff3e0ff */
[----:B------:R-:W-:-:S03]  /*06b0*/  IMAD.X R35, R29, 0x1, R7, P0 ;  /* 0x000000011d237824 */ /* 0x000fc600000e0607 */
[----:B------:R-:W-:Y:S02]  /*06c0*/  IADD3.X R31, PT, PT, R27, UR6, RZ, P1, !PT ;  /* 0x000000061b1f7c10 */ /* 0x000fe40008ffe4ff */
[----:B------:R-:W-:Y:S01]  /*06d0*/  IADD3 R36, P0, PT, R34, R4, RZ ;  /* 0x0000000422247210 */ /* 0x000fe20007f1e0ff */
[----:B--2---:R-:W-:Y:S04]  /*06e0*/  STG.E.64 desc[UR12][R34.64], R24 ;  /* 0x0000001822007986 */ /* 0x004fe8000c101b0c */
[----:B------:R-:W2:Y:S01]  /*06f0*/  LDG.E.64 R28, desc[UR12][R30.64] ;  /* 0x0000000c1e1c7981 */ /* 0x000ea2000c1e1b00 */
        /* <DEDUP_REMOVED lines=10> */
[----:B--2---:R0:W-:Y:S04]  /*07a0*/  STG.E.64 desc[UR12][R26.64], R28 ;  /* 0x0000001c1a007986 */ /* 0x0041e8000c101b0c */
[----:B------:R-:W2:Y:S01]  /*07b0*/  LDG.E.64 R30, desc[UR12][R24.64] ;  /* 0x0000000c181e7981 */ /* 0x000ea2000c1e1b00 */
[----:B------:R-:W-:Y:S01]  /*07c0*/  IADD3 R34, P1, PT, R24, UR9, RZ ;  /* 0x0000000918227c10 */ /* 0x000fe2000ff3e0ff */
[----:B------:R-:W-:-:S03]  /*07d0*/  IMAD.X R37, R27, 0x1, R7, P0 ;  /* 0x000000011b257824 */ /* 0x000fc600000e0607 */
[----:B------:R-:W-:Y:S02]  /*07e0*/  IADD3.X R35, PT, PT, R25, UR6, RZ, P1, !PT ;  /* 0x0000000619237c10 */ /* 0x000fe40008ffe4ff */
[----:B------:R-:W-:Y:S01]  /*07f0*/  IADD3 R32, P0, PT, R36, R4, RZ ;  /* 0x0000000424207210 */ /* 0x000fe20007f1e0ff */
[----:B--2---:R1:W-:Y:S04]  /*0800*/  STG.E.64 desc[UR12][R36.64], R30 ;  /* 0x0000001e24007986 */ /* 0x0043e8000c101b0c */
[----:B------:R-:W2:Y:S01]  /*0810*/  LDG.E.64 R34, desc[UR12][R34.64] ;  /* 0x0000000c22227981 */ /* 0x000ea2000c1e1b00 */
[----:B------:R-:W-:Y:S01]  /*0820*/  IMAD.X R33, R37, 0x1, R7, P0 ;  /* 0x0000000125217824 */ /* 0x000fe200000e0607 */
[----:B------:R-:W-:Y:S01]  /*0830*/  UIADD3 UR7, UPT, UPT, UR7, 0x8, URZ ;  /* 0x0000000807077890 */ /* 0x000fe2000fffe0ff */
[----:B0-----:R-:W-:Y:S01]  /*0840*/  IMAD.U32 R27, RZ, RZ, UR16 ;  /* 0x00000010ff1b7e24 */ /* 0x001fe2000f8e00ff */
[----:B------:R-:W-:-:S02]  /*0850*/  LEA R2, P0, R6, R2, 0x6 ;  /* 0x0000000206027211 */ /* 0x000fc400078030ff */
[----:B------:R-:W-:Y:S02]  /*0860*/  UISETP.NE.AND UP1, UPT, UR7, URZ, UPT ;  /* 0x000000ff0700728c */ /* 0x000fe4000bf25270 */
[----:B------:R-:W-:Y:S01]  /*0870*/  LEA R12, P1, R27, R12, 0x6 ;  /* 0x0000000c1b0c7211 */ /* 0x000fe200078230ff */
[----:B------:R-:W-:-:S03]  /*0880*/  IMAD.X R15, R15, 0x1, R0, P0 ;  /* 0x000000010f0f7824 */ /* 0x000fc600000e0600 */
[----:B------:R-:W-:Y:S01]  /*0890*/  IADD3.X R13, PT, PT, R13, UR10, RZ, P1, !PT ;  /* 0x0000000a0d0d7c10 */ /* 0x000fe20008ffe4ff */
[----:B--2---:R1:W-:Y:S02]  /*08a0*/  STG.E.64 desc[UR12][R32.64], R34 ;  /* 0x0000002220007986 */ /* 0x0043e4000c101b0c */
[----:B------:R-:W-:Y:S06]  /*08b0*/  BRA.U UP1, `(.L_x_162) ;  /* 0xfffffffd01287547 */ /* 0x000fec000b83ffff */
[----:B-1----:R-:W-:-:S07]  /*08c0*/  IMAD.U32 R33, RZ, RZ, UR5 ;  /* 0x00000005ff217e24 */ /* 0x002fce000f8e00ff */
.L_x_161:
[----:B------:R-:W0:Y:S02]  /*08d0*/  LDCU UR7, c[0x0][0x3a8] ;  /* 0x00007500ff0777ac */ /* 0x000e240008000800 */
[----:B0-----:R-:W-:-:S04]  /*08e0*/  ULOP3.LUT UR7, UR7, 0x7, URZ, 0xc0, !UPT ;  /* 0x0000000707077892 */ /* 0x001fc8000f8ec0ff */
[----:B------:R-:W-:-:S09]  /*08f0*/  UISETP.NE.AND UP1, UPT, UR7, URZ, UPT ;  /* 0x000000ff0700728c */ /* 0x000fd2000bf25270 */
[----:B------:R-:W-:Y:S05]  /*0900*/  BRA.U !UP1, `(.L_x_163) ;  /* 0x0000000509a87547 */ /* 0x000fea000b800000 */
[----:B------:R-:W-:Y:S01]  /*0910*/  UISETP.NE.AND UP1, UPT, UR8, URZ, UPT ;  /* 0x000000ff0800728c */ /* 0x000fe2000bf25270 */
[----:B------:R-:W-:Y:S10]  /*0920*/  BRA.U !UP0, `(.L_x_164) ;  /* 0x0000000108d07547 */ /* 0x000ff4000b800000 */
[----:B------:R-:W0:Y:S01]  /*0930*/  LDCU.64 UR14, c[0x0][0x3f8] ;  /* 0x00007f00ff0e77ac */ /* 0x000e220008000a00 */
[----:B------:R-:W-:Y:S01]  /*0940*/  IMAD.MOV.U32 R8, RZ, RZ, R20 ;  /* 0x000000ffff087224 */ /* 0x000fe200078e0014 */
[----:B------:R-:W1:Y:S01]  /*0950*/  LDCU.64 UR18, c[0x0][0x3d0] ;  /* 0x00007a00ff1277ac */ /* 0x000e620008000a00 */
[----:B------:R-:W2:Y:S01]  /*0960*/  LDCU.64 UR22, c[0x0][0x3f8] ;  /* 0x00007f00ff1677ac */ /* 0x000ea20008000a00 */
[----:B------:R-:W3:Y:S01]  /*0970*/  LDCU.64 UR20, c[0x0][0x398] ;  /* 0x00007300ff1477ac */ /* 0x000ee20008000a00 */
[----:B------:R-:W4:Y:S01]  /*0980*/  LDCU UR7, c[0x0][0x3d0] ;  /* 0x00007a00ff0777ac */ /* 0x000f220008000800 */
[----:B0-----:R-:W-:-:S04]  /*0990*/  IMAD.WIDE.U32 R12, R33, UR14, R8 ;  /* 0x0000000e210c7c25 */ /* 0x001fc8000f8e0008 */
[----:B------:R-:W-:Y:S01]  /*09a0*/  IMAD R13, R33, UR15, R13 ;  /* 0x0000000f210d7c24 */ /* 0x000fe2000f8e020d */
[C---:B-1----:R-:W-:Y:S01]  /*09b0*/  LEA R36, P0, R12.reuse, UR18, 0x3 ;  /* 0x000000120c247c11 */ /* 0x042fe2000f8018ff */
[----:B------:R-:W0:Y:S03]  /*09c0*/  LDCU.64 UR14, c[0x0][0x3c0] ;  /* 0x00007800ff0e77ac */ /* 0x000e260008000a00 */
[----:B------:R-:W-:-:S06]  /*09d0*/  LEA.HI.X R37, R12, UR19, R13, 0x3, P0 ;  /* 0x000000130c257c11 */ /* 0x000fcc00080f1c0d */
[----:B------:R-:W5:Y:S01]  /*09e0*/  LDG.E.64 R36, desc[UR12][R36.64] ;  /* 0x0000000c24247981 */ /* 0x000f62000c1e1b00 */
[----:B------:R-:W-:Y:S02]  /*09f0*/  IMAD.MOV.U32 R10, RZ, RZ, R22 ;  /* 0x000000ffff0a7224 */ /* 0x000fe400078e0016 */
[----:B------:R-:W-:-:S04]  /*0a00*/  VIADD R29, R33, 0x1 ;  /* 0x00000001211d7836 */ /* 0x000fc80000000000 */
[----:B--2---:R-:W-:-:S04]  /*0a10*/  IMAD.WIDE.U32 R14, R29, UR22, R8 ;  /* 0x000000161d0e7c25 */ /* 0x004fc8000f8e0008 */
[----:B0-----:R-:W-:Y:S01]  /*0a20*/  IMAD.WIDE.U32 R12, R33, UR14, R10 ;  /* 0x0000000e210c7c25 */ /* 0x001fe2000f8e000a */
[----:B----4-:R-:W-:-:S03]  /*0a30*/  LEA R34, P1, R14, UR7, 0x3 ;  /* 0x000000070e227c11 */ /* 0x010fc6000f8218ff */
[----:B------:R-:W-:Y:S01]  /*0a40*/  IMAD R25, R33, UR15, R13 ;  /* 0x0000000f21197c24 */ /* 0x000fe2000f8e020d */
[----:B---3--:R-:W-:Y:S01]  /*0a50*/  LEA R24, P0, R12, UR20, 0x3 ;  /* 0x000000140c187c11 */ /* 0x008fe2000f8018ff */
[----:B------:R-:W-:-:S03]  /*0a60*/  IMAD R13, R29, UR23, R15 ;  /* 0x000000171d0d7c24 */ /* 0x000fc6000f8e020f */
[----:B------:R-:W-:Y:S02]  /*0a70*/  LEA.HI.X R25, R12, UR21, R25, 0x3, P0 ;  /* 0x000000150c197c11 */ /* 0x000fe400080f1c19 */
[----:B------:R-:W-:-:S03]  /*0a80*/  LEA.HI.X R35, R14, UR19, R13, 0x3, P1 ;  /* 0x000000130e237c11 */ /* 0x000fc600088f1c0d */
[----:B-----5:R0:W-:Y:S04]  /*0a90*/  STG.E.64 desc[UR12][R24.64], R36 ;  /* 0x0000002418007986 */ /* 0x0201e8000c101b0c */
[----:B------:R-:W2:Y:S01]  /*0aa0*/  LDG.E.64 R12, desc[UR12][R34.64] ;  /* 0x0000000c220c7981 */ /* 0x000ea2000c1e1b00 */
[----:B------:R-:W-:Y:S02]  /*0ab0*/  VIADD R2, R33, 0x2 ;  /* 0x0000000221027836 */ /* 0x000fe40000000000 */
        /* <DEDUP_REMOVED lines=8> */
[----:B--2---:R1:W-:Y:S04]  /*0b40*/  STG.E.64 desc[UR12][R28.64], R12 ;  /* 0x0000000c1c007986 */ /* 0x0043e8000c101b0c */
[----:B------:R-:W2:Y:S01]  /*0b50*/  LDG.E.64 R30, desc[UR12][R30.64] ;  /* 0x0000000c1e1e7981 */ /* 0x000ea2000c1e1b00 */
        /* <DEDUP_REMOVED lines=9> */
[----:B--2---:R0:W-:Y:S04]  /*0bf0*/  STG.E.64 desc[UR12][R26.64], R30 ;  /* 0x0000001e1a007986 */ /* 0x0041e8000c101b0c */
[----:B------:R-:W2:Y:S01]  /*0c00*/  LDG.E.64 R34, desc[UR12][R34.64] ;  /* 0x0000000c22227981 */ /* 0x000ea2000c1e1b00 */
[----:B-1----:R-:W-:-:S04]  /*0c10*/  IMAD.WIDE.U32 R12, R37, UR14, R10 ;  /* 0x0000000e250c7c25 */ /* 0x002fc8000f8e000a */
[----:B------:R-:W-:Y:S01]  /*0c20*/  IMAD R37, R37, UR15, R13 ;  /* 0x0000000f25257c24 */ /* 0x000fe2000f8e020d */
[----:B------:R-:W-:Y:S01]  /*0c30*/  LEA R14, P0, R12, UR20, 0x3 ;  /* 0x000000140c0e7c11 */ /* 0x000fe2000f8018ff */
[----:B------:R-:W-:-:S03]  /*0c40*/  VIADD R33, R33, 0x4 ;  /* 0x0000000421217836 */ /* 0x000fc60000000000 */
[----:B------:R-:W-:-:S05]  /*0c50*/  LEA.HI.X R15, R12, UR21, R37, 0x3, P0 ;  /* 0x000000150c0f7c11 */ /* 0x000fca00080f1c25 */
[----:B--2---:R0:W-:Y:S04]  /*0c60*/  STG.E.64 desc[UR12][R14.64], R34 ;  /* 0x000000220e007986 */ /* 0x0041e8000c101b0c */
.L_x_164:
[----:B------:R-:W-:Y:S05]  /*0c70*/  BRA.U !UP1, `(.L_x_163) ;  /* 0x0000000109cc7547 */ /* 0x000fea000b800000 */
[----:B------:R-:W1:Y:S01]  /*0c80*/  LDCU UR7, c[0x0][0x3a8] ;  /* 0x00007500ff0777ac */ /* 0x000e620008000800 */
[----:B------:R-:W-:Y:S02]  /*0c90*/  UISETP.NE.AND UP1, UPT, UR8, 0x1, UPT ;  /* 0x000000010800788c */ /* 0x000fe4000bf25270 */
[----:B-1----:R-:W-:-:S07]  /*0ca0*/  ULOP3.LUT UP2, URZ, UR7, 0x1, URZ, 0xc0, !UPT ;  /* 0x0000000107ff7892 */ /* 0x002fce000f84c0ff */
[----:B------:R-:W-:Y:S05]  /*0cb0*/  BRA.U !UP1, `(.L_x_165) ;  /* 0x0000000109787547 */ /* 0x000fea000b800000 */
[----:B------:R-:W1:Y:S01]  /*0cc0*/  LDCU.64 UR14, c[0x0][0x3f8] ;  /* 0x00007f00ff0e77ac */ /* 0x000e620008000a00 */
[----:B------:R-:W-:Y:S01]  /*0cd0*/  IMAD.MOV.U32 R8, RZ, RZ, R20 ;  /* 0x000000ffff087224 */ /* 0x000fe200078e0014 */
[----:B------:R-:W0:Y:S01]  /*0ce0*/  LDCU.64 UR18, c[0x0][0x3d0] ;  /* 0x00007a00ff1277ac */ /* 0x000e220008000a00 */
[----:B------:R-:W2:Y:S01]  /*0cf0*/  LDCU.64 UR22, c[0x0][0x3f8] ;  /* 0x00007f00ff1677ac */ /* 0x000ea20008000a00 */
[----:B------:R-:W3:Y:S01]  /*0d00*/  LDCU.64 UR20, c[0x0][0x398] ;  /* 0x00007300ff1477ac */ /* 0x000ee20008000a00 */
[----:B------:R-:W4:Y:S01]  /*0d10*/  LDCU UR7, c[0x0][0x3d0] ;  /* 0x00007a00ff0777ac */ /* 0x000f220008000800 */
[----:B-1----:R-:W-:-:S04]  /*0d20*/  IMAD.WIDE.U32 R12, R33, UR14, R8 ;  /* 0x0000000e210c7c25 */ /* 0x002fc8000f8e0008 */
[----:B------:R-:W-:Y:S01]  /*0d30*/  IMAD R13, R33, UR15, R13 ;  /* 0x0000000f210d7c24 */ /* 0x000fe2000f8e020d */
[C---:B0-----:R-:W-:Y:S01]  /*0d40*/  LEA R26, P0, R12.reuse, UR18, 0x3 ;  /* 0x000000120c1a7c11 */ /* 0x041fe2000f8018ff */
[----:B------:R-:W0:Y:S03]  /*0d50*/  LDCU.64 UR14, c[0x0][0x3c0] ;  /* 0x00007800ff0e77ac */ /* 0x000e260008000a00 */
[----:B------:R-:W-:-:S05]  /*0d60*/  LEA.HI.X R27, R12, UR19, R13, 0x3, P0 ;  /* 0x000000130c1b7c11 */ /* 0x000fca00080f1c0d */
[----:B------:R3:W5:Y:S01]  /*0d70*/  LDG.E.64 R12, desc[UR12][R26.64] ;  /* 0x0000000c1a0c7981 */ /* 0x000762000c1e1b00 */
[----:B------:R-:W-:Y:S02]  /*0d80*/  VIADD R31, R33, 0x1 ;  /* 0x00000001211f7836 */ /* 0x000fe40000000000 */
[----:B------:R-:W-:Y:S02]  /*0d90*/  IMAD.MOV.U32 R10, RZ, RZ, R22 ;  /* 0x000000ffff0a7224 */ /* 0x000fe400078e0016 */
[----:B--2---:R-:W-:-:S04]  /*0da0*/  IMAD.WIDE.U32 R24, R31, UR22, R8 ;  /* 0x000000161f187c25 */ /* 0x004fc8000f8e0008 */
[----:B------:R-:W-:Y:S01]  /*0db0*/  IMAD R25, R31, UR23, R25 ;  /* 0x000000171f197c24 */ /* 0x000fe2000f8e0219 */
[----:B----4-:R-:W-:Y:S01]  /*0dc0*/  LEA R28, P1, R24, UR7, 0x3 ;  /* 0x00000007181c7c11 */ /* 0x010fe2000f8218ff */
[----:B0-----:R-:W-:-:S03]  /*0dd0*/  IMAD.WIDE.U32 R14, R33, UR14, R10 ;  /* 0x0000000e210e7c25 */ /* 0x001fc6000f8e000a */
[----:B------:R-:W-:Y:S01]  /*0de0*/  LEA.HI.X R29, R24, UR19, R25, 0x3, P1 ;  /* 0x00000013181d7c11 */ /* 0x000fe200088f1c19 */
[----:B------:R-:W-:Y:S01]  /*0df0*/  IMAD R15, R33, UR15, R15 ;  /* 0x0000000f210f7c24 */ /* 0x000fe2000f8e020f */
[----:B---3--:R-:W-:-:S04]  /*0e00*/  LEA R26, P0, R14, UR20, 0x3 ;  /* 0x000000140e1a7c11 */ /* 0x008fc8000f8018ff */
[----:B------:R-:W-:-:S05]  /*0e10*/  LEA.HI.X R27, R14, UR21, R15, 0x3, P0 ;  /* 0x000000150e1b7c11 */ /* 0x000fca00080f1c0f */
[----:B-----5:R1:W-:Y:S04]  /*0e20*/  STG.E.64 desc[UR12][R26.64], R12 ;  /* 0x0000000c1a007986 */ /* 0x0203e8000c101b0c */
[----:B------:R-:W2:Y:S01]  /*0e30*/  LDG.E.64 R28, desc[UR12][R28.64] ;  /* 0x0000000c1c1c7981 */ /* 0x000ea2000c1e1b00 */
[----:B------:R-:W-:-:S04]  /*0e40*/  IMAD.WIDE.U32 R14, R31, UR14, R10 ;  /* 0x0000000e1f0e7c25 */ /* 0x000fc8000f8e000a */
[----:B------:R-:W-:Y:S01]  /*0e50*/  IMAD R31, R31, UR15, R15 ;  /* 0x0000000f1f1f7c24 */ /* 0x000fe2000f8e020f */
[----:B------:R-:W-:Y:S01]  /*0e60*/  LEA R24, P0, R14, UR20, 0x3 ;  /* 0x000000140e187c11 */ /* 0x000fe2000f8018ff */
[----:B------:R-:W-:-:S03]  /*0e70*/  VIADD R33, R33, 0x2 ;  /* 0x0000000221217836 */ /* 0x000fc60000000000 */
[----:B------:R-:W-:-:S05]  /*0e80*/  LEA.HI.X R25, R14, UR21, R31, 0x3, P0 ;  /* 0x000000150e197c11 */ /* 0x000fca00080f1c1f */
[----:B--2---:R1:W-:Y:S04]  /*0e90*/  STG.E.64 desc[UR12][R24.64], R28 ;  /* 0x0000001c18007986 */ /* 0x0043e8000c101b0c */
.L_x_165:
[----:B------:R-:W-:Y:S05]  /*0ea0*/  BRA.U !UP2, `(.L_x_163) ;  /* 0x000000010a407547 */ /* 0x000fea000b800000 */
[----:B------:R-:W2:Y:S01]  /*0eb0*/  LDCU.64 UR14, c[0x0][0x3f8] ;  /* 0x00007f00ff0e77ac */ /* 0x000ea20008000a00 */
[----:B------:R-:W-:Y:S01]  /*0ec0*/  IMAD.MOV.U32 R8, RZ, RZ, R20 ;  /* 0x000000ffff087224 */ /* 0x000fe200078e0014 */
[----:B------:R-:W1:Y:S03]  /*0ed0*/  LDCU.64 UR18, c[0x0][0x3d0] ;  /* 0x00007a00ff1277ac */ /* 0x000e660008000a00 */
[----:B--2---:R-:W-:-:S04]  /*0ee0*/  IMAD.WIDE.U32 R8, R33, UR14, R8 ;  /* 0x0000000e21087c25 */ /* 0x004fc8000f8e0008 */
[----:B------:R-:W-:Y:S01]  /*0ef0*/  IMAD R9, R33, UR15, R9 ;  /* 0x0000000f21097c24 */ /* 0x000fe2000f8e0209 */
[C---:B-1----:R-:W-:Y:S01]  /*0f00*/  LEA R12, P0, R8.reuse, UR18, 0x3 ;  /* 0x00000012080c7c11 */ /* 0x042fe2000f8018ff */
[----:B------:R-:W1:Y:S03]  /*0f10*/  LDCU.64 UR14, c[0x0][0x3c0] ;  /* 0x00007800ff0e77ac */ /* 0x000e660008000a00 */
[----:B------:R-:W-:Y:S01]  /*0f20*/  LEA.HI.X R13, R8, UR19, R9, 0x3, P0 ;  /* 0x00000013080d7c11 */ /* 0x000fe200080f1c09 */
[----:B------:R-:W0:Y:S04]  /*0f30*/  LDCU.64 UR18, c[0x0][0x398] ;  /* 0x00007300ff1277ac */ /* 0x000e280008000a00 */
[----:B------:R-:W2:Y:S01]  /*0f40*/  LDG.E.64 R8, desc[UR12][R12.64] ;  /* 0x0000000c0c087981 */ /* 0x000ea2000c1e1b00 */
[----:B------:R-:W-:-:S04]  /*0f50*/  IMAD.MOV.U32 R10, RZ, RZ, R22 ;  /* 0x000000ffff0a7224 */ /* 0x000fc800078e0016 */
[----:B-1----:R-:W-:-:S04]  /*0f60*/  IMAD.WIDE.U32 R10, R33, UR14, R10 ;  /* 0x0000000e210a7c25 */ /* 0x002fc8000f8e000a */
[----:B------:R-:W-:Y:S01]  /*0f70*/  IMAD R33, R33, UR15, R11 ;  /* 0x0000000f21217c24 */ /* 0x000fe2000f8e020b */
[----:B0-----:R-:W-:-:S04]  /*0f80*/  LEA R14, P0, R10, UR18, 0x3 ;  /* 0x000000120a0e7c11 */ /* 0x001fc8000f8018ff */
[----:B------:R-:W-:-:S05]  /*0f90*/  LEA.HI.X R15, R10, UR19, R33, 0x3, P0 ;  /* 0x000000130a0f7c11 */ /* 0x000fca00080f1c21 */
[----:B--2---:R2:W-:Y:S04]  /*0fa0*/  STG.E.64 desc[UR12][R14.64], R8 ;  /* 0x000000080e007986 */ /* 0x0045e8000c101b0c */
.L_x_163:
[----:B------:R-:W3:Y:S01]  /*0fb0*/  LDC R2, c[0x0][0x3a0] ;  /* 0x0000e800ff027b82 */ /* 0x000ee20000000800 */
[----:B------:R-:W-:-:S06]  /*0fc0*/  UIADD3 UR4, UPT, UPT, UR4, 0x1, URZ ;  /* 0x0000000104047890 */ /* 0x000fcc000fffe0ff */
[----:B---3--:R-:W-:-:S13]  /*0fd0*/  ISETP.NE.AND P0, PT, R2, UR4, PT ;  /* 0x0000000402007c0c */ /* 0x008fda000bf05270 */
[----:B------:R-:W-:Y:S05]  /*0fe0*/  @!P0 EXIT ;  /* 0x000000000000894d */ /* 0x000fea0003800000 */
[----:B------:R-:W-:Y:S05]  /*0ff0*/  BRA `(.L_x_166) ;  /* 0xfffffff4000c7947 */ /* 0x000fea000383ffff */
.L_x_160:
[----:B------:R-:W0:Y:S01]  /*1000*/  LDCU.U8 UR4, c[0x0][0x390] ;  /* 0x00007200ff0477ac */ /* 0x000e220008000000 */
[----:B------:R-:W1:Y:S01]  /*1010*/  LDC R0, c[0x0][0x3a0] ;  /* 0x0000e800ff007b82 */ /* 0x000e620000000800 */
[----:B0-----:R-:W-:-:S06]  /*1020*/  UPRMT UR4, UR4, 0x8880, URZ ;  /* 0x0000888004047896 */ /* 0x001fcc00080000ff */
[----:B------:R-:W-:Y:S02]  /*1030*/  ISETP.NE.AND P0, PT, RZ, UR4, PT ;  /* 0x00000004ff007c0c */ /* 0x000fe4000bf05270 */
[----:B-1----:R-:W-:-:S11]  /*1040*/  ISETP.GE.AND P1, PT, R0, 0x1, PT ;  /* 0x000000010000780c */ /* 0x002fd60003f26270 */
[----:B------:R-:W0:Y:S01]  /*1050*/  @P0 LDC.64 R4, c[0x0][0x388] ;  /* 0x0000e200ff040b82 */ /* 0x000e220000000a00 */
[----:B------:R-:W0:Y:S02]  /*1060*/  @P0 I2F.F64 R2, R9 ;  /* 0x0000000900020312 */ /* 0x000e240000201c00 */
[----:B0-----:R-:W-:Y:S01]  /*1070*/  @P0 DMUL R2, R2, R4 ;  /* 0x0000000402020228 */ /* 0x001fe20000000000 */
[----:B------:R-:W-:Y:S10]  /*1080*/  @P0 BRA `(.L_x_167) ;  /* 0x00000000001c0947 */ /* 0x000ff40003800000 */
[----:B------:R-:W0:Y:S01]  /*1090*/  LDC.64 R4, c[0x0][0x388] ;  /* 0x0000e200ff047b82 */ /* 0x000e220000000a00 */
[----:B------:R-:W1:Y:S02]  /*10a0*/  I2F.F64 R2, R9 ;  /* 0x0000000900027312 */ /* 0x000e640000201c00 */
[----:B-1----:R-:W-:-:S08]  /*10b0*/  DADD R2, R2, 0.5 ;  /* 0x3fe0000002027429 */ /* 0x002fd00000000000 */
[----:B0-----:R-:W-:-:S08]  /*10c0*/  DFMA R2, R2, R4, -0.5 ;  /* 0xbfe000000202742b */ /* 0x001fd00000000004 */
[----:B------:R-:W-:-:S06]  /*10d0*/  DSETP.GEU.AND P0, PT, R2, RZ, PT ;  /* 0x000000ff0200722a */ /* 0x000fcc0003f0e000 */
[----:B------:R-:W-:Y:S02]  /*10e0*/  FSEL R2, R2, RZ, P0 ;  /* 0x000000ff02027208 */ /* 0x000fe40000000000 */
[----:B------:R-:W-:-:S07]  /*10f0*/  FSEL R3, R3, RZ, P0 ;  /* 0x000000ff03037208 */ /* 0x000fce0000000000 */
.L_x_167:
[----:B------:R-:W-:Y:S05]  /*1100*/  @!P1 EXIT ;  /* 0x000000000000994d */ /* 0x000fea0003800000 */
[----:B------:R-:W0:Y:S02]  /*1110*/  LDC R0, c[0x0][0x3a8] ;  /* 0x0000ea00ff007b82 */ /* 0x000e240000000800 */
[----:B0-----:R-:W-:Y:S02]  /*1120*/  ISETP.GE.AND P0, PT, R0, 0x1, PT ;  /* 0x000000010000780c */ /* 0x001fe40003f06270 */
[----:B------:R0:W1:Y:S11]  /*1130*/  F2I.F64.TRUNC R0, R2 ;  /* 0x0000000200007311 */ /* 0x000076000030d100 */
[----:B0-----:R-:W-:Y:S05]  /*1140*/  @!P0 EXIT ;  /* 0x000000000000894d */ /* 0x001fea0003800000 */
[----:B------:R-:W0:Y:S01]  /*1150*/  LDCU.64 UR6, c[0x0][0x400] ;  /* 0x00008000ff0677ac */ /* 0x000e220008000a00 */
[----:B-1----:R-:W1:Y:S01]  /*1160*/  I2F.F64 R10, R0 ;  /* 0x00000000000a7312 */ /* 0x002e620000201c00 */
[----:B------:R-:W-:Y:S01]  /*1170*/  SHF.R.S32.HI R4, RZ, 0x1f, R9 ;  /* 0x0000001fff047819 */ /* 0x000fe20000011409 */
[----:B------:R-:W-:-:S06]  /*1180*/  UIADD3 UR4, UPT, UPT, UR5, -0x1, URZ ;  /* 0xffffffff05047890 */ /* 0x000fcc000fffe0ff */
[----:B------:R-:W-:Y:S01]  /*1190*/  ISETP.GE.AND P0, PT, R0, UR4, PT ;  /* 0x0000000400007c0c */ /* 0x000fe2000bf06270 */
[----:B------:R-:W-:Y:S01]  /*11a0*/  UMOV UR4, URZ ;  /* 0x000000ff00047c82 */ /* 0x000fe20008000000 */
[----:B-1----:R-:W-:Y:S01]  /*11b0*/  DADD R10, -R10, R2 ;  /* 0x000000000a0a7229 */ /* 0x002fe20000000102 */
[----:B0-----:R-:W-:-:S04]  /*11c0*/  IMAD R4, R4, UR6, RZ ;  /* 0x0000000604047c24 */ /* 0x001fc8000f8e02ff */
[C---:B------:R-:W-:Y:S02]  /*11d0*/  IMAD R5, R9.reuse, UR7, R4 ;  /* 0x0000000709057c24 */ /* 0x040fe4000f8e0204 */
[----:B------:R-:W-:-:S04]  /*11e0*/  IMAD.WIDE.U32 R8, R9, UR6, RZ ;  /* 0x0000000609087c25 */ /* 0x000fc8000f8e00ff */
[----:B------:R-:W-:-:S07]  /*11f0*/  IMAD.IADD R3, R5, 0x1, R9 ;  /* 0x0000000105037824 */ /* 0x000fce00078e0209 */
.L_x_173:
[----:B0--3--:R-:W0:Y:S01]  /*1200*/  LDC.64 R6, c[0x0][0x3c8] ;  /* 0x0000f200ff067b82 */ /* 0x009e220000000a00 */
[----:B-1----:R-:W1:Y:S01]  /*1210*/  LDCU.64 UR10, c[0x0][0x3b8] ;  /* 0x00007700ff0a77ac */ /* 0x002e620008000a00 */
[----:B------:R-:W-:Y:S01]  /*1220*/  VIADD R14, R0, 0x1 ;  /* 0x00000001000e7836 */ /* 0x000fe20000000000 */
[--C-:B------:R-:W-:Y:S01]  /*1230*/  SHF.R.S32.HI R13, RZ, 0x1f, R0.reuse ;  /* 0x0000001fff0d7819 */ /* 0x100fe20000011400 */
[----:B------:R-:W-:Y:S01]  /*1240*/  @P0 IMAD.MOV R14, RZ, RZ, R0 ;  /* 0x000000ffff0e0224 */ /* 0x000fe200078e0200 */
[----:B--2---:R-:W2:Y:S01]  /*1250*/  LDCU UR8, c[0x0][0x3a8] ;  /* 0x00007500ff0877ac */ /* 0x004ea20008000800 */
[----:B------:R-:W-:Y:S02]  /*1260*/  IMAD.MOV.U32 R2, RZ, RZ, R8 ;  /* 0x000000ffff027224 */ /* 0x000fe400078e0008 */
[----:B------:R-:W3:Y:S01]  /*1270*/  LDC.64 R16, c[0x0][0x3f0] ;  /* 0x0000fc00ff107b82 */ /* 0x000ee20000000a00 */
[----:B------:R-:W4:Y:S01]  /*1280*/  LDCU UR5, c[0x0][0x3a0] ;  /* 0x00007400ff0577ac */ /* 0x000f220008000800 */
[----:B------:R-:W-:Y:S01]  /*1290*/  SHF.R.S32.HI R5, RZ, 0x1f, R14 ;  /* 0x0000001fff057819 */ /* 0x000fe2000001140e */
[----:B-1----:R-:W-:-:S02]  /*12a0*/  UIMAD.WIDE.U32 UR6, UR4, UR10, URZ ;  /* 0x0000000a040672a5 */ /* 0x002fc4000f8e00ff */
[----:B--2---:R-:W-:Y:S01]  /*12b0*/  UISETP.GE.U32.AND UP1, UPT, UR8, 0x8, UPT ;  /* 0x000000080800788c */ /* 0x004fe2000bf26070 */
[-C--:B0-----:R-:W-:Y:S01]  /*12c0*/  IMAD R4, R13, R6.reuse, RZ ;  /* 0x000000060d047224 */ /* 0x081fe200078e02ff */
[----:B------:R-:W-:Y:S01]  /*12d0*/  UIMAD UR7, UR4, UR11, UR7 ;  /* 0x0000000b040772a4 */ /* 0x000fe2000f8e0207 */
[----:B------:R-:W-:Y:S02]  /*12e0*/  IMAD R5, R5, R6, RZ ;  /* 0x0000000605057224 */ /* 0x000fe400078e02ff */
[----:B------:R-:W-:Y:S02]  /*12f0*/  IMAD R21, R0, R7, R4 ;  /* 0x0000000700157224 */ /* 0x000fe400078e0204 */
[----:B------:R-:W-:Y:S02]  /*1300*/  IMAD R7, R7, R14, R5 ;  /* 0x0000000e07077224 */ /* 0x000fe400078e0205 */
[----:B---3--:R-:W-:-:S04]  /*1310*/  IMAD.WIDE.U32 R12, R16, UR4, R2 ;  /* 0x00000004100c7c25 */ /* 0x008fc8000f8e0002 */
[----:B------:R-:W-:Y:S01]  /*1320*/  IMAD R5, R17, UR4, R13 ;  /* 0x0000000411057c24 */ /* 0x000fe2000f8e020d */
[----:B------:R-:W-:Y:S01]  /*1330*/  UIADD3 UR4, UPT, UPT, UR4, 0x1, URZ ;  /* 0x0000000104047890 */ /* 0x000fe2000fffe0ff */
[----:B------:R-:W-:-:S03]  /*1340*/  IMAD.WIDE.U32 R14, R6, R14, UR6 ;  /* 0x00000006060e7e25 */ /* 0x000fc6000f8e000e */
[----:B----4-:R-:W-:Y:S01]  /*1350*/  UISETP.NE.AND UP0, UPT, UR4, UR5, UPT ;  /* 0x000000050400728c */ /* 0x010fe2000bf05270 */
[----:B------:R-:W-:Y:S02]  /*1360*/  IMAD.WIDE.U32 R16, R0, R6, UR6 ;  /* 0x0000000600107e25 */ /* 0x000fe4000f8e0006 */
[----:B------:R-:W-:Y:S02]  /*1370*/  UMOV UR5, URZ ;  /* 0x000000ff00057c82 */ /* 0x000fe40008000000 */
[----:B------:R-:W-:Y:S02]  /*1380*/  IMAD.IADD R7, R15, 0x1, R7 ;  /* 0x000000010f077824 */ /* 0x000fe400078e0207 */
[----:B------:R-:W-:Y:S01]  /*1390*/  IMAD.IADD R21, R17, 0x1, R21 ;  /* 0x0000000111157824 */ /* 0x000fe200078e0215 */
[----:B------:R-:W-:Y:S06]  /*13a0*/  BRA.U !UP1, `(.L_x_168) ;  /* 0x0000000509cc7547 */ /* 0x000fec000b800000 */
[----:B------:R-:W0:Y:S01]  /*13b0*/  LDCU.64 UR10, c[0x0][0x3f8] ;  /* 0x00007f00ff0a77ac */ /* 0x000e220008000a00 */
[----:B------:R-:W1:Y:S01]  /*13c0*/  LDCU.64 UR14, c[0x0][0x3c0] ;  /* 0x00007800ff0e77ac */ /* 0x000e620008000a00 */
[----:B------:R-:W2:Y:S01]  /*13d0*/  LDCU.64 UR18, c[0x0][0x3d0] ;  /* 0x00007a00ff1277ac */ /* 0x000ea20008000a00 */
[----:B------:R-:W3:Y:S01]  /*13e0*/  LDCU.64 UR20, c[0x0][0x398] ;  /* 0x00007300ff1477ac */ /* 0x000ee20008000a00 */
[----:B------:R-:W-:Y:S01]  /*13f0*/  UMOV UR5, URZ ;  /* 0x000000ff00057c82 */ /* 0x000fe20008000000 */
[----:B0-----:R-:W-:Y:S02]  /*1400*/  USHF.L.U64.HI UR7, UR10, 0x3, UR11 ;  /* 0x000000030a077899 */ /* 0x001fe4000801020b */
[----:B-1----:R-:W-:Y:S02]  /*1410*/  USHF.L.U64.HI UR9, UR14, 0x3, UR15 ;  /* 0x000000030e097899 */ /* 0x002fe4000801020f */
[----:B--23--:R-:W-:-:S12]  /*1420*/  USHF.L.U32 UR16, UR14, 0x3, URZ ;  /* 0x000000030e107899 */ /* 0x00cfd800080006ff */
.L_x_169:
[----:B------:R-:W-:Y:S02]  /*1430*/  IMAD.U32 R31, RZ, RZ, UR5 ;  /* 0x00000005ff1f7e24 */ /* 0x000fe4000f8e00ff */
[----:B------:R-:W-:Y:S02]  /*1440*/  IMAD.MOV.U32 R4, RZ, RZ, R12 ;  /* 0x000000ffff047224 */ /* 0x000fe400078e000c */
[----:B0-----:R-:W-:Y:S02]  /*1450*/  IMAD.U32 R23, RZ, RZ, UR5 ;  /* 0x00000005ff177e24 */ /* 0x001fe4000f8e00ff */
[----:B------:R-:W-:-:S04]  /*1460*/  IMAD.WIDE.U32 R18, R31, UR10, R4 ;  /* 0x0000000a1f127c25 */ /* 0x000fc8000f8e0004 */
[----:B------:R-:W-:Y:S01]  /*1470*/  IMAD R19, R23, UR11, R19 ;  /* 0x0000000b17137c24 */ /* 0x000fe2000f8e0213 */
[----:B------:R-:W-:-:S04]  /*1480*/  LEA R24, P1, R18, UR18, 0x3 ;  /* 0x0000001212187c11 */ /* 0x000fc8000f8218ff */
[----:B------:R-:W-:-:S05]  /*1490*/  LEA.HI.X R25, R18, UR19, R19, 0x3, P1 ;  /* 0x0000001312197c11 */ /* 0x000fca00088f1c13 */
[----:B------:R0:W2:Y:S01]  /*14a0*/  LDG.E.64 R22, desc[UR12][R24.64] ;  /* 0x0000000c18167981 */ /* 0x0000a2000c1e1b00 */
[----:B------:R-:W-:Y:S01]  /*14b0*/  IMAD.MOV.U32 R20, RZ, RZ, R16 ;  /* 0x000000ffff147224 */ /* 0x000fe200078e0010 */
[----:B------:R-:W-:Y:S01]  /*14c0*/  DADD R18, -R10, 1 ;  /* 0x3ff000000a127429 */ /* 0x000fe20000000100 */
[----:B------:R-:W-:Y:S01]  /*14d0*/  IMAD.MOV.U32 R6, RZ, RZ, R14 ;  /* 0x000000ffff067224 */ /* 0x000fe200078e000e */
[----:B------:R-:W-:Y:S01]  /*14e0*/  UIMAD UR6, UR5, UR15, URZ ;  /* 0x0000000f050672a4 */ /* 0x000fe2000f8e02ff */
[----:B------:R-:W-:Y:S01]  /*14f0*/  IMAD.WIDE.U32 R28, R31, UR14, R20 ;  /* 0x0000000e1f1c7c25 */ /* 0x000fe2000f8e0014 */
[----:B------:R-:W-:-:S03]  /*1500*/  USHF.L.U32 UR17, UR10, 0x3, URZ ;  /* 0x000000030a117899 */ /* 0x000fc600080006ff */
[----:B------:R-:W-:Y:S01]  /*1510*/  IMAD.WIDE.U32 R30, R31, UR14, R6 ;  /* 0x0000000e1f1e7c25 */ /* 0x000fe2000f8e0006 */
[----:B------:R-:W-:Y:S02]  /*1520*/  LEA R32, P1, R28, UR20, 0x3 ;  /* 0x000000141c207c11 */ /* 0x000fe4000f8218ff */
[----:B0-----:R-:W-:Y:S01]  /*1530*/  IADD3 R24, P3, PT, R24, UR17, RZ ;  /* 0x0000001118187c10 */ /* 0x001fe2000ff7e0ff */
[----:B------:R-:W-:Y:S01]  /*1540*/  VIADD R29, R29, UR6 ;  /* 0x000000061d1d7c36 */ /* 0x000fe20008000000 */
[----:B------:R-:W-:Y:S01]  /*1550*/  LEA R26, P2, R30, UR20, 0x3 ;  /* 0x000000141e1a7c11 */ /* 0x000fe2000f8418ff */
[----:B------:R-:W-:Y:S01]  /*1560*/  VIADD R27, R31, UR6 ;  /* 0x000000061f1b7c36 */ /* 0x000fe20008000000 */
[----:B------:R-:W-:Y:S02]  /*1570*/  IADD3.X R25, PT, PT, R25, UR7, RZ, P3, !PT ;  /* 0x0000000719197c10 */ /* 0x000fe40009ffe4ff */
[----:B------:R-:W-:Y:S02]  /*1580*/  LEA.HI.X R33, R28, UR21, R29, 0x3, P1 ;  /* 0x000000151c217c11 */ /* 0x000fe400088f1c1d */
[----:B------:R-:W-:Y:S01]  /*1590*/  LEA.HI.X R27, R30, UR21, R27, 0x3, P2 ;  /* 0x000000151e1b7c11 */ /* 0x000fe200090f1c1b */
[----:B--2---:R-:W-:-:S02]  /*15a0*/  DMUL R34, R18, R22 ;  /* 0x0000001612227228 */ /* 0x004fc40000000000 */
[----:B------:R-:W-:-:S05]  /*15b0*/  DMUL R22, R10, R22 ;  /* 0x000000160a167228 */ /* 0x000fca0000000000 */
[----:B------:R-:W-:Y:S04]  /*15c0*/  REDG.E.ADD.F64.RN.STRONG.GPU desc[UR12][R32.64], R34 ;  /* 0x00000022200079a6 */ /* 0x000fe8000c12ff0c */
[----:B------:R0:W-:Y:S04]  /*15d0*/  REDG.E.ADD.F64.RN.STRONG.GPU desc[UR12][R26.64], R22 ;  /* 0x000000161a0079a6 */ /* 0x0001e8000c12ff0c */
[----:B0-----:R-:W2:Y:S01]  /*15e0*/  LDG.E.64 R22, desc[UR12][R24.64] ;  /* 0x0000000c18167981 */ /* 0x001ea2000c1e1b00 */
[----:B------:R-:W-:Y:S02]  /*15f0*/  IADD3 R36, P1, PT, R32, UR16, RZ ;  /* 0x0000001020247c10 */ /* 0x000fe4000ff3e0ff */
[----:B------:R-:W-:-:S02]  /*1600*/  IADD3 R34, P2, PT, R26, UR16, RZ ;  /* 0x000000101a227c10 */ /* 0x000fc4000ff5e0ff */
[----:B------:R-:W-:Y:S02]  /*1610*/  IADD3 R30, P3, PT, R24, UR17, RZ ;  /* 0x00000011181e7c10 */ /* 0x000fe4000ff7e0ff */
[----:B------:R-:W-:Y:S02]  /*1620*/  IADD3.X R37, PT, PT, R33, UR9, RZ, P1, !PT ;  /* 0x0000000921257c10 */ /* 0x000fe40008ffe4ff */
[----:B------:R-:W-:Y:S02]  /*1630*/  IADD3.X R35, PT, PT, R27, UR9, RZ, P2, !PT ;  /* 0x000000091b237c10 */ /* 0x000fe400097fe4ff */
[----:B------:R-:W-:Y:S01]  /*1640*/  IADD3.X R31, PT, PT, R25, UR7, RZ, P3, !PT ;  /* 0x00000007191f7c10 */ /* 0x000fe20009ffe4ff */
[-C--:B--2---:R-:W-:Y:S02]  /*1650*/  DMUL R28, R18, R22.reuse ;  /* 0x00000016121c7228 */ /* 0x084fe40000000000 */
[----:B------:R-:W-:-:S05]  /*1660*/  DMUL R32, R10, R22 ;  /* 0x000000160a207228 */ /* 0x000fca0000000000 */
[----:B------:R0:W-:Y:S04]  /*1670*/  REDG.E.ADD.F64.RN.STRONG.GPU desc[UR12][R36.64], R28 ;  /* 0x0000001c240079a6 */ /* 0x0001e8000c12ff0c */
[----:B------:R1:W-:Y:S04]  /*1680*/  REDG.E.ADD.F64.RN.STRONG.GPU desc[UR12][R34.64], R32 ;  /* 0x00000020220079a6 */ /* 0x0003e8000c12ff0c */
[----:B0-----:R-:W1:Y:S01]  /*1690*/  LDG.E.64 R28, desc[UR12][R30.64] ;  /* 0x0000000c1e1c7981 */ /* 0x001e62000c1e1b00 */
[----:B------:R-:W-:Y:S02]  /*16a0*/  IADD3 R22, P1, PT, R36, UR16, RZ ;  /* 0x0000001024167c10 */ /* 0x000fe4000ff3e0ff */
[----:B------:R-:W-:-:S02]  /*16b0*/  IADD3 R24, P2, PT, R34, UR16, RZ ;  /* 0x0000001022187c10 */ /* 0x000fc4000ff5e0ff */
[----:B------:R-:W-:Y:S02]  /*16c0*/  IADD3 R26, P3, PT, R30, UR17, RZ ;  /* 0x000000111e1a7c10 */ /* 0x000fe4000ff7e0ff */
[----:B------:R-:W-:Y:S02]  /*16d0*/  IADD3.X R23, PT, PT, R37, UR9, RZ, P1, !PT ;  /* 0x0000000925177c10 */ /* 0x000fe40008ffe4ff */
[----:B------:R-:W-:Y:S02]  /*16e0*/  IADD3.X R25, PT, PT, R35, UR9, RZ, P2, !PT ;  /* 0x0000000923197c10 */ /* 0x000fe400097fe4ff */
[----:B------:R-:W-:Y:S01]  /*16f0*/  IADD3.X R27, PT, PT, R31, UR7, RZ, P3, !PT ;  /* 0x000000071f1b7c10 */ /* 0x000fe20009ffe4ff */
[-C--:B-1----:R-:W-:Y:S02]  /*1700*/  DMUL R32, R18, R28.reuse ;  /* 0x0000001c12207228 */ /* 0x082fe40000000000 */
[----:B------:R-:W-:-:S05]  /*1710*/  DMUL R28, R10, R28 ;  /* 0x0000001c0a1c7228 */ /* 0x000fca0000000000 */
[----:B------:R-:W-:Y:S04]  /*1720*/  REDG.E.ADD.F64.RN.STRONG.GPU desc[UR12][R22.64], R32 ;  /* 0x00000020160079a6 */ /* 0x000fe8000c12ff0c */
[----:B------:R0:W-:Y:S04]  /*1730*/  REDG.E.ADD.F64.RN.STRONG.GPU desc[UR12][R24.64], R28 ;  /* 0x0000001c180079a6 */ /* 0x0001e8000c12ff0c */
[----:B0-----:R0:W2:Y:S01]  /*1740*/  LDG.E.64 R28, desc[UR12][R26.64] ;  /* 0x0000000c1a1c7981 */ /* 0x0010a2000c1e1b00 */
[----:B------:R-:W-:Y:S02]  /*1750*/  IADD3 R34, P1, PT, R22, UR16, RZ ;  /* 0x0000001016227c10 */ /* 0x000fe4000ff3e0ff */
[----:B------:R-:W-:-:S02]  /*1760*/  IADD3 R36, P2, PT, R24, UR16, RZ ;  /* 0x0000001018247c10 */ /* 0x000fc4000ff5e0ff */
[----:B------:R-:W-:Y:S02]  /*1770*/  IADD3.X R35, PT, PT, R23, UR9, RZ, P1, !PT ;  /* 0x0000000917237c10 */ /* 0x000fe40008ffe4ff */
[----:B------:R-:W-:Y:S02]  /*1780*/  IADD3.X R37, PT, PT, R25, UR9, RZ, P2, !PT ;  /* 0x0000000919257c10 */ /* 0x000fe400097fe4ff */
[----:B0-----:R-:W-:-:S04]  /*1790*/  IADD3 R26, P3, PT, R26, UR17, RZ ;  /* 0x000000111a1a7c10 */ /* 0x001fc8000ff7e0ff */
[----:B------:R-:W-:Y:S01]  /*17a0*/  IADD3.X R27, PT, PT, R27, UR7, RZ, P3, !PT ;  /* 0x000000071b1b7c10 */ /* 0x000fe20009ffe4ff */
[-C--:B--2---:R-:W-:Y:S02]  /*17b0*/  DMUL R22, R10, R28.reuse ;  /* 0x0000001c0a167228 */ /* 0x084fe40000000000 */
[----:B------:R-:W-:-:S07]  /*17c0*/  DMUL R30, R18, R28 ;  /* 0x0000001c121e7228 */ /* 0x000fce0000000000 */
        /* <DEDUP_REMOVED lines=22> */
[----:B------:R0:W-:Y:S04]  /*1930*/  REDG.E.ADD.F64.RN.STRONG.GPU desc[UR12][R34.64], R30 ;  /* 0x0000001e220079a6 */ /* 0x0001e8000c12ff0c */
[----:B------:R1:W-:Y:S04]  /*1940*/  REDG.E.ADD.F64.RN.STRONG.GPU desc[UR12][R36.64], R22 ;  /* 0x00000016240079a6 */ /* 0x0003e8000c12ff0c */
[----:B------:R-:W1:Y:S01]  /*1950*/  LDG.E.64 R32, desc[UR12][R26.64] ;  /* 0x0000000c1a207981 */ /* 0x000e62000c1e1b00 */
[----:B------:R-:W-:Y:S02]  /*1960*/  IADD3 R24, P1, PT, R34, UR16, RZ ;  /* 0x0000001022187c10 */ /* 0x000fe4000ff3e0ff */
[----:B------:R-:W-:-:S02]  /*1970*/  IADD3 R28, P2, PT, R36, UR16, RZ ;  /* 0x00000010241c7c10 */ /* 0x000fc4000ff5e0ff */
[----:B------:R-:W-:Y:S02]  /*1980*/  IADD3.X R25, PT, PT, R35, UR9, RZ, P1, !PT ;  /* 0x0000000923197c10 */ /* 0x000fe40008ffe4ff */
[----:B0-----:R-:W-:Y:S02]  /*1990*/  IADD3 R30, P3, PT, R26, UR17, RZ ;  /* 0x000000111a1e7c10 */ /* 0x001fe4000ff7e0ff */
[----:B------:R-:W-:Y:S02]  /*19a0*/  IADD3.X R29, PT, PT, R37, UR9, RZ, P2, !PT ;  /* 0x00000009251d7c10 */ /* 0x000fe400097fe4ff */
[----:B------:R-:W-:Y:S01]  /*19b0*/  IADD3.X R31, PT, PT, R27, UR7, RZ, P3, !PT ;  /* 0x000000071b1f7c10 */ /* 0x000fe20009ffe4ff */
[-C--:B-1----:R-:W-:Y:S02]  /*19c0*/  DMUL R22, R18, R32.reuse ;  /* 0x0000002012167228 */ /* 0x082fe40000000000 */
[----:B------:R-:W-:-:S05]  /*19d0*/  DMUL R32, R10, R32 ;  /* 0x000000200a207228 */ /* 0x000fca0000000000 */
[----:B------:R0:W-:Y:S04]  /*19e0*/  REDG.E.ADD.F64.RN.STRONG.GPU desc[UR12][R24.64], R22 ;  /* 0x00000016180079a6 */ /* 0x0001e8000c12ff0c */
[----:B------:R0:W-:Y:S04]  /*19f0*/  REDG.E.ADD.F64.RN.STRONG.GPU desc[UR12][R28.64], R32 ;  /* 0x000000201c0079a6 */ /* 0x0001e8000c12ff0c */
[----:B------:R-:W2:Y:S01]  /*1a00*/  LDG.E.64 R26, desc[UR12][R30.64] ;  /* 0x0000000c1e1a7981 */ /* 0x000ea2000c1e1b00 */
[----:B------:R-:W-:Y:S02]  /*1a10*/  IADD3 R34, P1, PT, R24, UR16, RZ ;  /* 0x0000001018227c10 */ /* 0x000fe4000ff3e0ff */
[----:B------:R-:W-:-:S02]  /*1a20*/  IADD3 R36, P2, PT, R28, UR16, RZ ;  /* 0x000000101c247c10 */ /* 0x000fc4000ff5e0ff */
[----:B------:R-:W-:Y:S02]  /*1a30*/  IADD3.X R35, PT, PT, R25, UR9, RZ, P1, !PT ;  /* 0x0000000919237c10 */ /* 0x000fe40008ffe4ff */
[----:B------:R-:W-:Y:S01]  /*1a40*/  IADD3.X R37, PT, PT, R29, UR9, RZ, P2, !PT ;  /* 0x000000091d257c10 */ /* 0x000fe200097fe4ff */
[----:B------:R-:W-:Y:S02]  /*1a50*/  ULOP3.LUT UR6, UR8, 0x7ffffff8, URZ, 0xc0, !UPT ;  /* 0x7ffffff808067892 */ /* 0x000fe4000f8ec0ff */
[----:B------:R-:W-:Y:S01]  /*1a60*/  UIADD3 UR5, UPT, UPT, UR5, 0x8, URZ ;  /* 0x0000000805057890 */ /* 0x000fe2000fffe0ff */
[-C--:B--2---:R-:W-:Y:S02]  /*1a70*/  DMUL R18, R18, R26.reuse ;  /* 0x0000001a12127228 */ /* 0x084fe40000000000 */
[----:B------:R-:W-:-:S05]  /*1a80*/  DMUL R26, R10, R26 ;  /* 0x0000001a0a1a7228 */ /* 0x000fca0000000000 */
[----:B------:R0:W-:Y:S04]  /*1a90*/  REDG.E.ADD.F64.RN.STRONG.GPU desc[UR12][R34.64], R18 ;  /* 0x00000012220079a6 */ /* 0x0001e8000c12ff0c */
[----:B------:R0:W-:Y:S01]  /*1aa0*/  REDG.E.ADD.F64.RN.STRONG.GPU desc[UR12][R36.64], R26 ;  /* 0x0000001a240079a6 */ /* 0x0001e2000c12ff0c */
[----:B------:R-:W-:-:S09]  /*1ab0*/  UISETP.NE.AND UP1, UPT, UR5, UR6, UPT ;  /* 0x000000060500728c */ /* 0x000fd2000bf25270 */
[----:B------:R-:W-:Y:S05]  /*1ac0*/  BRA.U UP1, `(.L_x_169) ;  /* 0xfffffff901587547 */ /* 0x000fea000b83ffff */
[----:B------:R-:W-:-:S05]  /*1ad0*/  UMOV UR5, UR6 ;  /* 0x0000000600057c82 */ /* 0x000fca0008000000 */
.L_x_168:
[----:B------:R-:W1:Y:S02]  /*1ae0*/  LDCU UR6, c[0x0][0x3a8] ;  /* 0x00007500ff0677ac */ /* 0x000e640008000800 */
[----:B-1----:R-:W-:-:S04]  /*1af0*/  ULOP3.LUT UR6, UR6, 0x7, URZ, 0xc0, !UPT ;  /* 0x0000000706067892 */ /* 0x002fc8000f8ec0ff */
[----:B------:R-:W-:-:S09]  /*1b00*/  UISETP.NE.AND UP1, UPT, UR6, URZ, UPT ;  /* 0x000000ff0600728c */ /* 0x000fd2000bf25270 */
[----:B------:R-:W-:Y:S05]  /*1b10*/  BRA.U !UP1, `(.L_x_170) ;  /* 0x0000000909987547 */ /* 0x000fea000b800000 */
[----:B------:R-:W-:Y:S02]  /*1b20*/  UIADD3 UR6, UPT, UPT, UR6, -0x1, URZ ;  /* 0xffffffff06067890 */ /* 0x000fe4000fffe0ff */
[----:B------:R-:W-:Y:S02]  /*1b30*/  ULOP3.LUT UP1, UR9, UR8, 0x3, URZ, 0xc0, !UPT ;  /* 0x0000000308097892 */ /* 0x000fe4000f82c0ff */
[----:B------:R-:W-:-:S09]  /*1b40*/  UISETP.GE.U32.AND UP2, UPT, UR6, 0x3, UPT ;  /* 0x000000030600788c */ /* 0x000fd2000bf46070 */
[----:B------:R-:W-:Y:S05]  /*1b50*/  BRA.U !UP2, `(.L_x_171) ;  /* 0x000000050a507547 */ /* 0x000fea000b800000 */
[----:B0-----:R-:W0:Y:S01]  /*1b60*/  LDC.64 R26, c[0x0][0x3f8] ;  /* 0x0000fe00ff1a7b82 */ /* 0x001e220000000a00 */
[----:B------:R-:W1:Y:S01]  /*1b70*/  LDCU.64 UR10, c[0x0][0x3d0] ;  /* 0x00007a00ff0a77ac */ /* 0x000e620008000a00 */
[----:B------:R-:W-:Y:S01]  /*1b80*/  IMAD.MOV.U32 R4, RZ, RZ, R12 ;  /* 0x000000ffff047224 */ /* 0x000fe200078e000c */
[----:B------:R-:W2:Y:S05]  /*1b90*/  LDCU.64 UR14, c[0x0][0x398] ;  /* 0x00007300ff0e77ac */ /* 0x000eaa0008000a00 */
[----:B------:R-:W3:Y:S01]  /*1ba0*/  LDC.64 R22, c[0x0][0x3c0] ;  /* 0x0000f000ff167b82 */ /* 0x000ee20000000a00 */
[----:B0-----:R-:W-:-:S04]  /*1bb0*/  IMAD.WIDE.U32 R18, R26, UR5, R4 ;  /* 0x000000051a127c25 */ /* 0x001fc8000f8e0004 */
[----:B------:R-:W-:Y:S01]  /*1bc0*/  IMAD R19, R27, UR5, R19 ;  /* 0x000000051b137c24 */ /* 0x000fe2000f8e0213 */
[----:B-1----:R-:W-:-:S04]  /*1bd0*/  LEA R30, P1, R18, UR10, 0x3 ;  /* 0x0000000a121e7c11 */ /* 0x002fc8000f8218ff */
[----:B------:R-:W-:-:S06]  /*1be0*/  LEA.HI.X R31, R18, UR11, R19, 0x3, P1 ;  /* 0x0000000b121f7c11 */ /* 0x000fcc00088f1c13 */
[----:B------:R-:W4:Y:S01]  /*1bf0*/  LDG.E.64 R30, desc[UR12][R30.64] ;  /* 0x0000000c1e1e7981 */ /* 0x000f22000c1e1b00 */
[----:B------:R-:W-:Y:S01]  /*1c00*/  IMAD.MOV.U32 R20, RZ, RZ, R16 ;  /* 0x000000ffff147224 */ /* 0x000fe200078e0010 */
[----:B------:R-:W-:Y:S01]  /*1c10*/  DADD R18, -R10, 1 ;  /* 0x3ff000000a127429 */ /* 0x000fe20000000100 */
[----:B---3--:R-:W-:Y:S01]  /*1c20*/  IMAD R35, R23, UR5, RZ ;  /* 0x0000000517237c24 */ /* 0x008fe2000f8e02ff */
[----:B------:R-:W-:Y:S02]  /*1c30*/  UIADD3 UR6, UPT, UPT, UR5, 0x1, URZ ;  /* 0x0000000105067890 */ /* 0x000fe4000fffe0ff */
[----:B------:R-:W-:-:S04]  /*1c40*/  IMAD.WIDE.U32 R28, R22, UR5, R20 ;  /* 0x00000005161c7c25 */ /* 0x000fc8000f8e0014 */
[----:B------:R-:W-:Y:S01]  /*1c50*/  IMAD.IADD R29, R29, 0x1, R35 ;  /* 0x000000011d1d7824 */ /* 0x000fe200078e0223 */
[----:B--2---:R-:W-:Y:S01]  /*1c60*/  LEA R36, P1, R28, UR14, 0x3 ;  /* 0x0000000e1c247c11 */ /* 0x004fe2000f8218ff */
[----:B------:R-:W-:-:S03]  /*1c70*/  IMAD.WIDE.U32 R32, R26, UR6, R4 ;  /* 0x000000061a207c25 */ /* 0x000fc6000f8e0004 */
[----:B------:R-:W-:Y:S01]  /*1c80*/  LEA.HI.X R37, R28, UR15, R29, 0x3, P1 ;  /* 0x0000000f1c257c11 */ /* 0x000fe200088f1c1d */
[----:B------:R-:W-:Y:S01]  /*1c90*/  IMAD.MOV.U32 R6, RZ, RZ, R14 ;  /* 0x000000ffff067224 */ /* 0x000fe200078e000e */
[----:B------:R-:W-:Y:S01]  /*1ca0*/  LEA R28, P1, R32, UR10, 0x3 ;  /* 0x0000000a201c7c11 */ /* 0x000fe2000f8218ff */
[----:B------:R-:W-:-:S05]  /*1cb0*/  IMAD R29, R27, UR6, R33 ;  /* 0x000000061b1d7c24 */ /* 0x000fca000f8e0221 */
[----:B------:R-:W-:Y:S01]  /*1cc0*/  LEA.HI.X R29, R32, UR11, R29, 0x3, P1 ;  /* 0x0000000b201d7c11 */ /* 0x000fe200088f1c1d */
[----:B----4-:R-:W-:-:S07]  /*1cd0*/  DMUL R24, R18, R30 ;  /* 0x0000001e12187228 */ /* 0x010fce0000000000 */
[----:B------:R0:W-:Y:S01]  /*1ce0*/  REDG.E.ADD.F64.RN.STRONG.GPU desc[UR12][R36.64], R24 ;  /* 0x00000018240079a6 */ /* 0x0001e2000c12ff0c */
[----:B------:R-:W-:Y:S01]  /*1cf0*/  DMUL R32, R10, R30 ;  /* 0x0000001e0a207228 */ /* 0x000fe20000000000 */
[----:B0-----:R-:W-:-:S04]  /*1d00*/  IMAD.WIDE.U32 R24, R22, UR5, R6 ;  /* 0x0000000516187c25 */ /* 0x001fc8000f8e0006 */
[----:B------:R-:W-:Y:S01]  /*1d10*/  IMAD.IADD R35, R35, 0x1, R25 ;  /* 0x0000000123237824 */ /* 0x000fe200078e0219 */
[----:B------:R-:W-:-:S04]  /*1d20*/  LEA R34, P1, R24, UR14, 0x3 ;  /* 0x0000000e18227c11 */ /* 0x000fc8000f8218ff */
[----:B------:R-:W-:-:S05]  /*1d30*/  LEA.HI.X R35, R24, UR15, R35, 0x3, P1 ;  /* 0x0000000f18237c11 */ /* 0x000fca00088f1c23 */
[----:B------:R0:W-:Y:S04]  /*1d40*/  REDG.E.ADD.F64.RN.STRONG.GPU desc[UR12][R34.64], R32 ;  /* 0x00000020220079a6 */ /* 0x0001e8000c12ff0c */
[----:B------:R-:W2:Y:S01]  /*1d50*/  LDG.E.64 R28, desc[UR12][R28.64] ;  /* 0x0000000c1c1c7981 */ /* 0x000ea2000c1e1b00 */
[----:B------:R-:W-:-:S03]  /*1d60*/  IMAD.WIDE.U32 R24, R22, UR6, R20 ;  /* 0x0000000616187c25 */ /* 0x000fc6000f8e0014 */
[----:B------:R-:W-:Y:S01]  /*1d70*/  LEA R30, P1, R24, UR14, 0x3 ;  /* 0x0000000e181e7c11 */ /* 0x000fe2000f8218ff */
[----:B0-----:R-:W-:-:S04]  /*1d80*/  IMAD R33, R23, UR6, RZ ;  /* 0x0000000617217c24 */ /* 0x001fc8000f8e02ff */
[----:B------:R-:W-:-:S05]  /*1d90*/  IMAD.IADD R25, R25, 0x1, R33 ;  /* 0x0000000119197824 */ /* 0x000fca00078e0221 */
[----:B------:R-:W-:Y:S01]  /*1da0*/  LEA.HI.X R31, R24, UR15, R25, 0x3, P1 ;  /* 0x0000000f181f7c11 */ /* 0x000fe200088f1c19 */
[----:B------:R-:W-:Y:S01]  /*1db0*/  IMAD.WIDE.U32 R24, R22, UR6, R6 ;  /* 0x0000000616187c25 */ /* 0x000fe2000f8e0006 */
[----:B------:R-:W-:-:S03]  /*1dc0*/  UIADD3 UR6, UPT, UPT, UR5, 0x2, URZ ;  /* 0x0000000205067890 */ /* 0x000fc6000fffe0ff */
[----:B------:R-:W-:Y:S01]  /*1dd0*/  IMAD.IADD R33, R33, 0x1, R25 ;  /* 0x0000000121217824 */ /* 0x000fe200078e0219 */
[----:B------:R-:W-:-:S04]  /*1de0*/  LEA R34, P1, R24, UR14, 0x3 ;  /* 0x0000000e18227c11 */ /* 0x000fc8000f8218ff */
[----:B------:R-:W-:Y:S01]  /*1df0*/  LEA.HI.X R35, R24, UR15, R33, 0x3, P1 ;  /* 0x0000000f18237c11 */ /* 0x000fe200088f1c21 */
[----:B------:R-:W-:-:S04]  /*1e00*/  IMAD.WIDE.U32 R24, R26, UR6, R4 ;  /* 0x000000061a187c25 */ /* 0x000fc8000f8e0004 */
[----:B------:R-:W-:Y:S01]  /*1e10*/  IMAD R25, R27, UR6, R25 ;  /* 0x000000061b197c24 */ /* 0x000fe2000f8e0219 */
[----:B------:R-:W-:-:S04]  /*1e20*/  LEA R32, P1, R24, UR10, 0x3 ;  /* 0x0000000a18207c11 */ /* 0x000fc8000f8218ff */
[----:B------:R-:W-:Y:S01]  /*1e30*/  LEA.HI.X R33, R24, UR11, R25, 0x3, P1 ;  /* 0x0000000b18217c11 */ /* 0x000fe200088f1c19 */
[----:B--2---:R-:W-:-:S07]  /*1e40*/  DMUL R36, R18, R28 ;  /* 0x0000001c12247228 */ /* 0x004fce0000000000 */
[----:B------:R0:W-:Y:S02]  /*1e50*/  REDG.E.ADD.F64.RN.STRONG.GPU desc[UR12][R30.64], R36 ;  /* 0x000000241e0079a6 */ /* 0x0001e4000c12ff0c */
[----:B0-----:R-:W-:-:S07]  /*1e60*/  DMUL R36, R10, R28 ;  /* 0x0000001c0a247228 */ /* 0x001fce0000000000 */
[----:B------:R0:W-:Y:S04]  /*1e70*/  REDG.E.ADD.F64.RN.STRONG.GPU desc[UR12][R34.64], R36 ;  /* 0x00000024220079a6 */ /* 0x0001e8000c12ff0c */
[----:B------:R1:W2:Y:S01]  /*1e80*/  LDG.E.64 R24, desc[UR12][R32.64] ;  /* 0x0000000c20187981 */ /* 0x0002a2000c1e1b00 */
[----:B------:R-:W-:Y:S01]  /*1e90*/  UIADD3 UR7, UPT, UPT, UR5, 0x3, URZ ;  /* 0x0000000305077890 */ /* 0x000fe2000fffe0ff */
[----:B------:R-:W-:-:S03]  /*1ea0*/  IMAD.WIDE.U32 R30, R22, UR6, R20 ;  /* 0x00000006161e7c25 */ /* 0x000fc6000f8e0014 */
[----:B------:R-:W-:Y:S01]  /*1eb0*/  LEA R28, P1, R30, UR14, 0x3 ;  /* 0x0000000e1e1c7c11 */ /* 0x000fe2000f8218ff */
[----:B-1----:R-:W-:Y:S02]  /*1ec0*/  IMAD R33, R23, UR6, RZ ;  /* 0x0000000617217c24 */ /* 0x002fe4000f8e02ff */
[----:B0-----:R-:W-:-:S04]  /*1ed0*/  IMAD.WIDE.U32 R34, R26, UR7, R4 ;  /* 0x000000071a227c25 */ /* 0x001fc8000f8e0004 */
[----:B------:R-:W-:Y:S02]  /*1ee0*/  IMAD.IADD R29, R31, 0x1, R33 ;  /* 0x000000011f1d7824 */ /* 0x000fe400078e0221 */
[----:B------:R-:W-:Y:S02]  /*1ef0*/  IMAD R27, R27, UR7, R35 ;  /* 0x000000071b1b7c24 */ /* 0x000fe4000f8e0223 */
[----:B------:R-:W-:Y:S01]  /*1f00*/  IMAD.WIDE.U32 R36, R22, UR6, R6 ;  /* 0x0000000616247c25 */ /* 0x000fe2000f8e0006 */
[----:B------:R-:W-:Y:S02]  /*1f10*/  LEA.HI.X R29, R30, UR15, R29, 0x3, P1 ;  /* 0x0000000f1e1d7c11 */ /* 0x000fe400088f1c1d */
[----:B------:R-:W-:Y:S01]  /*1f20*/  LEA R26, P1, R34, UR10, 0x3 ;  /* 0x0000000a221a7c11 */ /* 0x000fe2000f8218ff */
[----:B------:R-:W-:-:S03]  /*1f30*/  IMAD.IADD R33, R33, 0x1, R37 ;  /* 0x0000000121217824 */ /* 0x000fc600078e0225 */
[----:B------:R-:W-:Y:S02]  /*1f40*/  LEA.HI.X R27, R34, UR11, R27, 0x3, P1 ;  /* 0x0000000b221b7c11 */ /* 0x000fe400088f1c1b */
[----:B------:R-:W-:-:S04]  /*1f50*/  LEA R32, P1, R36, UR14, 0x3 ;  /* 0x0000000e24207c11 */ /* 0x000fc8000f8218ff */
[----:B------:R-:W-:Y:S01]  /*1f60*/  LEA.HI.X R33, R36, UR15, R33, 0x3, P1 ;  /* 0x0000000f24217c11 */ /* 0x000fe200088f1c21 */
[-C--:B--2---:R-:W-:Y:S02]  /*1f70*/  DMUL R30, R18, R24.reuse ;  /* 0x00000018121e7228 */ /* 0x084fe40000000000 */
[----:B------:R-:W-:-:S05]  /*1f80*/  DMUL R34, R10, R24 ;  /* 0x000000180a227228 */ /* 0x000fca0000000000 */
[----:B------:R0:W-:Y:S04]  /*1f90*/  REDG.E.ADD.F64.RN.STRONG.GPU desc[UR12][R28.64], R30 ;  /* 0x0000001e1c0079a6 */ /* 0x0001e8000c12ff0c */
[----:B------:R1:W-:Y:S04]  /*1fa0*/  REDG.E.ADD.F64.RN.STRONG.GPU desc[UR12][R32.64], R34 ;  /* 0x00000022200079a6 */ /* 0x0003e8000c12ff0c */
[----:B------:R-:W2:Y:S01]  /*1fb0*/  LDG.E.64 R26, desc[UR12][R26.64] ;  /* 0x0000000c1a1a7981 */ /* 0x000ea2000c1e1b00 */
[----:B------:R-:W-:-:S04]  /*1fc0*/  IMAD.WIDE.U32 R24, R22, UR7, R20 ;  /* 0x0000000716187c25 */ /* 0x000fc8000f8e0014 */
[----:B0-----:R-:W-:Y:S02]  /*1fd0*/  IMAD R29, R23, UR7, RZ ;  /* 0x00000007171d7c24 */ /* 0x001fe4000f8e02ff */
[----:B------:R-:W-:Y:S01]  /*1fe0*/  IMAD.WIDE.U32 R30, R22, UR7, R6 ;  /* 0x00000007161e7c25 */ /* 0x000fe2000f8e0006 */
[----:B------:R-:W-:-:S03]  /*1ff0*/  LEA R22, P1, R24, UR14, 0x3 ;  /* 0x0000000e18167c11 */ /* 0x000fc6000f8218ff */
[----:B------:R-:W-:Y:S01]  /*2000*/  IMAD.IADD R23, R25, 0x1, R29 ;  /* 0x0000000119177824 */ /* 0x000fe200078e021d */
[----:B------:R-:W-:Y:S01]  /*2010*/  LEA R28, P2, R30, UR14, 0x3 ;  /* 0x0000000e1e1c7c11 */ /* 0x000fe2000f8418ff */
[----:B------:R-:W-:-:S03]  /*2020*/  IMAD.IADD R25, R29, 0x1, R31 ;  /* 0x000000011d197824 */ /* 0x000fc600078e021f */
[----:B------:R-:W-:Y:S02]  /*2030*/  LEA.HI.X R23, R24, UR15, R23, 0x3, P1 ;  /* 0x0000000f18177c11 */ /* 0x000fe400088f1c17 */
[----:B------:R-:W-:Y:S01]  /*2040*/  LEA.HI.X R29, R30, UR15, R25, 0x3, P2 ;  /* 0x0000000f1e1d7c11 */ /* 0x000fe200090f1c19 */
[-C--:B--2---:R-:W-:Y:S02]  /*2050*/  DMUL R18, R18, R26.reuse ;  /* 0x0000001a12127228 */ /* 0x084fe40000000000 */
[----:B------:R-:W-:-:S05]  /*2060*/  DMUL R26, R10, R26 ;  /* 0x0000001a0a1a7228 */ /* 0x000fca0000000000 */
[----:B------:R1:W-:Y:S04]  /*2070*/  REDG.E.ADD.F64.RN.STRONG.GPU desc[UR12][R22.64], R18 ;  /* 0x00000012160079a6 */ /* 0x0003e8000c12ff0c */
[----:B------:R1:W-:Y:S01]  /*2080*/  REDG.E.ADD.F64.RN.STRONG.GPU desc[UR12][R28.64], R26 ;  /* 0x0000001a1c0079a6 */ /* 0x0003e2000c12ff0c */
[----:B------:R-:W-:-:S12]  /*2090*/  UIADD3 UR5, UPT, UPT, UR5, 0x4, URZ ;  /* 0x0000000405057890 */ /* 0x000fd8000fffe0ff */
.L_x_171:
[----:B------:R-:W-:Y:S05]  /*20a0*/  BRA.U !UP1, `(.L_x_170) ;  /* 0x0000000509347547 */ /* 0x000fea000b800000 */
[----:B------:R-:W-:Y:S02]  /*20b0*/  UISETP.NE.AND UP1, UPT, UR9, 0x1, UPT ;  /* 0x000000010900788c */ /* 0x000fe4000bf25270 */
[----:B------:R-:W-:-:S04]  /*20c0*/  ULOP3.LUT UR6, UR8, 0x1, URZ, 0xc0, !UPT ;  /* 0x0000000108067892 */ /* 0x000fc8000f8ec0ff */
[----:B------:R-:W-:-:S03]  /*20d0*/  UISETP.NE.U32.AND UP2, UPT, UR6, 0x1, UPT ;  /* 0x000000010600788c */ /* 0x000fc6000bf45070 */
[----:B------:R-:W-:Y:S08]  /*20e0*/  BRA.U !UP1, `(.L_x_172) ;  /* 0x0000000109b87547 */ /* 0x000ff0000b800000 */
[----:B0-----:R-:W0:Y:S01]  /*20f0*/  LDC.64 R24, c[0x0][0x3f8] ;  /* 0x0000fe00ff187b82 */ /* 0x001e220000000a00 */
[----:B------:R-:W2:Y:S01]  /*2100*/  LDCU.64 UR6, c[0x0][0x3d0] ;  /* 0x00007a00ff0677ac */ /* 0x000ea20008000a00 */
[----:B------:R-:W-:Y:S01]  /*2110*/  IMAD.MOV.U32 R4, RZ, RZ, R12 ;  /* 0x000000ffff047224 */ /* 0x000fe200078e000c */
[----:B------:R-:W3:Y:S05]  /*2120*/  LDCU.64 UR8, c[0x0][0x398] ;  /* 0x00007300ff0877ac */ /* 0x000eea0008000a00 */
[----:B-1----:R-:W1:Y:S01]  /*2130*/  LDC.64 R22, c[0x0][0x3c0] ;  /* 0x0000f000ff167b82 */ /* 0x002e620000000a00 */
[----:B0-----:R-:W-:-:S04]  /*2140*/  IMAD.WIDE.U32 R18, R24, UR5, R4 ;  /* 0x0000000518127c25 */ /* 0x001fc8000f8e0004 */
[----:B------:R-:W-:Y:S01]  /*2150*/  IMAD R19, R25, UR5, R19 ;  /* 0x0000000519137c24 */ /* 0x000fe2000f8e0213 */
[----:B--2---:R-:W-:-:S04]  /*2160*/  LEA R28, P1, R18, UR6, 0x3 ;  /* 0x00000006121c7c11 */ /* 0x004fc8000f8218ff */
[----:B------:R-:W-:-:S06]  /*2170*/  LEA.HI.X R29, R18, UR7, R19, 0x3, P1 ;  /* 0x00000007121d7c11 */ /* 0x000fcc00088f1c13 */
[----:B------:R-:W2:Y:S01]  /*2180*/  LDG.E.64 R28, desc[UR12][R28.64] ;  /* 0x0000000c1c1c7981 */ /* 0x000ea2000c1e1b00 */
[----:B------:R-:W-:Y:S01]  /*2190*/  UIADD3 UR10, UPT, UPT, UR5, 0x1, URZ ;  /* 0x00000001050a7890 */ /* 0x000fe2000fffe0ff */
[----:B------:R-:W-:Y:S02]  /*21a0*/  IMAD.MOV.U32 R20, RZ, RZ, R16 ;  /* 0x000000ffff147224 */ /* 0x000fe400078e0010 */
[----:B-1----:R-:W-:Y:S02]  /*21b0*/  IMAD R35, R23, UR5, RZ ;  /* 0x0000000517237c24 */ /* 0x002fe4000f8e02ff */
[----:B------:R-:W-:-:S04]  /*21c0*/  IMAD.WIDE.U32 R32, R22, UR5, R20 ;  /* 0x0000000516207c25 */ /* 0x000fc8000f8e0014 */
[----:B------:R-:W-:Y:S01]  /*21d0*/  IMAD.WIDE.U32 R18, R24, UR10, R4 ;  /* 0x0000000a18127c25 */ /* 0x000fe2000f8e0004 */
[----:B---3--:R-:W-:-:S03]  /*21e0*/  LEA R26, P1, R32, UR8, 0x3 ;  /* 0x00000008201a7c11 */ /* 0x008fc6000f8218ff */
[----:B------:R-:W-:Y:S01]  /*21f0*/  IMAD R25, R25, UR10, R19 ;  /* 0x0000000a19197c24 */ /* 0x000fe2000f8e0213 */
[C---:B------:R-:W-:Y:S01]  /*2200*/  LEA R24, P2, R18.reuse, UR6, 0x3 ;  /* 0x0000000612187c11 */ /* 0x040fe2000f8418ff */
[----:B------:R-:W-:Y:S02]  /*2210*/  IMAD.MOV.U32 R6, RZ, RZ, R14 ;  /* 0x000000ffff067224 */ /* 0x000fe400078e000e */
[----:B------:R-:W-:Y:S01]  /*2220*/  IMAD.IADD R27, R33, 0x1, R35 ;  /* 0x00000001211b7824 */ /* 0x000fe200078e0223 */
[----:B------:R-:W-:Y:S01]  /*2230*/  LEA.HI.X R25, R18, UR7, R25, 0x3, P2 ;  /* 0x0000000712197c11 */ /* 0x000fe200090f1c19 */
[----:B------:R-:W-:Y:S01]  /*2240*/  IMAD.WIDE.U32 R30, R22, UR5, R6 ;  /* 0x00000005161e7c25 */ /* 0x000fe2000f8e0006 */
[----:B------:R-:W-:Y:S02]  /*2250*/  DADD R18, -R10, 1 ;  /* 0x3ff000000a127429 */ /* 0x000fe40000000100 */
[----:B------:R-:W-:Y:S01]  /*2260*/  LEA.HI.X R27, R32, UR9, R27, 0x3, P1 ;  /* 0x00000009201b7c11 */ /* 0x000fe200088f1c1b */
[----:B------:R-:W-:Y:S01]  /*2270*/  IMAD.IADD R35, R35, 0x1, R31 ;  /* 0x0000000123237824 */ /* 0x000fe200078e021f */
[----:B------:R-:W-:-:S04]  /*2280*/  LEA R32, P1, R30, UR8, 0x3 ;  /* 0x000000081e207c11 */ /* 0x000fc8000f8218ff */
[----:B------:R-:W-:Y:S01]  /*2290*/  LEA.HI.X R33, R30, UR9, R35, 0x3, P1 ;  /* 0x000000091e217c11 */ /* 0x000fe200088f1c23 */
[-C--:B--2---:R-:W-:Y:S02]  /*22a0*/  DMUL R30, R18, R28.reuse ;  /* 0x0000001c121e7228 */ /* 0x084fe40000000000 */
[----:B------:R-:W-:-:S05]  /*22b0*/  DMUL R28, R10, R28 ;  /* 0x0000001c0a1c7228 */ /* 0x000fca0000000000 */
[----:B------:R-:W-:Y:S04]  /*22c0*/  REDG.E.ADD.F64.RN.STRONG.GPU desc[UR12][R26.64], R30 ;  /* 0x0000001e1a0079a6 */ /* 0x000fe8000c12ff0c */
[----:B------:R0:W-:Y:S04]  /*22d0*/  REDG.E.ADD.F64.RN.STRONG.GPU desc[UR12][R32.64], R28 ;  /* 0x0000001c200079a6 */ /* 0x0001e8000c12ff0c */
[----:B------:R-:W2:Y:S01]  /*22e0*/  LDG.E.64 R24, desc[UR12][R24.64] ;  /* 0x0000000c18187981 */ /* 0x000ea2000c1e1b00 */
[----:B------:R-:W-:Y:S02]  /*22f0*/  IMAD R23, R23, UR10, RZ ;  /* 0x0000000a17177c24 */ /* 0x000fe4000f8e02ff */
[----:B------:R-:W-:-:S04]  /*2300*/  IMAD.WIDE.U32 R34, R22, UR10, R6 ;  /* 0x0000000a16227c25 */ /* 0x000fc8000f8e0006 */
[----:B------:R-:W-:Y:S01]  /*2310*/  IMAD.IADD R35, R23, 0x1, R35 ;  /* 0x0000000117237824 */ /* 0x000fe200078e0223 */
[----:B------:R-:W-:Y:S01]  /*2320*/  LEA R36, P2, R34, UR8, 0x3 ;  /* 0x0000000822247c11 */ /* 0x000fe2000f8418ff */
[----:B0-----:R-:W-:-:S04]  /*2330*/  IMAD.WIDE.U32 R28, R22, UR10, R20 ;  /* 0x0000000a161c7c25 */ /* 0x001fc8000f8e0014 */
[----:B------:R-:W-:Y:S01]  /*2340*/  IMAD.IADD R37, R29, 0x1, R23 ;  /* 0x000000011d257824 */ /* 0x000fe200078e0217 */
[----:B------:R-:W-:-:S04]  /*2350*/  LEA R22, P1, R28, UR8, 0x3 ;  /* 0x000000081c167c11 */ /* 0x000fc8000f8218ff */
[----:B------:R-:W-:Y:S02]  /*2360*/  LEA.HI.X R23, R28, UR9, R37, 0x3, P1 ;  /* 0x000000091c177c11 */ /* 0x000fe400088f1c25 */
[----:B------:R-:W-:Y:S01]  /*2370*/  LEA.HI.X R37, R34, UR9, R35, 0x3, P2 ;  /* 0x0000000922257c11 */ /* 0x000fe200090f1c23 */
[-C--:B--2---:R-:W-:Y:S02]  /*2380*/  DMUL R18, R18, R24.reuse ;  /* 0x0000001812127228 */ /* 0x084fe40000000000 */
[----:B------:R-:W-:-:S05]  /*2390*/  DMUL R24, R10, R24 ;  /* 0x000000180a187228 */ /* 0x000fca0000000000 */
[----:B------:R2:W-:Y:S04]  /*23a0*/  REDG.E.ADD.F64.RN.STRONG.GPU desc[UR12][R22.64], R18 ;  /* 0x00000012160079a6 */ /* 0x0005e8000c12ff0c */
[----:B------:R2:W-:Y:S01]  /*23b0*/  REDG.E.ADD.F64.RN.STRONG.GPU desc[UR12][R36.64], R24 ;  /* 0x00000018240079a6 */ /* 0x0005e2000c12ff0c */
[----:B------:R-:W-:-:S12]  /*23c0*/  UIADD3 UR5, UPT, UPT, UR5, 0x2, URZ ;  /* 0x0000000205057890 */ /* 0x000fd8000fffe0ff */
.L_x_172:
[----:B------:R-:W-:Y:S05]  /*23d0*/  BRA.U UP2, `(.L_x_170) ;  /* 0x0000000102687547 */ /* 0x000fea000b800000 */
[----:B012---:R-:W0:Y:S01]  /*23e0*/  LDC.64 R18, c[0x0][0x3f8] ;  /* 0x0000fe00ff127b82 */ /* 0x007e220000000a00 */
[----:B------:R-:W1:Y:S01]  /*23f0*/  LDCU.64 UR6, c[0x0][0x3d0] ;  /* 0x00007a00ff0677ac */ /* 0x000e620008000a00 */
[----:B------:R-:W-:-:S04]  /*2400*/  IMAD.MOV.U32 R4, RZ, RZ, R12 ;  /* 0x000000ffff047224 */ /* 0x000fc800078e000c */
[----:B0-----:R-:W-:-:S04]  /*2410*/  IMAD.WIDE.U32 R4, R18, UR5, R4 ;  /* 0x0000000512047c25 */ /* 0x001fc8000f8e0004 */
[----:B------:R-:W-:Y:S01]  /*2420*/  IMAD R5, R19, UR5, R5 ;  /* 0x0000000513057c24 */ /* 0x000fe2000f8e0205 */
[C---:B-1----:R-:W-:Y:S01]  /*2430*/  LEA R12, P1, R4.reuse, UR6, 0x3 ;  /* 0x00000006040c7c11 */ /* 0x042fe2000f8218ff */
[----:B------:R-:W0:Y:S03]  /*2440*/  LDC.64 R18, c[0x0][0x3c0] ;  /* 0x0000f000ff127b82 */ /* 0x000e260000000a00 */
[----:B------:R-:W-:Y:S01]  /*2450*/  LEA.HI.X R13, R4, UR7, R5, 0x3, P1 ;  /* 0x00000007040d7c11 */ /* 0x000fe200088f1c05 */
[----:B------:R-:W1:Y:S04]  /*2460*/  LDCU.64 UR6, c[0x0][0x398] ;  /* 0x00007300ff0677ac */ /* 0x000e680008000a00 */
[----:B------:R2:W3:Y:S01]  /*2470*/  LDG.E.64 R4, desc[UR12][R12.64] ;  /* 0x0000000c0c047981 */ /* 0x0004e2000c1e1b00 */
[----:B------:R-:W-:-:S02]  /*2480*/  IMAD.MOV.U32 R20, RZ, RZ, R16 ;  /* 0x000000ffff147224 */ /* 0x000fc400078e0010 */
[----:B------:R-:W-:Y:S02]  /*2490*/  IMAD.MOV.U32 R6, RZ, RZ, R14 ;  /* 0x000000ffff067224 */ /* 0x000fe400078e000e */
[----:B0-----:R-:W-:-:S04]  /*24a0*/  IMAD.WIDE.U32 R16, R18, UR5, R20 ;  /* 0x0000000512107c25 */ /* 0x001fc8000f8e0014 */
[----:B------:R-:W-:Y:S01]  /*24b0*/  IMAD R21, R19, UR5, RZ ;  /* 0x0000000513157c24 */ /* 0x000fe2000f8e02ff */
[----:B-1----:R-:W-:Y:S01]  /*24c0*/  LEA R14, P1, R16, UR6, 0x3 ;  /* 0x00000006100e7c11 */ /* 0x002fe2000f8218ff */
[----:B------:R-:W-:Y:S01]  /*24d0*/  IMAD.WIDE.U32 R18, R18, UR5, R6 ;  /* 0x0000000512127c25 */ /* 0x000fe2000f8e0006 */
[----:B------:R-:W-:-:S03]  /*24e0*/  DADD R6, -R10, 1 ;  /* 0x3ff000000a067429 */ /* 0x000fc60000000100 */
[----:B------:R-:W-:Y:S01]  /*24f0*/  IMAD.IADD R15, R17, 0x1, R21 ;  /* 0x00000001110f7824 */ /* 0x000fe200078e0215 */
[----:B--2---:R-:W-:Y:S01]  /*2500*/  LEA R12, P2, R18, UR6, 0x3 ;  /* 0x00000006120c7c11 */ /* 0x004fe2000f8418ff */
[----:B------:R-:W-:-:S03]  /*2510*/  IMAD.IADD R13, R21, 0x1, R19 ;  /* 0x00000001150d7824 */ /* 0x000fc600078e0213 */
[----:B------:R-:W-:Y:S02]  /*2520*/  LEA.HI.X R15, R16, UR7, R15, 0x3, P1 ;  /* 0x00000007100f7c11 */ /* 0x000fe400088f1c0f */
[----:B------:R-:W-:Y:S01]  /*2530*/  LEA.HI.X R13, R18, UR7, R13, 0x3, P2 ;  /* 0x00000007120d7c11 */ /* 0x000fe200090f1c0d */
[-C--:B---3--:R-:W-:Y:S02]  /*2540*/  DMUL R6, R6, R4.reuse ;  /* 0x0000000406067228 */ /* 0x088fe40000000000 */
[----:B------:R-:W-:-:S05]  /*2550*/  DMUL R4, R10, R4 ;  /* 0x000000040a047228 */ /* 0x000fca0000000000 */
[----:B------:R3:W-:Y:S04]  /*2560*/  REDG.E.ADD.F64.RN.STRONG.GPU desc[UR12][R14.64], R6 ;  /* 0x000000060e0079a6 */ /* 0x0007e8000c12ff0c */
[----:B------:R3:W-:Y:S02]  /*2570*/  REDG.E.ADD.F64.RN.STRONG.GPU desc[UR12][R12.64], R4 ;  /* 0x000000040c0079a6 */ /* 0x0007e4000c12ff0c */
.L_x_170:
[----:B------:R-:W-:Y:S05]  /*2580*/  BRA.U UP0, `(.L_x_173) ;  /* 0xffffffed001c7547 */ /* 0x000fea000b83ffff */
[----:B------:R-:W-:Y:S05]  /*2590*/  EXIT ;  /* 0x000000000000794d */ /* 0x000fea0003800000 */
.L_x_174:
        /* <DEDUP_REMOVED lines=14> */
.L_x_235:


//--------------------- .text._ZN2at6native52_GLOBAL__N__f9ca3f21_19_UpSampleLinear1d_cu_bb295a3027upsample_linear1d_out_frameIN3c108BFloat16EfEEviT0_bNS_27GenericPackedTensorAccessorIKT_Lm3ENS_16DefaultPtrTraitsElEENS6_IS7_Lm3ES9_lEE --------------------------
	.section	.text._ZN2at6native52_GLOBAL__N__f9ca3f21_19_UpSampleLinear1d_cu_bb295a3027upsample_linear1d_out_frameIN3c108BFloat16EfEEviT0_bNS_27GenericPackedTensorAccessorIKT_Lm3ENS_16DefaultPtrTraitsElEENS6_IS7_Lm3ES9_lEE,"ax",@progbits
	.align	128
.text._ZN2at6native52_GLOBAL__N__f9ca3f21_19_UpSampleLinear1d_cu_bb295a3027upsample_linear1d_out_frameIN3c108BFloat16EfEEviT0_bNS_27GenericPackedTensorAccessorIKT_Lm3ENS_16DefaultPtrTraitsElEENS6_IS7_Lm3ES9_lEE:
        .type           _ZN2at6native52_GLOBAL__N__f9ca3f21_19_UpSampleLinear1d_cu_bb295a3027upsample_linear1d_out_frameIN3c108BFloat16EfEEviT0_bNS_27GenericPackedTensorAccessorIKT_Lm3ENS_16DefaultPtrTraitsElEENS6_IS7_Lm3ES9_lEE,@function
        .size           _ZN2at6native52_GLOBAL__N__f9ca3f21_19_UpSampleLinear1d_cu_bb295a3027upsample_linear1d_out_frameIN3c108BFloat16EfEEviT0_bNS_27GenericPackedTensorAccessorIKT_Lm3ENS_16DefaultPtrTraitsElEENS6_IS7_Lm3ES9_lEE,(.L_x_236 - _ZN2at6native52_GLOBAL__N__f9ca3f21_19_UpSampleLinear1d_cu_bb295a3027upsample_linear1d_out_frameIN3c108BFloat16EfEEviT0_bNS_27GenericPackedTensorAccessorIKT_Lm3ENS_16DefaultPtrTraitsElEENS6_IS7_Lm3ES9_lEE)
        .other          _ZN2at6native52_GLOBAL__N__f9ca3f21_19_UpSampleLinear1d_cu_bb295a3027upsample_linear1d_out_frameIN3c108BFloat16EfEEviT0_bNS_27GenericPackedTensorAccessorIKT_Lm3ENS_16DefaultPtrTraitsElEENS6_IS7_Lm3ES9_lEE,@"STO_CUDA_ENTRY STV_DEFAULT"
_ZN2at6native52_GLOBAL__N__f9ca3f21_19_UpSampleLinear1d_cu_bb295a3027upsample_linear1d_out_frameIN3c108BFloat16EfEEviT0_bNS_27GenericPackedTensorAccessorIKT_Lm3ENS_16DefaultPtrTraitsElEENS6_IS7_Lm3ES9_lEE:
        /* <DEDUP_REMOVED lines=19> */
[----:B0-----:R-:W-:Y:S01]  /*0130*/  IMAD.MOV.U32 R2, RZ, RZ, RZ ;  /* 0x000000ffff027224 */ /* 0x001fe200078e00ff */
[----:B---3--:R-:W-:-:S05]  /*0140*/  IADD3 R5, PT, PT, RZ, -R3, RZ ;  /* 0x80000003ff057210 */ /* 0x008fca0007ffe0ff */
[----:B------:R-:W-:-:S04]  /*0150*/  IMAD R5, R5, R6, RZ ;  /* 0x0000000605057224 */ /* 0x000fc800078e02ff */
[----:B------:R-:W-:-:S04]  /*0160*/  IMAD.HI.U32 R3, R3, R5, R2 ;  /* 0x0000000503037227 */ /* 0x000fc800078e0002 */
[----:B------:R-:W-:-:S04]  /*0170*/  IMAD.MOV.U32 R5, RZ, RZ, R7 ;  /* 0x000000ffff057224 */ /* 0x000fc800078e0007 */
[----:B------:R-:W-:-:S05]  /*0180*/  IMAD.HI.U32 R3, R3, R5, RZ ;  /* 0x0000000503037227 */ /* 0x000fca00078e00ff */
[----:B------:R-:W-:-:S05]  /*0190*/  IADD3 R3, PT, PT, -R3, RZ, RZ ;  /* 0x000000ff03037210 */ /* 0x000fca0007ffe1ff */
        /* <DEDUP_REMOVED lines=29> */
[----:B------:R1:W-:Y:S02]  /*0370*/  STL [R1], R0 ;  /* 0x0000000001007387 */ /* 0x0003e40000100800 */
[----:B------:R-:W-:Y:S02]  /*0380*/  IADD3 R29, PT, PT, R25, R29, RZ ;  /* 0x0000001d191d7210 */ /* 0x000fe40007ffe0ff */
[----:B01----:R-:W-:-:S07]  /*0390*/  SHF.L.U64.HI R3, R2, 0x4, R3 ;  /* 0x0000000402037819 */ /* 0x003fce0000010203 */
.L_x_181:
[----:B--2---:R-:W2:Y:S01]  /*03a0*/  LDL R0, [R1] ;  /* 0x0000000001007983 */ /* 0x004ea20000100800 */
[----:B0-----:R-:W0:Y:S01]  /*03b0*/  LDCU UR7, c[0x0][0x3a0] ;  /* 0x00007400ff0777ac */ /* 0x001e220008000800 */
[----:B-1-3--:R-:W1:Y:S01]  /*03c0*/  LDC.64 R6, c[0x0][0x3b0] ;  /* 0x0000ec00ff067b82 */ /* 0x00ae620000000a00 */
[----:B------:R-:W-:Y:S01]  /*03d0*/  MOV R28, R24 ;  /* 0x00000018001c7202 */ /* 0x000fe20000000f00 */
[----:B------:R-:W-:-:S06]  /*03e0*/  IMAD.MOV.U32 R4, RZ, RZ, R26 ;  /* 0x000000ffff047224 */ /* 0x000fcc00078e001a */
[----:B------:R-:W3:Y:S01]  /*03f0*/  LDC.64 R22, c[0x0][0x3e8] ;  /* 0x0000fa00ff167b82 */ /* 0x000ee20000000a00 */
[----:B0-----:R-:W-:Y:S01]  /*0400*/  UISETP.GE.U32.AND UP0, UPT, UR7, 0x8, UPT ;  /* 0x000000080700788c */ /* 0x001fe2000bf06070 */
[----:B---3--:R-:W-:-:S04]  /*0410*/  IMAD.WIDE.U32 R20, R22, UR4, R28 ;  /* 0x0000000416147c25 */ /* 0x008fc8000f8e001c */
[----:B------:R-:W-:Y:S02]  /*0420*/  IMAD R23, R23, UR4, R21 ;  /* 0x0000000417177c24 */ /* 0x000fe4000f8e0215 */
[----:B--2---:R-:W-:Y:S02]  /*0430*/  IMAD.MOV.U32 R5, RZ, RZ, R0 ;  /* 0x000000ffff057224 */ /* 0x004fe400078e0000 */
[----:B------:R-:W-:Y:S02]  /*0440*/  IMAD.MOV.U32 R0, RZ, RZ, RZ ;  /* 0x000000ffff007224 */ /* 0x000fe400078e00ff */
[----:B-1----:R-:W-:-:S04]  /*0450*/  IMAD.WIDE.U32 R12, R6, UR4, R4 ;  /* 0x00000004060c7c25 */ /* 0x002fc8000f8e0004 */
        /* <DEDUP_REMOVED lines=16> */
[----:B------:R-:W-:-:S09]  /*0560*/  SHF.L.U64.HI R9, R14, 0x4, R15 ;  /* 0x000000040e097819 */ /* 0x000fd2000001020f */
.L_x_177:
[----:B0-----:R-:W-:Y:S01]  /*0570*/  IMAD.MOV.U32 R11, RZ, RZ, R5 ;  /* 0x000000ffff0b7224 */ /* 0x001fe200078e0005 */
[----:B------:R-:W-:-:S05]  /*0580*/  MOV R10, R0 ;  /* 0x00000000000a7202 */ /* 0x000fca0000000f00 */
[----:B------:R0:W2:Y:S01]  /*0590*/  LDG.E.U16 R11, desc[UR10][R10.64] ;  /* 0x0000000a0a0b7981 */ /* 0x0000a2000c1e1500 */
[----:B------:R-:W-:Y:S02]  /*05a0*/  IMAD.MOV.U32 R16, RZ, RZ, R6 ;  /* 0x000000ffff107224 */ /* 0x000fe400078e0006 */
[----:B------:R-:W-:Y:S02]  /*05b0*/  IMAD.MOV.U32 R17, RZ, RZ, R4 ;  /* 0x000000ffff117224 */ /* 0x000fe400078e0004 */
[----:B0-----:R-:W-:-:S05]  /*05c0*/  IMAD.SHL.U32 R10, R14, 0x2, RZ ;  /* 0x000000020e0a7824 */ /* 0x001fca00078e00ff */
[----:B------:R-:W-:-:S04]  /*05d0*/  IADD3 R18, P0, PT, R0, R10, RZ ;  /* 0x0000000a00127210 */ /* 0x000fc80007f1e0ff */
[----:B------:R-:W-:Y:S01]  /*05e0*/  IADD3.X R19, PT, PT, R5, R7, RZ, P0, !PT ;  /* 0x0000000705137210 */ /* 0x000fe200007fe4ff */
[----:B--2---:R0:W-:Y:S04]  /*05f0*/  STG.E.U16 desc[UR10][R16.64], R11 ;  /* 0x0000000b10007986 */ /* 0x0041e8000c10150a */
[----:B0-----:R0:W2:Y:S01]  /*0600*/  LDG.E.U16 R11, desc[UR10][R18.64] ;  /* 0x0000000a120b7981 */ /* 0x0010a2000c1e1500 */
[----:B------:R-:W-:-:S04]  /*0610*/  IADD3 R16, P0, PT, R6, UR5, RZ ;  /* 0x0000000506107c10 */ /* 0x000fc8000ff1e0ff */
[----:B------:R-:W-:Y:S02]  /*0620*/  IADD3.X R17, PT, PT, R4, UR6, RZ, P0, !PT ;  /* 0x0000000604117c10 */ /* 0x000fe400087fe4ff */
[----:B0-----:R-:W-:-:S04]  /*0630*/  IADD3 R18, P1, PT, R18, R10, RZ ;  /* 0x0000000a12127210 */ /* 0x001fc80007f3e0ff */
[----:B------:R-:W-:Y:S01]  /*0640*/  IADD3.X R19, PT, PT, R19, R7, RZ, P1, !PT ;  /* 0x0000000713137210 */ /* 0x000fe20000ffe4ff */
[----:B--2---:R0:W-:Y:S04]  /*0650*/  STG.E.U16 desc[UR10][R16.64], R11 ;  /* 0x0000000b10007986 */ /* 0x0041e8000c10150a */
[----:B0-----:R0:W2:Y:S01]  /*0660*/  LDG.E.U16 R11, desc[UR10][R18.64] ;  /* 0x0000000a120b7981 */ /* 0x0010a2000c1e1500 */
[----:B------:R-:W-:-:S04]  /*0670*/  IADD3 R16, P0, PT, R16, UR5, RZ ;  /* 0x0000000510107c10 */ /* 0x000fc8000ff1e0ff */
[----:B------:R-:W-:Y:S02]  /*0680*/  IADD3.X R17, PT, PT, R17, UR6, RZ, P0, !PT ;  /* 0x0000000611117c10 */ /* 0x000fe400087fe4ff */
[----:B0-----:R-:W-:-:S05]  /*0690*/  IADD3 R18, P1, PT, R18, R10, RZ ;  /* 0x0000000a12127210 */ /* 0x001fca0007f3e0ff */
[----:B------:R-:W-:Y:S01]  /*06a0*/  IMAD.X R19, R19, 0x1, R7, P1 ;  /* 0x0000000113137824 */ /* 0x000fe200008e0607 */
        /* <DEDUP_REMOVED lines=19> */
[----:B------:R-:W2:Y:S01]  /*07e0*/  LDG.E.U16 R15, desc[UR10][R18.64] ;  /* 0x0000000a120f7981 */ /* 0x000ea2000c1e1500 */
[----:B------:R-:W-:Y:S02]  /*07f0*/  IADD3 R10, P1, PT, R18, R10, RZ ;  /* 0x0000000a120a7210 */ /* 0x000fe40007f3e0ff */
[----:B0-----:R-:W-:-:S03]  /*0800*/  IADD3 R16, P0, PT, R16, UR5, RZ ;  /* 0x0000000510107c10 */ /* 0x001fc6000ff1e0ff */
[----:B------:R-:W-:Y:S01]  /*0810*/  IMAD.X R11, R19, 0x1, R7, P1 ;  /* 0x00000001130b7824 */ /* 0x000fe200008e0607 */
[----:B------:R-:W-:Y:S02]  /*0820*/  IADD3.X R17, PT, PT, R17, UR6, RZ, P0, !PT ;  /* 0x0000000611117c10 */ /* 0x000fe400087fe4ff */
[----:B------:R-:W-:-:S03]  /*0830*/  IADD3 R8, PT, PT, R8, 0x8, RZ ;  /* 0x0000000808087810 */ /* 0x000fc60007ffe0ff */
[----:B--2---:R0:W-:Y:S04]  /*0840*/  STG.E.U16 desc[UR10][R16.64], R15 ;  /* 0x0000000f10007986 */ /* 0x0041e8000c10150a */
[----:B------:R1:W2:Y:S01]  /*0850*/  LDG.E.U16 R28, desc[UR10][R10.64] ;  /* 0x0000000a0a1c7981 */ /* 0x0002a2000c1e1500 */
[----:B------:R-:W-:Y:S02]  /*0860*/  LEA R6, P1, R2, R6, 0x4 ;  /* 0x0000000602067211 */ /* 0x000fe400078220ff */
[----:B------:R-:W-:-:S03]  /*0870*/  LEA R0, P2, R14, R0, 0x4 ;  /* 0x000000000e007211 */ /* 0x000fc600078420ff */
[----:B------:R-:W-:Y:S02]  /*0880*/  IMAD.X R4, R4, 0x1, R3, P1 ;  /* 0x0000000104047824 */ /* 0x000fe400008e0603 */
[----:B------:R-:W-:Y:S01]  /*0890*/  IMAD.X R5, R5, 0x1, R9, P2 ;  /* 0x0000000105057824 */ /* 0x000fe200010e0609 */
[----:B-1----:R-:W-:-:S04]  /*08a0*/  IADD3 R10, P0, PT, R16, UR5, RZ ;  /* 0x00000005100a7c10 */ /* 0x002fc8000ff1e0ff */
[----:B------:R-:W-:Y:S02]  /*08b0*/  IADD3.X R11, PT, PT, R17, UR6, RZ, P0, !PT ;  /* 0x00000006110b7c10 */ /* 0x000fe400087fe4ff */
[----:B------:R-:W-:-:S03]  /*08c0*/  ISETP.NE.AND P0, PT, R8, RZ, PT ;  /* 0x000000ff0800720c */ /* 0x000fc60003f05270 */
[----:B--2---:R0:W-:Y:S10]  /*08d0*/  STG.E.U16 desc[UR10][R10.64], R28 ;  /* 0x0000001c0a007986 */ /* 0x0041f4000c10150a */
[----:B------:R-:W-:Y:S05]  /*08e0*/  @P0 BRA `(.L_x_177) ;  /* 0xfffffffc00200947 */ /* 0x000fea000383ffff */
[----:B------:R-:W1:Y:S02]  /*08f0*/  LDC R19, c[0x0][0x3a0] ;  /* 0x0000e800ff137b82 */ /* 0x000e640000000800 */
[----:B-1----:R-:W-:-:S04]  /*0900*/  LOP3.LUT R19, R19, 0x7ffffff8, RZ, 0xc0, !PT ;  /* 0x7ffffff813137812 */ /* 0x002fc800078ec0ff */
[----:B------:R-:W-:-:S07]  /*0910*/  MOV R0, R19 ;  /* 0x0000001300007202 */ /* 0x000fce0000000f00 */
.L_x_176:
        /* <DEDUP_REMOVED lines=9> */
[----:B------:R-:W-:Y:S01]  /*09b0*/  MOV R5, R22 ;  /* 0x0000001600057202 */ /* 0x000fe20000000f00 */
        /* <DEDUP_REMOVED lines=9> */
[----:B------:R-:W-:Y:S01]  /*0a50*/  MOV R5, R23 ;  /* 0x0000001700057202 */ /* 0x000fe20000000f00 */
[----:B------:R-:W-:Y:S02]  /*0a60*/  IMAD.MOV.U32 R4, RZ, RZ, R20 ;  /* 0x000000ffff047224 */ /* 0x000fe400078e0014 */
[C---:B------:R-:W-:Y:S02]  /*0a70*/  VIADD R18, R0.reuse, 0x1 ;  /* 0x0000000100127836 */ /* 0x040fe40000000000 */
[----:B------:R-:W-:Y:S02]  /*0a80*/  IMAD.MOV.U32 R8, RZ, RZ, R12 ;  /* 0x000000ffff087224 */ /* 0x000fe400078e000c */
[----:B------:R-:W-:Y:S02]  /*0a90*/  IMAD.MOV.U32 R9, RZ, RZ, R22 ;  /* 0x000000ffff097224 */ /* 0x000fe400078e0016 */
[----:B---3--:R-:W-:-:S04]  /*0aa0*/  IMAD.WIDE.U32 R6, R0, UR14, R4 ;  /* 0x0000000e00067c25 */ /* 0x008fc8000f8e0004 */
[----:B0-----:R-:W-:Y:S01]  /*0ab0*/  IMAD.WIDE.U32 R10, R18, UR8, R8 ;  /* 0x00000008120a7c25 */ /* 0x001fe2000f8e0008 */
[----:B----4-:R-:W-:-:S03]  /*0ac0*/  LEA R14, P0, R6, UR16, 0x1 ;  /* 0x00000010060e7c11 */ /* 0x010fc6000f8008ff */
[----:B------:R-:W-:Y:S01]  /*0ad0*/  IMAD R7, R0, UR15, R7 ;  /* 0x0000000f00077c24 */ /* 0x000fe2000f8e0207 */
[----:B------:R-:W-:Y:S01]  /*0ae0*/  LEA R16, P1, R10, UR12, 0x1 ;  /* 0x0000000c0a107c11 */ /* 0x000fe2000f8208ff */
[----:B------:R-:W-:-:S03]  /*0af0*/  IMAD R11, R18, UR9, R11 ;  /* 0x00000009120b7c24 */ /* 0x000fc6000f8e020b */
[----:B------:R-:W-:Y:S02]  /*0b00*/  LEA.HI.X R15, R6, UR17, R7, 0x1, P0 ;  /* 0x00000011060f7c11 */ /* 0x000fe400080f0c07 */
[----:B------:R-:W-:-:S03]  /*0b10*/  LEA.HI.X R17, R10, UR13, R11, 0x1, P1 ;  /* 0x0000000d0a117c11 */ /* 0x000fc600088f0c0b */
[----:B--2---:R0:W-:Y:S04]  /*0b20*/  STG.E.U16 desc[UR10][R14.64], R19 ;  /* 0x000000130e007986 */ /* 0x0041e8000c10150a */
[----:B------:R1:W2:Y:S01]  /*0b30*/  LDG.E.U16 R28, desc[UR10][R16.64] ;  /* 0x0000000a101c7981 */ /* 0x0002a2000c1e1500 */
[----:B------:R-:W-:-:S04]  /*0b40*/  IMAD.WIDE.U32 R10, R18, UR14, R4 ;  /* 0x0000000e120a7c25 */ /* 0x000fc8000f8e0004 */
[----:B------:R-:W-:Y:S01]  /*0b50*/  IMAD R18, R18, UR15, R11 ;  /* 0x0000000f12127c24 */ /* 0x000fe2000f8e020b */
[----:B0-----:R-:W-:Y:S02]  /*0b60*/  IADD3 R19, PT, PT, R0, 0x2, RZ ;  /* 0x0000000200137810 */ /* 0x001fe40007ffe0ff */
[----:B------:R-:W-:-:S03]  /*0b70*/  LEA R14, P0, R10, UR16, 0x1 ;  /* 0x000000100a0e7c11 */ /* 0x000fc6000f8008ff */
[----:B------:R-:W-:Y:S01]  /*0b80*/  IMAD.WIDE.U32 R6, R19, UR8, R8 ;  /* 0x0000000813067c25 */ /* 0x000fe2000f8e0008 */
[----:B------:R-:W-:-:S03]  /*0b90*/  LEA.HI.X R15, R10, UR17, R18, 0x1, P0 ;  /* 0x000000110a0f7c11 */ /* 0x000fc600080f0c12 */
[----:B------:R-:W-:Y:S01]  /*0ba0*/  IMAD R7, R19, UR9, R7 ;  /* 0x0000000913077c24 */ /* 0x000fe2000f8e0207 */
[----:B-1----:R-:W-:-:S04]  /*0bb0*/  LEA R16, P1, R6, UR12, 0x1 ;  /* 0x0000000c06107c11 */ /* 0x002fc8000f8208ff */
[----:B------:R-:W-:Y:S01]  /*0bc0*/  LEA.HI.X R17, R6, UR13, R7, 0x1, P1 ;  /* 0x0000000d06117c11 */ /* 0x000fe200088f0c07 */
[----:B--2---:R0:W-:Y:S04]  /*0bd0*/  STG.E.U16 desc[UR10][R14.64], R28 ;  /* 0x0000001c0e007986 */ /* 0x0041e8000c10150a */
[----:B------:R1:W2:Y:S02]  /*0be0*/  LDG.E.U16 R16, desc[UR10][R16.64] ;  /* 0x0000000a10107981 */ /* 0x0002a4000c1e1500 */
[----:B-1----:R-:W-:-:S04]  /*0bf0*/  VIADD R17, R0, 0x3 ;  /* 0x0000000300117836 */ /* 0x002fc80000000000 */
[----:B------:R-:W-:-:S04]  /*0c00*/  IMAD.WIDE.U32 R6, R17, UR8, R8 ;  /* 0x0000000811067c25 */ /* 0x000fc8000f8e0008 */
[----:B------:R-:W-:Y:S01]  /*0c10*/  IMAD.WIDE.U32 R8, R19, UR14, R4 ;  /* 0x0000000e13087c25 */ /* 0x000fe2000f8e0004 */
[----:B0-----:R-:W-:-:S03]  /*0c20*/  LEA R14, P1, R6, UR12, 0x1 ;  /* 0x0000000c060e7c11 */ /* 0x001fc6000f8208ff */
[----:B------:R-:W-:Y:S01]  /*0c30*/  IMAD R7, R17, UR9, R7 ;  /* 0x0000000911077c24 */ /* 0x000fe2000f8e0207 */
[----:B------:R-:W-:Y:S01]  /*0c40*/  LEA R10, P0, R8, UR16, 0x1 ;  /* 0x00000010080a7c11 */ /* 0x000fe2000f8008ff */
[----:B------:R-:W-:-:S03]  /*0c50*/  IMAD R19, R19, UR15, R9 ;  /* 0x0000000f13137c24 */ /* 0x000fc6000f8e0209 */
[----:B------:R-:W-:Y:S02]  /*0c60*/  LEA.HI.X R15, R6, UR13, R7, 0x1, P1 ;  /* 0x0000000d060f7c11 */ /* 0x000fe400088f0c07 */
[----:B------:R-:W-:-:S05]  /*0c70*/  LEA.HI.X R11, R8, UR17, R19, 0x1, P0 ;  /* 0x00000011080b7c11 */ /* 0x000fca00080f0c13 */
[----:B--2---:R1:W-:Y:S04]  /*0c80*/  STG.E.U16 desc[UR10][R10.64], R16 ;  /* 0x000000100a007986 */ /* 0x0043e8000c10150a */
[----:B------:R-:W2:Y:S01]  /*0c90*/  LDG.E.U16 R15, desc[UR10][R14.64] ;  /* 0x0000000a0e0f7981 */ /* 0x000ea2000c1e1500 */
[----:B------:R-:W-:-:S04]  /*0ca0*/  IMAD.WIDE.U32 R4, R17, UR14, R4 ;  /* 0x0000000e11047c25 */ /* 0x000fc8000f8e0004 */
[----:B------:R-:W-:Y:S01]  /*0cb0*/  IMAD R17, R17, UR15, R5 ;  /* 0x0000000f11117c24 */ /* 0x000fe2000f8e0205 */
[----:B------:R-:W-:Y:S01]  /*0cc0*/  LEA R6, P0, R4, UR16, 0x1 ;  /* 0x0000001004067c11 */ /* 0x000fe2000f8008ff */
[----:B------:R-:W-:-:S03]  /*0cd0*/  VIADD R0, R0, 0x4 ;  /* 0x0000000400007836 */ /* 0x000fc60000000000 */
[----:B------:R-:W-:-:S05]  /*0ce0*/  LEA.HI.X R7, R4, UR17, R17, 0x1, P0 ;  /* 0x0000001104077c11 */ /* 0x000fca00080f0c11 */
[----:B--2---:R1:W-:Y:S04]  /*0cf0*/  STG.E.U16 desc[UR10][R6.64], R15 ;  /* 0x0000000f06007986 */ /* 0x0043e8000c10150a */
.L_x_179:
[----:B------:R-:W-:Y:S05]  /*0d00*/  BRA.U !UP0, `(.L_x_178) ;  /* 0x0000000108d87547 */ /* 0x000fea000b800000 */
[----:B------:R-:W-:Y:S02]  /*0d10*/  UISETP.NE.AND UP0, UPT, UR6, 0x1, UPT ;  /* 0x000000010600788c */ /* 0x000fe4000bf05270 */
[----:B------:R-:W-:-:S04]  /*0d20*/  ULOP3.LUT UR5, UR7, 0x1, URZ, 0xc0, !UPT ;  /* 0x0000000107057892 */ /* 0x000fc8000f8ec0ff */
[----:B------:R-:W-:-:S03]  /*0d30*/  UISETP.NE.U32.AND UP1, UPT, UR5, 0x1, UPT ;  /* 0x000000010500788c */ /* 0x000fc6000bf25070 */
[----:B------:R-:W-:Y:S08]  /*0d40*/  BRA.U !UP0, `(.L_x_180) ;  /* 0x0000000108807547 */ /* 0x000ff0000b800000 */
[----:B------:R-:W2:Y:S01]  /*0d50*/  LDCU.64 UR6, c[0x0][0x3b8] ;  /* 0x00007700ff0677ac */ /* 0x000ea20008000a00 */
[----:B------:R-:W-:Y:S01]  /*0d60*/  MOV R4, R12 ;  /* 0x0000000c00047202 */ /* 0x000fe20000000f00 */
        /* <DEDUP_REMOVED lines=8> */
[----:B0-----:R0:W2:Y:S01]  /*0df0*/  LDG.E.U16 R17, desc[UR10][R6.64] ;  /* 0x0000000a06117981 */ /* 0x0010a2000c1e1500 */
[----:B------:R-:W-:Y:S01]  /*0e00*/  MOV R4, R20 ;  /* 0x0000001400047202 */ /* 0x000fe20000000f00 */
[C---:B------:R-:W-:Y:S02]  /*0e10*/  VIADD R16, R0.reuse, 0x1 ;  /* 0x0000000100107836 */ /* 0x040fe40000000000 */
[----:B------:R-:W-:Y:S02]  /*0e20*/  IMAD.MOV.U32 R5, RZ, RZ, R23 ;  /* 0x000000ffff057224 */ /* 0x000fe400078e0017 */
[----:B---3--:R-:W-:Y:S01]  /*0e30*/  IMAD.WIDE.U32 R8, R0, UR12, R4 ;  /* 0x0000000c00087c25 */ /* 0x008fe2000f8e0004 */
[----:B0-----:R-:W-:-:S03]  /*0e40*/  MOV R7, R22 ;  /* 0x0000001600077202 */ /* 0x001fc60000000f00 */
[----:B------:R-:W-:Y:S01]  /*0e50*/  IMAD.MOV.U32 R6, RZ, RZ, R12 ;  /* 0x000000ffff067224 */ /* 0x000fe200078e000c */
[----:B----4-:R-:W-:Y:S01]  /*0e60*/  LEA R10, P0, R8, UR14, 0x1 ;  /* 0x0000000e080a7c11 */ /* 0x010fe2000f8008ff */
[----:B------:R-:W-:Y:S02]  /*0e70*/  IMAD R9, R0, UR13, R9 ;  /* 0x0000000d00097c24 */ /* 0x000fe4000f8e0209 */
[----:B------:R-:W-:-:S03]  /*0e80*/  IMAD.WIDE.U32 R6, R16, UR6, R6 ;  /* 0x0000000610067c25 */ /* 0x000fc6000f8e0006 */
[----:B------:R-:W-:Y:S01]  /*0e90*/  LEA.HI.X R11, R8, UR15, R9, 0x1, P0 ;  /* 0x0000000f080b7c11 */ /* 0x000fe200080f0c09 */
[----:B------:R-:W-:Y:S01]  /*0ea0*/  IMAD R7, R16, UR7, R7 ;  /* 0x0000000710077c24 */ /* 0x000fe2000f8e0207 */
[----:B------:R-:W-:-:S04]  /*0eb0*/  LEA R14, P1, R6, UR8, 0x1 ;  /* 0x00000008060e7c11 */ /* 0x000fc8000f8208ff */
[----:B------:R-:W-:Y:S01]  /*0ec0*/  LEA.HI.X R15, R6, UR9, R7, 0x1, P1 ;  /* 0x00000009060f7c11 */ /* 0x000fe200088f0c07 */
[----:B--2---:R2:W-:Y:S05]  /*0ed0*/  STG.E.U16 desc[UR10][R10.64], R17 ;  /* 0x000000110a007986 */ /* 0x0045ea000c10150a */
[----:B------:R-:W3:Y:S01]  /*0ee0*/  LDG.E.U16 R15, desc[UR10][R14.64] ;  /* 0x0000000a0e0f7981 */ /* 0x000ee2000c1e1500 */
[----:B------:R-:W-:-:S04]  /*0ef0*/  IMAD.WIDE.U32 R4, R16, UR12, R4 ;  /* 0x0000000c10047c25 */ /* 0x000fc8000f8e0004 */
[----:B------:R-:W-:Y:S01]  /*0f00*/  IMAD R5, R16, UR13, R5 ;  /* 0x0000000d10057c24 */ /* 0x000fe2000f8e0205 */
[----:B------:R-:W-:Y:S01]  /*0f10*/  LEA R6, P0, R4, UR14, 0x1 ;  /* 0x0000000e04067c11 */ /* 0x000fe2000f8008ff */
[----:B------:R-:W-:-:S03]  /*0f20*/  VIADD R0, R0, 0x2 ;  /* 0x0000000200007836 */ /* 0x000fc60000000000 */
[----:B------:R-:W-:-:S05]  /*0f30*/  LEA.HI.X R7, R4, UR15, R5, 0x1, P0 ;  /* 0x0000000f04077c11 */ /* 0x000fca00080f0c05 */
[----:B---3--:R2:W-:Y:S04]  /*0f40*/  STG.E.U16 desc[UR10][R6.64], R15 ;  /* 0x0000000f06007986 */ /* 0x0085e8000c10150a */
.L_x_180:
[----:B------:R-:W-:Y:S05]  /*0f50*/  BRA.U UP1, `(.L_x_178) ;  /* 0x0000000101447547 */ /* 0x000fea000b800000 */
[----:B------:R-:W3:Y:S01]  /*0f60*/  LDCU.64 UR6, c[0x0][0x3b8] ;  /* 0x00007700ff0677ac */ /* 0x000ee20008000a00 */
[----:B------:R-:W-:Y:S01]  /*0f70*/  MOV R5, R22 ;  /* 0x0000001600057202 */ /* 0x000fe20000000f00 */
[----:B------:R-:W-:Y:S01]  /*0f80*/  IMAD.MOV.U32 R4, RZ, RZ, R12 ;  /* 0x000000ffff047224 */ /* 0x000fe200078e000c */
[----:B------:R-:W1:Y:S03]  /*0f90*/  LDCU.64 UR8, c[0x0][0x390] ;  /* 0x00007200ff0877ac */ /* 0x000e660008000a00 */
[----:B---3--:R-:W-:-:S04]  /*0fa0*/  IMAD.WIDE.U32 R4, R0, UR6, R4 ;  /* 0x0000000600047c25 */ /* 0x008fc8000f8e0004 */
[----:B------:R-:W-:Y:S01]  /*0fb0*/  IMAD R5, R0, UR7, R5 ;  /* 0x0000000700057c24 */ /* 0x000fe2000f8e0205 */
[C---:B-12---:R-:W-:Y:S01]  /*0fc0*/  LEA R6, P0, R4.reuse, UR8, 0x1 ;  /* 0x0000000804067c11 */ /* 0x046fe2000f8008ff */
[----:B------:R-:W1:Y:S03]  /*0fd0*/  LDCU.64 UR6, c[0x0][0x3f0] ;  /* 0x00007e00ff0677ac */ /* 0x000e660008000a00 */
[----:B------:R-:W-:Y:S01]  /*0fe0*/  LEA.HI.X R7, R4, UR9, R5, 0x1, P0 ;  /* 0x0000000904077c11 */ /* 0x000fe200080f0c05 */
[----:B------:R-:W2:Y:S05]  /*0ff0*/  LDCU.64 UR8, c[0x0][0x3c8] ;  /* 0x00007900ff0877ac */ /* 0x000eaa0008000a00 */
[----:B------:R-:W3:Y:S01]  /*1000*/  LDG.E.U16 R7, desc[UR10][R6.64] ;  /* 0x0000000a06077981 */ /* 0x000ee2000c1e1500 */
[----:B------:R-:W-:-:S04]  /*1010*/  IMAD.MOV.U32 R22, RZ, RZ, R20 ;  /* 0x000000ffff167224 */ /* 0x000fc800078e0014 */
[----:B-1----:R-:W-:-:S04]  /*1020*/  IMAD.WIDE.U32 R4, R0, UR6, R22 ;  /* 0x0000000600047c25 */ /* 0x002fc8000f8e0016 */
[----:B------:R-:W-:Y:S01]  /*1030*/  IMAD R5, R0, UR7, R5 ;  /* 0x0000000700057c24 */ /* 0x000fe2000f8e0205 */
[----:B--2---:R-:W-:-:S04]  /*1040*/  LEA R8, P0, R4, UR8, 0x1 ;  /* 0x0000000804087c11 */ /* 0x004fc8000f8008ff */
[----:B------:R-:W-:-:S05]  /*1050*/  LEA.HI.X R9, R4, UR9, R5, 0x1, P0 ;  /* 0x0000000904097c11 */ /* 0x000fca00080f0c05 */
[----:B---3--:R3:W-:Y:S04]  /*1060*/  STG.E.U16 desc[UR10][R8.64], R7 ;  /* 0x0000000708007986 */ /* 0x0087e8000c10150a */
.L_x_178:
[----:B------:R-:W4:Y:S01]  /*1070*/  LDC R0, c[0x0][0x398] ;  /* 0x0000e600ff007b82 */ /* 0x000f220000000800 */
[----:B------:R-:W-:-:S06]  /*1080*/  UIADD3 UR4, UPT, UPT, UR4, 0x1, URZ ;  /* 0x0000000104047890 */ /* 0x000fcc000fffe0ff */
[----:B----4-:R-:W-:-:S13]  /*1090*/  ISETP.NE.AND P0, PT, R0, UR4, PT ;  /* 0x0000000400007c0c */ /* 0x010fda000bf05270 */
[----:B------:R-:W-:Y:S05]  /*10a0*/  @!P0 EXIT ;  /* 0x000000000000894d */ /* 0x000fea0003800000 */
[----:B------:R-:W-:Y:S05]  /*10b0*/  BRA `(.L_x_181) ;  /* 0xfffffff000b87947 */ /* 0x000fea000383ffff */
.L_x_175:
[----:B------:R-:W0:Y:S01]  /*10c0*/  LDC R0, c[0x0][0x398] ;  /* 0x0000e600ff007b82 */ /* 0x000e220000000800 */
[----:B------:R-:W1:Y:S07]  /*10d0*/  LDCU.U8 UR4, c[0x0][0x388] ;  /* 0x00007100ff0477ac */ /* 0x000e6e0008000000 */
[----:B------:R-:W2:Y:S01]  /*10e0*/  LDC R3, c[0x0][0x384] ;  /* 0x0000e100ff037b82 */ /* 0x000ea20000000800 */
[----:B-1----:R-:W-:Y:S01]  /*10f0*/  UPRMT UR4, UR4, 0x8880, URZ ;  /* 0x0000888004047896 */ /* 0x002fe200080000ff */
[----:B0-----:R-:W-:-:S13]  /*1100*/  ISETP.GE.AND P0, PT, R0, 0x1, PT ;  /* 0x000000010000780c */ /* 0x001fda0003f06270 */
[----:B--2---:R-:W-:Y:S05]  /*1110*/  @!P0 EXIT ;  /* 0x000000000000894d */ /* 0x004fea0003800000 */
[----:B------:R-:W-:Y:S01]  /*1120*/  ISETP.NE.AND P0, PT, RZ, UR4, PT ;  /* 0x00000004ff007c0c */ /* 0x000fe2000bf05270 */
[----:B------:R-:W0:Y:S01]  /*1130*/  LDC R29, c[0x0][0x3a0] ;  /* 0x0000e800ff1d7b82 */ /* 0x000e220000000800 */
[----:B------:R-:W-:-:S11]  /*1140*/  I2FP.F32.S32 R0, R25 ;  /* 0x0000001900007245 */ /* 0x000fd60000201400 */
[C---:B------:R-:W-:Y:S01]  /*1150*/  @!P0 FADD.FTZ R2, R0.reuse, 0.5 ;  /* 0x3f00000000028421 */ /* 0x040fe20000010000 */
[----:B------:R-:W-:-:S03]  /*1160*/  @P0 FMUL.FTZ R0, R0, R3 ;  /* 0x0000000300000220 */ /* 0x000fc60000410000 */
[----:B------:R-:W-:-:S05]  /*1170*/  @!P0 FFMA.FTZ R2, R2, R3, -0.5 ;  /* 0xbf00000002028423 */ /* 0x000fca0000010003 */
[C---:B------:R-:W-:Y:S02]  /*1180*/  @!P0 FSETP.GEU.FTZ.AND P1, PT, R2.reuse, RZ, PT ;  /* 0x000000ff0200820b */ /* 0x040fe40003f3e000 */
[----:B0-----:R-:W-:Y:S02]  /*1190*/  ISETP.GE.AND P2, PT, R29, 0x1, PT ;  /* 0x000000011d00780c */ /* 0x001fe40003f46270 */
[----:B------:R-:W-:-:S04]  /*11a0*/  @!P0 FSEL R0, R2, RZ, P1 ;  /* 0x000000ff02008208 */ /* 0x000fc80000800000 */
[----:B------:R0:W1:Y:S07]  /*11b0*/  F2I.FTZ.TRUNC.NTZ R26, R0 ;  /* 0x00000000001a7305 */ /* 0x00006e000021f100 */
[----:B------:R-:W-:Y:S05]  /*11c0*/  @!P2 EXIT ;  /* 0x000000000000a94d */ /* 0x000fea0003800000 */
[----:B------:R-:W2:Y:S01]  /*11d0*/  LDCU.64 UR6, c[0x0][0x3f8] ;  /* 0x00007f00ff0677ac */ /* 0x000ea20008000a00 */
[----:B------:R-:W-:Y:S01]  /*11e0*/  SHF.R.S32.HI R2, RZ, 0x1f, R25 ;  /* 0x0000001fff027819 */ /* 0x000fe20000011419 */
[----:B-1----:R-:W-:Y:S01]  /*11f0*/  VIADD R28, R26, 0x1 ;  /* 0x000000011a1c7836 */ /* 0x002fe20000000000 */
[----:B------:R-:W-:Y:S01]  /*1200*/  I2FP.F32.S32 R3, R26 ;  /* 0x0000001a00037245 */ /* 0x000fe20000201400 */
[----:B------:R-:W-:Y:S01]  /*1210*/  UIADD3 UR4, UPT, UPT, UR5, -0x1, URZ ;  /* 0xffffffff05047890 */ /* 0x000fe2000fffe0ff */
[----:B------:R-:W-:-:S03]  /*1220*/  LOP3.LUT R29, R29, 0x7ffffff8, RZ, 0xc0, !PT ;  /* 0x7ffffff81d1d7812 */ /* 0x000fc600078ec0ff */
[----:B0-----:R-:W-:Y:S02]  /*1230*/  FADD.FTZ R0, -R3, R0 ;  /* 0x0000000003007221 */ /* 0x001fe40000010100 */
[----:B------:R-:W-:Y:S01]  /*1240*/  ISETP.GE.AND P0, PT, R26, UR4, PT ;  /* 0x000000041a007c0c */ /* 0x000fe2000bf06270 */
[----:B------:R-:W-:Y:S01]  /*1250*/  UMOV UR4, URZ ;  /* 0x000000ff00047c82 */ /* 0x000fe20008000000 */
[----:B--2---:R-:W-:Y:S02]  /*1260*/  IMAD R2, R2, UR6, RZ ;  /* 0x0000000602027c24 */ /* 0x004fe4000f8e02ff */
[----:B------:R-:W-:-:S09]  /*1270*/  IMAD.WIDE.U32 R4, R25, UR6, RZ ;  /* 0x0000000619047c25 */ /* 0x000fd2000f8e00ff */
[----:B------:R-:W-:Y:S01]  /*1280*/  @P0 IADD3 R28, PT, PT, R26, RZ, RZ ;  /* 0x000000ff1a1c0210 */ /* 0x000fe20007ffe0ff */
[----:B------:R-:W-:Y:S01]  /*1290*/  IMAD R2, R25, UR7, R2 ;  /* 0x0000000719027c24 */ /* 0x000fe2000f8e0202 */
[----:B------:R0:W-:Y:S03]  /*12a0*/  STL.64 [R1], R4 ;  /* 0x0000000401007387 */ /* 0x0001e60000100a00 */
[----:B------:R-:W-:-:S05]  /*12b0*/  IMAD.IADD R2, R2, 0x1, R5 ;  /* 0x0000000102027824 */ /* 0x000fca00078e0205 */
[----:B------:R0:W-:Y:S02]  /*12c0*/  STL [R1+0x8], R2 ;  /* 0x0000080201007387 */ /* 0x0001e40000100800 */
.L_x_187:
[----:B--2---:R-:W2:Y:S01]  /*12d0*/  LDL R6, [R1+0x8] ;  /* 0x0000080001067983 */ /* 0x004ea20000100800 */
[----:B-1----:R-:W1:Y:S01]  /*12e0*/  LDC.64 R14, c[0x0][0x3c0] ;  /* 0x0000f000ff0e7b82 */ /* 0x002e620000000a00 */
[----:B------:R-:W3:Y:S02]  /*12f0*/  LDCU.64 UR8, c[0x0][0x3b0] ;  /* 0x00007600ff0877ac */ /* 0x000ee40008000a00 */
[----:B0-----:R-:W2:Y:S01]  /*1300*/  LDL.64 R4, [R1] ;  /* 0x0000000001047983 */ /* 0x001ea20000100a00 */
[----:B------:R-:W-:Y:S01]  /*1310*/  SHF.R.S32.HI R7, RZ, 0x1f, R26 ;  /* 0x0000001fff077819 */ /* 0x000fe2000001141a */
[----:B------:R-:W0:Y:S01]  /*1320*/  LDCU UR5, c[0x0][0x3a0] ;  /* 0x00007400ff0577ac */ /* 0x000e220008000800 */
[----:B------:R-:W-:Y:S02]  /*1330*/  SHF.R.S32.HI R9, RZ, 0x1f, R28 ;  /* 0x0000001fff097819 */ /* 0x000fe4000001141c */
[----:B------:R-:W4:Y:S01]  /*1340*/  LDC.64 R2, c[0x0][0x3e8] ;  /* 0x0000fa00ff027b82 */ /* 0x000f220000000a00 */
[----:B------:R-:W5:Y:S01]  /*1350*/  LDCU UR12, c[0x0][0x398] ;  /* 0x00007300ff0c77ac */ /* 0x000f620008000800 */
[----:B---3--:R-:W-:-:S04]  /*1360*/  UIMAD.WIDE.U32 UR6, UR4, UR8, URZ ;  /* 0x00000008040672a5 */ /* 0x008fc8000f8e00ff */
[----:B------:R-:W-:Y:S02]  /*1370*/  UIMAD UR7, UR4, UR9, UR7 ;  /* 0x00000009040772a4 */ /* 0x000fe4000f8e0207 */
[----:B0-----:R-:W-:-:S04]  /*1380*/  UISETP.GE.U32.AND UP1, UPT, UR5, 0x8, UPT ;  /* 0x000000080500788c */ /* 0x001fc8000bf26070 */
[----:B-1----:R-:W-:-:S04]  /*1390*/  IMAD.WIDE.U32 R12, R26, R14, UR6 ;  /* 0x000000061a0c7e25 */ /* 0x002fc8000f8e000e */
[----:B--2---:R-:W-:Y:S02]  /*13a0*/  IMAD.MOV.U32 R5, RZ, RZ, R6 ;  /* 0x000000ffff057224 */ /* 0x004fe400078e0006 */
[-C--:B------:R-:W-:Y:S02]  /*13b0*/  IMAD R6, R7, R14.reuse, RZ ;  /* 0x0000000e07067224 */ /* 0x080fe400078e02ff */
[----:B------:R-:W-:Y:S02]  /*13c0*/  IMAD R7, R9, R14, RZ ;  /* 0x0000000e09077224 */ /* 0x000fe400078e02ff */
[----:B----4-:R-:W-:-:S04]  /*13d0*/  IMAD.WIDE.U32 R10, R2, UR4, R4 ;  /* 0x00000004020a7c25 */ /* 0x010fc8000f8e0004 */
[----:B------:R-:W-:Y:S02]  /*13e0*/  HFMA2 R4, -RZ, RZ, 0, 0 ;  /* 0x00000000ff047431 */ /* 0x000fe400000001ff */
[-C--:B------:R-:W-:Y:S02]  /*13f0*/  IMAD R5, R26, R15.reuse, R6 ;  /* 0x0000000f1a057224 */ /* 0x080fe400078e0206 */
[C---:B------:R-:W-:Y:S02]  /*1400*/  IMAD R7, R28.reuse, R15, R7 ;  /* 0x0000000f1c077224 */ /* 0x040fe400078e0207 */
[----:B------:R-:W-:-:S04]  /*1410*/  IMAD.WIDE.U32 R14, R28, R14, UR6 ;  /* 0x000000061c0e7e25 */ /* 0x000fc8000f8e000e */
[----:B------:R-:W-:Y:S01]  /*1420*/  IMAD R24, R3, UR4, R11 ;  /* 0x0000000403187c24 */ /* 0x000fe2000f8e020b */
[----:B------:R-:W-:Y:S01]  /*1430*/  UIADD3 UR4, UPT, UPT, UR4, 0x1, URZ ;  /* 0x0000000104047890 */ /* 0x000fe2000fffe0ff */
[----:B------:R-:W-:Y:S02]  /*1440*/  IMAD.IADD R2, R13, 0x1, R5 ;  /* 0x000000010d027824 */ /* 0x000fe400078e0205 */
[----:B------:R-:W-:Y:S01]  /*1450*/  IMAD.IADD R3, R15, 0x1, R7 ;  /* 0x000000010f037824 */ /* 0x000fe200078e0207 */
[----:B-----5:R-:W-:Y:S01]  /*1460*/  UISETP.NE.AND UP0, UPT, UR4, UR12, UPT ;  /* 0x0000000c0400728c */ /* 0x020fe2000bf05270 */
[----:B------:R-:W-:Y:S10]  /*1470*/  BRA.U !UP1, `(.L_x_182) ;  /* 0x0000000909307547 */ /* 0x000ff4000b800000 */
[----:B------:R-:W0:Y:S01]  /*1480*/  LDCU.64 UR6, c[0x0][0x390] ;  /* 0x00007200ff0677ac */ /* 0x000e220008000a00 */
[----:B------:R-:W1:Y:S01]  /*1490*/  LDCU.64 UR8, c[0x0][0x3c8] ;  /* 0x00007900ff0877ac */ /* 0x000e620008000a00 */
[----:B------:R-:W-:-:S05]  /*14a0*/  UMOV UR5, URZ ;  /* 0x000000ff00057c82 */ /* 0x000fca0008000000 */
.L_x_183:
[----:B--2---:R-:W2:Y:S01]  /*14b0*/  LDC.64 R8, c[0x0][0x3b8] ;  /* 0x0000ee00ff087b82 */ /* 0x004ea20000000a00 */
[----:B------:R-:W-:Y:S01]  /*14c0*/  MOV R4, R14 ;  /* 0x0000000e00047202 */ /* 0x000fe20000000f00 */
[----:B------:R-:W-:-:S06]  /*14d0*/  IMAD.MOV.U32 R5, RZ, RZ, R3 ;  /* 0x000000ffff057224 */ /* 0x000fcc00078e0003 */
[----:B------:R-:W3:Y:S01]  /*14e0*/  LDC.64 R22, c[0x0][0x3f0] ;  /* 0x0000fc00ff167b82 */ /* 0x000ee20000000a00 */
[----:B--2---:R-:W-:Y:S01]  /*14f0*/  IMAD.WIDE.U32 R6, R8, UR5, R4 ;  /* 0x0000000508067c25 */ /* 0x004fe2000f8e0004 */
[----:B------:R-:W-:-:S03]  /*1500*/  MOV R5, R2 ;  /* 0x0000000200057202 */ /* 0x000fc60000000f00 */
[----:B------:R-:W-:Y:S01]  /*1510*/  IMAD.MOV.U32 R4, RZ, RZ, R12 ;  /* 0x000000ffff047224 */ /* 0x000fe200078e000c */
[----:B0-----:R-:W-:Y:S01]  /*1520*/  LEA R16, P1, R6, UR6, 0x1 ;  /* 0x0000000606107c11 */ /* 0x001fe2000f8208ff */
[----:B------:R-:W-:Y:S02]  /*1530*/  IMAD R17, R9, UR5, RZ ;  /* 0x0000000509117c24 */ /* 0x000fe4000f8e02ff */
[----:B------:R-:W-:-:S04]  /*1540*/  IMAD.WIDE.U32 R18, R8, UR5, R4 ;  /* 0x0000000508127c25 */ /* 0x000fc8000f8e0004 */
[----:B------:R-:W-:Y:S01]  /*1550*/  IMAD.IADD R5, R17, 0x1, R7 ;  /* 0x0000000111057824 */ /* 0x000fe200078e0207 */
[----:B------:R-:W-:Y:S01]  /*1560*/  LEA R4, P0, R18, UR6, 0x1 ;  /* 0x0000000612047c11 */ /* 0x000fe2000f8008ff */
[----:B------:R-:W-:-:S03]  /*1570*/  IMAD.IADD R7, R19, 0x1, R17 ;  /* 0x0000000113077824 */ /* 0x000fc600078e0211 */
[----:B------:R-:W-:Y:S02]  /*1580*/  LEA.HI.X R17, R6, UR7, R5, 0x1, P1 ;  /* 0x0000000706117c11 */ /* 0x000fe400088f0c05 */
[----:B------:R-:W-:-:S03]  /*1590*/  LEA.HI.X R5, R18, UR7, R7, 0x1, P0 ;  /* 0x0000000712057c11 */ /* 0x000fc600080f0c07 */
[----:B------:R-:W2:Y:S04]  /*15a0*/  LDG.E.U16 R6, desc[UR10][R16.64] ;  /* 0x0000000a10067981 */ /* 0x000ea8000c1e1500 */
[----:B------:R-:W4:Y:S01]  /*15b0*/  LDG.E.U16 R21, desc[UR10][R4.64] ;  /* 0x0000000a04157981 */ /* 0x000f22000c1e1500 */
[----:B------:R-:W-:Y:S01]  /*15c0*/  MOV R19, R24 ;  /* 0x0000001800137202 */ /* 0x000fe20000000f00 */
[----:B------:R-:W-:-:S04]  /*15d0*/  IMAD.MOV.U32 R18, RZ, RZ, R10 ;  /* 0x000000ffff127224 */ /* 0x000fc800078e000a */
[----:B---3--:R-:W-:-:S04]  /*15e0*/  IMAD.WIDE.U32 R18, R22, UR5, R18 ;  /* 0x0000000516127c25 */ /* 0x008fc8000f8e0012 */
[----:B------:R-:W-:Y:S01]  /*15f0*/  IMAD R19, R23, UR5, R19 ;  /* 0x0000000517137c24 */ /* 0x000fe2000f8e0213 */
[----:B-1----:R-:W-:Y:S02]  /*1600*/  LEA R20, P0, R18, UR8, 0x1 ;  /* 0x0000000812147c11 */ /* 0x002fe4000f8008ff */
[----:B--2---:R-:W-:Y:S01]  /*1610*/  SHF.L.U32 R7, R6, 0x10, RZ ;  /* 0x0000001006077819 */ /* 0x004fe200000006ff */
[----:B------:R-:W-:Y:S01]  /*1620*/  FADD.FTZ R6, -R0, 1 ;  /* 0x3f80000000067421 */ /* 0x000fe20000010100 */
[----:B----4-:R-:W-:-:S03]  /*1630*/  IMAD.U32 R21, R21, 0x10000, RZ ;  /* 0x0001000015157824 */ /* 0x010fc600078e00ff */
[----:B------:R-:W-:-:S04]  /*1640*/  FMUL.FTZ R7, R0, R7 ;  /* 0x0000000700077220 */ /* 0x000fc80000410000 */
[----:B------:R-:W-:Y:S01]  /*1650*/  FFMA.FTZ R21, R6, R21, R7 ;  /* 0x0000001506157223 */ /* 0x000fe20000010007 */
[C---:B------:R-:W-:Y:S01]  /*1660*/  IMAD.SHL.U32 R7, R8.reuse, 0x2, RZ ;  /* 0x0000000208077824 */ /* 0x040fe200078e00ff */
[----:B------:R-:W-:-:S03]  /*1670*/  SHF.L.U64.HI R8, R8, 0x1, R9 ;  /* 0x0000000108087819 */ /* 0x000fc60000010209 */
[----:B------:R-:W-:Y:S02]  /*1680*/  F2FP.BF16.F32.PACK_AB R9, RZ, R21 ;  /* 0x00000015ff09723e */ /* 0x000fe400000010ff */
[-C--:B------:R-:W-:Y:S02]  /*1690*/  IADD3 R16, P1, PT, R16, R7.reuse, RZ ;  /* 0x0000000710107210 */ /* 0x080fe40007f3e0ff */
[----:B------:R-:W-:Y:S02]  /*16a0*/  LEA.HI.X R21, R18, UR9, R19, 0x1, P0 ;  /* 0x0000000912157c11 */ /* 0x000fe400080f0c13 */
[----:B------:R-:W-:Y:S01]  /*16b0*/  IADD3 R18, P0, PT, R4, R7, RZ ;  /* 0x0000000704127210 */ /* 0x000fe20007f1e0ff */
[----:B------:R-:W-:Y:S02]  /*16c0*/  IMAD.X R17, R17, 0x1, R8, P1 ;  /* 0x0000000111117824 */ /* 0x000fe400008e0608 */
[----:B------:R0:W-:Y:S01]  /*16d0*/  STG.E.U16 desc[UR10][R20.64], R9 ;  /* 0x0000000914007986 */ /* 0x0001e2000c10150a */
[----:B------:R-:W-:-:S03]  /*16e0*/  IADD3.X R19, PT, PT, R5, R8, RZ, P0, !PT ;  /* 0x0000000805137210 */ /* 0x000fc600007fe4ff */
[----:B------:R1:W2:Y:S04]  /*16f0*/  LDG.E.U16 R5, desc[UR10][R16.64] ;  /* 0x0000000a10057981 */ /* 0x0002a8000c1e1500 */
[----:B------:R-:W0:Y:S01]  /*1700*/  LDG.E.U16 R4, desc[UR10][R18.64] ;  /* 0x0000000a12047981 */ /* 0x000e22000c1e1500 */
[----:B-1----:R-:W-:-:S05]  /*1710*/  IADD3 R16, P1, PT, R16, R7, RZ ;  /* 0x0000000710107210 */ /* 0x002fca0007f3e0ff */
[----:B------:R-:W-:Y:S02]  /*1720*/  IMAD.X R17, R17, 0x1, R8, P1 ;  /* 0x0000000111117824 */ /* 0x000fe400008e0608 */
[----:B--2---:R-:W-:Y:S02]  /*1730*/  IMAD.U32 R5, R5, 0x10000, RZ ;  /* 0x0001000005057824 */ /* 0x004fe400078e00ff */
[----:B0-----:R-:W-:Y:S02]  /*1740*/  IMAD.U32 R9, R4, 0x10000, RZ ;  /* 0x0001000004097824 */ /* 0x001fe400078e00ff */
[----:B------:R-:W-:Y:S01]  /*1750*/  FMUL.FTZ R5, R0, R5 ;  /* 0x0000000500057220 */ /* 0x000fe20000410000 */
[----:B------:R-:W-:-:S03]  /*1760*/  SHF.L.U32 R4, R22, 0x1, RZ ;  /* 0x0000000116047819 */ /* 0x000fc600000006ff */
[----:B------:R-:W-:Y:S01]  /*1770*/  FFMA.FTZ R9, R6, R9, R5 ;  /* 0x0000000906097223 */ /* 0x000fe20000010005 */
[----:B------:R-:W-:Y:S02]  /*1780*/  SHF.L.U64.HI R5, R22, 0x1, R23 ;  /* 0x0000000116057819 */ /* 0x000fe40000010217 */
[----:B------:R-:W-:Y:S02]  /*1790*/  IADD3 R20, P0, PT, R20, R4, RZ ;  /* 0x0000000414147210 */ /* 0x000fe40007f1e0ff */
[----:B------:R-:W-:-:S03]  /*17a0*/  F2FP.BF16.F32.PACK_AB R9, RZ, R9 ;  /* 0x00000009ff09723e */ /* 0x000fc600000010ff */
[----:B------:R-:W-:Y:S01]  /*17b0*/  IMAD.X R21, R21, 0x1, R5, P0 ;  /* 0x0000000115157824 */ /* 0x000fe200000e0605 */
[----:B------:R-:W-:-:S04]  /*17c0*/  IADD3 R18, P0, PT, R18, R7, RZ ;  /* 0x0000000712127210 */ /* 0x000fc80007f1e0ff */
[----:B------:R-:W-:Y:S01]  /*17d0*/  IADD3.X R19, PT, PT, R19, R8, RZ, P0, !PT ;  /* 0x0000000813137210 */ /* 0x000fe200007fe4ff */
[----:B------:R0:W-:Y:S04]  /*17e0*/  STG.E.U16 desc[UR10][R20.64], R9 ;  /* 0x0000000914007986 */ /* 0x0001e8000c10150a */
[----:B------:R1:W2:Y:S04]  /*17f0*/  LDG.E.U16 R23, desc[UR10][R16.64] ;  /* 0x0000000a10177981 */ /* 0x0002a8000c1e1500 */
[----:B------:R3:W4:Y:S01]  /*1800*/  LDG.E.U16 R22, desc[UR10][R18.64] ;  /* 0x0000000a12167981 */ /* 0x000722000c1e1500 */
[----:B0-----:R-:W-:-:S02]  /*1810*/  IADD3 R20, P0, PT, R20, R4, RZ ;  /* 0x0000000414147210 */ /* 0x001fc40007f1e0ff */
[----:B-1----:R-:W-:Y:S02]  /*1820*/  IADD3 R16, P1, PT, R16, R7, RZ ;  /* 0x0000000710107210 */ /* 0x002fe40007f3e0ff */
[----:B------:R-:W-:Y:S02]  /*1830*/  IADD3.X R21, PT, PT, R21, R5, RZ, P0, !PT ;  /* 0x0000000515157210 */ /* 0x000fe400007fe4ff */
[----:B---3--:R-:W-:Y:S01]  /*1840*/  IADD3 R18, P0, PT, R18, R7, RZ ;  /* 0x0000000712127210 */ /* 0x008fe20007f1e0ff */
[----:B------:R-:W-:-:S04]  /*1850*/  IMAD.X R17, R17, 0x1, R8, P1 ;  /* 0x0000000111117824 */ /* 0x000fc800008e0608 */
[----:B------:R-:W-:Y:S02]  /*1860*/  IMAD.X R19, R19, 0x1, R8, P0 ;  /* 0x0000000113137824 */ /* 0x000fe400000e0608 */
[----:B--2---:R-:W-:Y:S02]  /*1870*/  IMAD.U32 R23, R23, 0x10000, RZ ;  /* 0x0001000017177824 */ /* 0x004fe400078e00ff */
[----:B----4-:R-:W-:Y:S02]  /*1880*/  IMAD.U32 R25, R22, 0x10000, RZ ;  /* 0x0001000016197824 */ /* 0x010fe400078e00ff */
[----:B------:R-:W-:-:S04]  /*1890*/  FMUL.FTZ R23, R0, R23 ;  /* 0x0000001700177220 */ /* 0x000fc80000410000 */
[----:B------:R-:W-:-:S05]  /*18a0*/  FFMA.FTZ R9, R6, R25, R23 ;  /* 0x0000001906097223 */ /* 0x000fca0000010017 */
[----:B------:R-:W-:-:S05]  /*18b0*/  F2FP.BF16.F32.PACK_AB R9, RZ, R9 ;  /* 0x00000009ff09723e */ /* 0x000fca00000010ff */
[----:B------:R0:W-:Y:S04]  /*18c0*/  STG.E.U16 desc[UR10][R20.64], R9 ;  /* 0x0000000914007986 */ /* 0x0001e8000c10150a */
[----:B------:R1:W2:Y:S04]  /*18d0*/  LDG.E.U16 R23, desc[UR10][R16.64] ;  /* 0x0000000a10177981 */ /* 0x0002a8000c1e1500 */
[----:B------:R3:W4:Y:S01]  /*18e0*/  LDG.E.U16 R22, desc[UR10][R18.64] ;  /* 0x0000000a12167981 */ /* 0x000722000c1e1500 */
[----:B0-----:R-:W-:Y:S02]  /*18f0*/  IADD3 R20, P0, PT, R20, R4, RZ ;  /* 0x0000000414147210 */ /* 0x001fe40007f1e0ff */
[----:B-1----:R-:W-:-:S03]  /*1900*/  IADD3 R16, P1, PT, R16, R7, RZ ;  /* 0x0000000710107210 */ /* 0x002fc60007f3e0ff */
[----:B------:R-:W-:Y:S01]  /*1910*/  IMAD.X R21, R21, 0x1, R5, P0 ;  /* 0x0000000115157824 */ /* 0x000fe200000e0605 */
[----:B---3--:R-:W-:Y:S02]  /*1920*/  IADD3 R18, P0, PT, R18, R7, RZ ;  /* 0x0000000712127210 */ /* 0x008fe40007f1e0ff */
[----:B------:R-:W-:-:S03]  /*1930*/  IADD3.X R17, PT, PT, R17, R8, RZ, P1, !PT ;  /* 0x0000000811117210 */ /* 0x000fc60000ffe4ff */
[----:B------:R-:W-:Y:S01]  /*1940*/  IMAD.X R19, R19, 0x1, R8, P0 ;  /* 0x0000000113137824 */ /* 0x000fe200000e0608 */
[----:B--2---:R-:W-:Y:S01]  /*1950*/  SHF.L.U32 R23, R23, 0x10, RZ ;  /* 0x0000001017177819 */ /* 0x004fe200000006ff */
[----:B----4-:R-:W-:-:S04]  /*1960*/  IMAD.U32 R25, R22, 0x10000, RZ ;  /* 0x0001000016197824 */ /* 0x010fc800078e00ff */
        /* <DEDUP_REMOVED lines=9> */
[----:B---3--:R-:W-:Y:S01]  /*1a00*/  IADD3 R18, P0, PT, R18, R7, RZ ;  /* 0x0000000712127210 */ /* 0x008fe20007f1e0ff */
[----:B------:R-:W-:-:S03]  /*1a10*/  IMAD.X R17, R17, 0x1, R8, P1 ;  /* 0x0000000111117824 */ /* 0x000fc600008e0608 */
[----:B------:R-:W-:Y:S01]  /*1a20*/  IADD3.X R19, PT, PT, R19, R8, RZ, P0, !PT ;  /* 0x0000000813137210 */ /* 0x000fe200007fe4ff */
[----:B--2---:R-:W-:Y:S01]  /*1a30*/  IMAD.U32 R23, R23, 0x10000, RZ ;  /* 0x0001000017177824 */ /* 0x004fe200078e00ff */
[----:B----4-:R-:W-:-:S03]  /*1a40*/  SHF.L.U32 R25, R22, 0x10, RZ ;  /* 0x0000001016197819 */ /* 0x010fc600000006ff */
[----:B------:R-:W-:-:S04]  /*1a50*/  FMUL.FTZ R23, R0, R23 ;  /* 0x0000001700177220 */ /* 0x000fc80000410000 */
[----:B------:R-:W-:-:S05]  /*1a60*/  FFMA.FTZ R9, R6, R25, R23 ;  /* 0x0000001906097223 */ /* 0x000fca0000010017 */
[----:B------:R-:W-:-:S05]  /*1a70*/  F2FP.BF16.F32.PACK_AB R9, RZ, R9 ;  /* 0x00000009ff09723e */ /* 0x000fca00000010ff */
[----:B------:R0:W-:Y:S04]  /*1a80*/  STG.E.U16 desc[UR10][R20.64], R9 ;  /* 0x0000000914007986 */ /* 0x0001e8000c10150a */
[----:B------:R1:W2:Y:S04]  /*1a90*/  LDG.E.U16 R23, desc[UR10][R16.64] ;  /* 0x0000000a10177981 */ /* 0x0002a8000c1e1500 */
[----:B------:R3:W4:Y:S01]  /*1aa0*/  LDG.E.U16 R22, desc[UR10][R18.64] ;  /* 0x0000000a12167981 */ /* 0x000722000c1e1500 */
[----:B0-----:R-:W-:Y:S02]  /*1ab0*/  IADD3 R20, P0, PT, R20, R4, RZ ;  /* 0x0000000414147210 */ /* 0x001fe40007f1e0ff */
[----:B-1----:R-:W-:-:S02]  /*1ac0*/  IADD3 R16, P1, PT, R16, R7, RZ ;  /* 0x0000000710107210 */ /* 0x002fc40007f3e0ff */
        /* <DEDUP_REMOVED lines=22> */
[----:B------:R-:W-:-:S04]  /*1c30*/  F2FP.BF16.F32.PACK_AB R9, RZ, R9 ;  /* 0x00000009ff09723e */ /* 0x000fc800000010ff */
[----:B------:R-:W-:-:S05]  /*1c40*/  PRMT R22, R9, 0x7610, R22 ;  /* 0x0000761009167816 */ /* 0x000fca0000000016 */
[----:B------:R2:W-:Y:S04]  /*1c50*/  STG.E.U16 desc[UR10][R20.64], R22 ;  /* 0x0000001614007986 */ /* 0x0005e8000c10150a */
[----:B------:R-:W3:Y:S04]  /*1c60*/  LDG.E.U16 R16, desc[UR10][R16.64] ;  /* 0x0000000a10107981 */ /* 0x000ee8000c1e1500 */
[----:B------:R-:W4:Y:S01]  /*1c70*/  LDG.E.U16 R18, desc[UR10][R18.64] ;  /* 0x0000000a12127981 */ /* 0x000f22000c1e1500 */
[----:B------:R-:W-:Y:S01]  /*1c80*/  IADD3 R4, P0, PT, R20, R4, RZ ;  /* 0x0000000414047210 */ /* 0x000fe20007f1e0ff */
[----:B------:R-:W-:-:S04]  /*1c90*/  UIADD3 UR5, UPT, UPT, UR5, 0x8, URZ ;  /* 0x0000000805057890 */ /* 0x000fc8000fffe0ff */
[----:B------:R-:W-:Y:S02]  /*1ca0*/  IMAD.X R5, R21, 0x1, R5, P0 ;  /* 0x0000000115057824 */ /* 0x000fe400000e0605 */
[----:B------:R-:W-:Y:S01]  /*1cb0*/  ISETP.NE.AND P0, PT, R29, UR5, PT ;  /* 0x000000051d007c0c */ /* 0x000fe2000bf05270 */
[----:B---3--:R-:W-:Y:S01]  /*1cc0*/  IMAD.U32 R9, R16, 0x10000, RZ ;  /* 0x0001000010097824 */ /* 0x008fe200078e00ff */
[----:B----4-:R-:W-:-:S03]  /*1cd0*/  SHF.L.U32 R7, R18, 0x10, RZ ;  /* 0x0000001012077819 */ /* 0x010fc600000006ff */
[----:B------:R-:W-:-:S04]  /*1ce0*/  FMUL.FTZ R9, R0, R9 ;  /* 0x0000000900097220 */ /* 0x000fc80000410000 */
[----:B------:R-:W-:-:S05]  /*1cf0*/  FFMA.FTZ R7, R6, R7, R9 ;  /* 0x0000000706077223 */ /* 0x000fca0000010009 */
[----:B------:R-:W-:-:S05]  /*1d00*/  F2FP.BF16.F32.PACK_AB R7, RZ, R7 ;  /* 0x00000007ff07723e */ /* 0x000fca00000010ff */
[----:B------:R2:W-:Y:S01]  /*1d10*/  STG.E.U16 desc[UR10][R4.64], R7 ;  /* 0x0000000704007986 */ /* 0x0005e2000c10150a */
[----:B------:R-:W-:Y:S05]  /*1d20*/  @P0 BRA `(.L_x_183) ;  /* 0xfffffff400e00947 */ /* 0x000fea000383ffff */
[----:B--2---:R-:W-:-:S07]  /*1d30*/  IMAD.MOV.U32 R4, RZ, RZ, R29 ;  /* 0x000000ffff047224 */ /* 0x004fce00078e001d */
.L_x_182:
[----:B------:R-:W0:Y:S02]  /*1d40*/  LDCU UR5, c[0x0][0x3a0] ;  /* 0x00007400ff0577ac */ /* 0x000e240008000800 */
[----:B0-----:R-:W-:-:S04]  /*1d50*/  ULOP3.LUT UR5, UR5, 0x7, URZ, 0xc0, !UPT ;  /* 0x0000000705057892 */ /* 0x001fc8000f8ec0ff */
[----:B------:R-:W-:-:S09]  /*1d60*/  UISETP.NE.AND UP1, UPT, UR5, URZ, UPT ;  /* 0x000000ff0500728c */ /* 0x000fd2000bf25270 */
[----:B------:R-:W-:Y:S05]  /*1d70*/  BRA.U !UP1, `(.L_x_184) ;  /* 0x0000000d09407547 */ /* 0x000fea000b800000 */
[----:B------:R-:W0:Y:S01]  /*1d80*/  LDCU UR6, c[0x0][0x3a0] ;  /* 0x00007400ff0677ac */ /* 0x000e220008000800 */
[----:B------:R-:W-:-:S04]  /*1d90*/  UIADD3 UR5, UPT, UPT, UR5, -0x1, URZ ;  /* 0xffffffff05057890 */ /* 0x000fc8000fffe0ff */
[----:B------:R-:W-:Y:S02]  /*1da0*/  UISETP.GE.U32.AND UP1, UPT, UR5, 0x3, UPT ;  /* 0x000000030500788c */ /* 0x000fe4000bf26070 */
[----:B0-----:R-:W-:-:S07]  /*1db0*/  ULOP3.LUT UP2, UR7, UR6, 0x3, URZ, 0xc0, !UPT ;  /* 0x0000000306077892 */ /* 0x001fce000f84c0ff */
[----:B------:R-:W-:Y:S05]  /*1dc0*/  BRA.U !UP1, `(.L_x_185) ;  /* 0x0000000509a87547 */ /* 0x000fea000b800000 */
[----:B------:R-:W0:Y:S01]  /*1dd0*/  LDCU.64 UR16, c[0x0][0x3b8] ;  /* 0x00007700ff1077ac */ /* 0x000e220008000a00 */
[----:B------:R-:W-:Y:S01]  /*1de0*/  MOV R6, R14 ;  /* 0x0000000e00067202 */ /* 0x000fe20000000f00 */
[----:B------:R-:W-:Y:S01]  /*1df0*/  IMAD.MOV.U32 R7, RZ, RZ, R3 ;  /* 0x000000ffff077224 */ /* 0x000fe200078e0003 */
[----:B------:R-:W-:Y:S01]  /*1e00*/  MOV R9, R2 ;  /* 0x0000000200097202 */ /* 0x000fe20000000f00 */
[----:B------:R-:W1:Y:S01]  /*1e10*/  LDCU.64 UR8, c[0x0][0x3b8] ;  /* 0x00007700ff0877ac */ /* 0x000e620008000a00 */
[----:B------:R-:W-:Y:S01]  /*1e20*/  IMAD.MOV.U32 R8, RZ, RZ, R12 ;  /* 0x000000ffff087224 */ /* 0x000fe200078e000c */
[----:B------:R-:W2:Y:S01]  /*1e30*/  LDCU.64 UR12, c[0x0][0x390] ;  /* 0x00007200ff0c77ac */ /* 0x000ea20008000a00 */
[----:B------:R-:W3:Y:S01]  /*1e40*/  LDCU.64 UR14, c[0x0][0x3c8] ;  /* 0x00007900ff0e77ac */ /* 0x000ee20008000a00 */
[----:B0-----:R-:W-:-:S04]  /*1e50*/  IMAD.WIDE.U32 R6, R4, UR16, R6 ;  /* 0x0000001004067c25 */ /* 0x001fc8000f8e0006 */
[C---:B-1----:R-:W-:Y:S02]  /*1e60*/  IMAD R17, R4.reuse, UR9, RZ ;  /* 0x0000000904117c24 */ /* 0x042fe4000f8e02ff */
[----:B------:R-:W-:Y:S01]  /*1e70*/  IMAD.WIDE.U32 R8, R4, UR8, R8 ;  /* 0x0000000804087c25 */ /* 0x000fe2000f8e0008 */
[----:B------:R-:W0:Y:S01]  /*1e80*/  LDCU.64 UR8, c[0x0][0x3f0] ;  /* 0x00007e00ff0877ac */ /* 0x000e220008000a00 */
[----:B--2---:R-:W-:Y:S02]  /*1e90*/  LEA R16, P1, R6, UR12, 0x1 ;  /* 0x0000000c06107c11 */ /* 0x004fe4000f8208ff */
        /* <DEDUP_REMOVED lines=8> */
[----:B------:R-:W-:Y:S01]  /*1f20*/  FADD.FTZ R25, -R0, 1 ;  /* 0x3f80000000197421 */ /* 0x000fe20000010100 */
[----:B------:R-:W-:Y:S01]  /*1f30*/  IMAD.MOV.U32 R6, RZ, RZ, R10 ;  /* 0x000000ffff067224 */ /* 0x000fe200078e000a */
[----:B--2---:R-:W-:-:S03]  /*1f40*/  SHF.L.U32 R5, R16, 0x10, RZ ;  /* 0x0000001010057819 */ /* 0x004fc600000006ff */
[----:B0-----:R-:W-:-:S04]  /*1f50*/  IMAD.WIDE.U32 R16, R4, UR8, R6 ;  /* 0x0000000804107c25 */ /* 0x001fc8000f8e0006 */
[----:B----4-:R-:W-:Y:S02]  /*1f60*/  IMAD.U32 R8, R18, 0x10000, RZ ;  /* 0x0001000012087824 */ /* 0x010fe400078e00ff */
[----:B------:R-:W-:Y:S01]  /*1f70*/  FMUL.FTZ R20, R0, R5 ;  /* 0x0000000500147220 */ /* 0x000fe20000410000 */
[C---:B------:R-:W-:Y:S01]  /*1f80*/  IMAD R9, R4.reuse, UR9, R17 ;  /* 0x0000000904097c24 */ /* 0x040fe2000f8e0211 */
[----:B------:R-:W-:Y:S01]  /*1f90*/  MOV R17, R3 ;  /* 0x0000000300117202 */ /* 0x000fe20000000f00 */
[----:B------:R-:W-:Y:S02]  /*1fa0*/  VIADD R5, R4, 0x1 ;  /* 0x0000000104057836 */ /* 0x000fe40000000000 */
[----:B------:R-:W-:Y:S01]  /*1fb0*/  FFMA.FTZ R20, R25, R8, R20 ;  /* 0x0000000819147223 */ /* 0x000fe20000010014 */
[----:B---3--:R-:W-:Y:S01]  /*1fc0*/  LEA R8, P0, R16, UR14, 0x1 ;  /* 0x0000000e10087c11 */ /* 0x008fe2000f8008ff */
[----:B------:R-:W-:-:S03]  /*1fd0*/  IMAD R27, R5, UR17, RZ ;  /* 0x00000011051b7c24 */ /* 0x000fc6000f8e02ff */
[----:B------:R-:W-:Y:S02]  /*1fe0*/  F2FP.BF16.F32.PACK_AB R20, RZ, R20 ;  /* 0x00000014ff14723e */ /* 0x000fe400000010ff */
[----:B------:R-:W-:Y:S01]  /*1ff0*/  LEA.HI.X R9, R16, UR15, R9, 0x1, P0 ;  /* 0x0000000f10097c11 */ /* 0x000fe200080f0c09 */
[----:B------:R-:W-:Y:S01]  /*2000*/  IMAD.MOV.U32 R16, RZ, RZ, R14 ;  /* 0x000000ffff107224 */ /* 0x000fe200078e000e */
[----:B------:R-:W-:-:S03]  /*2010*/  PRMT R21, R20, 0x7610, R21 ;  /* 0x0000761014157816 */ /* 0x000fc60000000015 */
[----:B------:R-:W-:Y:S02]  /*2020*/  IMAD.WIDE.U32 R22, R5, UR16, R16 ;  /* 0x0000001005167c25 */ /* 0x000fe4000f8e0010 */
[----:B------:R0:W-:Y:S03]  /*2030*/  STG.E.U16 desc[UR10][R8.64], R21 ;  /* 0x0000001508007986 */ /* 0x0001e6000c10150a */
[----:B------:R-:W-:Y:S02]  /*2040*/  IADD3 R19, PT, PT, R27, R23, RZ ;  /* 0x000000171b137210 */ /* 0x000fe40007ffe0ff */
[----:B------:R-:W-:-:S04]  /*2050*/  LEA R18, P0, R22, UR12, 0x1 ;  /* 0x0000000c16127c11 */ /* 0x000fc8000f8008ff */
[----:B------:R-:W-:Y:S01]  /*2060*/  LEA.HI.X R19, R22, UR13, R19, 0x1, P0 ;  /* 0x0000000d16137c11 */ /* 0x000fe200080f0c13 */
[----:B0-----:R-:W-:Y:S02]  /*2070*/  IMAD.MOV.U32 R8, RZ, RZ, R12 ;  /* 0x000000ffff087224 */ /* 0x001fe400078e000c */
[----:B------:R-:W-:Y:S02]  /*2080*/  IMAD.MOV.U32 R9, RZ, RZ, R2 ;  /* 0x000000ffff097224 */ /* 0x000fe400078e0002 */
[----:B------:R-:W2:Y:S01]  /*2090*/  LDG.E.U16 R18, desc[UR10][R18.64] ;  /* 0x0000000a12127981 */ /* 0x000ea2000c1e1500 */
[----:B------:R-:W-:-:S04]  /*20a0*/  IMAD.WIDE.U32 R20, R5, UR16, R8 ;  /* 0x0000001005147c25 */ /* 0x000fc8000f8e0008 */
[----:B------:R-:W-:Y:S01]  /*20b0*/  IMAD.IADD R27, R21, 0x1, R27 ;  /* 0x00000001151b7824 */ /* 0x000fe200078e021b */
[----:B------:R-:W-:-:S04]  /*20c0*/  LEA R22, P0, R20, UR12, 0x1 ;  /* 0x0000000c14167c11 */ /* 0x000fc8000f8008ff */
[----:B------:R-:W-:-:S05]  /*20d0*/  LEA.HI.X R23, R20, UR13, R27, 0x1, P0 ;  /* 0x0000000d14177c11 */ /* 0x000fca00080f0c1b */
[----:B------:R-:W3:Y:S01]  /*20e0*/  LDG.E.U16 R22, desc[UR10][R22.64] ;  /* 0x0000000a16167981 */ /* 0x000ee2000c1e1500 */
[----:B--2---:R-:W-:Y:S01]  /*20f0*/  IMAD.U32 R21, R18, 0x10000, RZ ;  /* 0x0001000012157824 */ /* 0x004fe200078e00ff */
[----:B---3--:R-:W-:-:S03]  /*2100*/  SHF.L.U32 R27, R22, 0x10, RZ ;  /* 0x00000010161b7819 */ /* 0x008fc600000006ff */
[----:B------:R-:W-:Y:S01]  /*2110*/  FMUL.FTZ R22, R0, R21 ;  /* 0x0000001500167220 */ /* 0x000fe20000410000 */
[----:B------:R-:W-:-:S04]  /*2120*/  IMAD.WIDE.U32 R20, R5, UR8, R6 ;  /* 0x0000000805147c25 */ /* 0x000fc8000f8e0006 */
[----:B------:R-:W-:Y:S01]  /*2130*/  FFMA.FTZ R22, R25, R27, R22 ;  /* 0x0000001b19167223 */ /* 0x000fe20000010016 */
[----:B------:R-:W-:Y:S01]  /*2140*/  IMAD R19, R5, UR9, R21 ;  /* 0x0000000905137c24 */ /* 0x000fe2000f8e0215 */
[----:B------:R-:W-:Y:S01]  /*2150*/  LEA R18, P0, R20, UR14, 0x1 ;  /* 0x0000000e14127c11 */ /* 0x000fe2000f8008ff */
[----:B------:R-:W-:Y:S02]  /*2160*/  VIADD R5, R4, 0x2 ;  /* 0x0000000204057836 */ /* 0x000fe40000000000 */
[----:B------:R-:W-:Y:S02]  /*2170*/  F2FP.BF16.F32.PACK_AB R22, RZ, R22 ;  /* 0x00000016ff16723e */ /* 0x000fe400000010ff */
[----:B------:R-:W-:Y:S02]  /*2180*/  LEA.HI.X R19, R20, UR15, R19, 0x1, P0 ;  /* 0x0000000f14137c11 */ /* 0x000fe400080f0c13 */
[----:B------:R-:W-:Y:S01]  /*2190*/  PRMT R20, R22, 0x7610, R20 ;  /* 0x0000761016147816 */ /* 0x000fe20000000014 */
[----:B------:R-:W-:-:S02]  /*21a0*/  IMAD R27, R5, UR17, RZ ;  /* 0x00000011051b7c24 */ /* 0x000fc4000f8e02ff */
[----:B------:R-:W-:Y:S02]  /*21b0*/  IMAD.WIDE.U32 R22, R5, UR16, R16 ;  /* 0x0000001005167c25 */ /* 0x000fe4000f8e0010 */
[----:B------:R0:W-:Y:S02]  /*21c0*/  STG.E.U16 desc[UR10][R18.64], R20 ;  /* 0x0000001412007986 */ /* 0x0001e4000c10150a */
[----:B0-----:R-:W-:Y:S01]  /*21d0*/  IMAD.IADD R19, R27, 0x1, R23 ;  /* 0x000000011b137824 */ /* 0x001fe200078e0217 */
[----:B------:R-:W-:Y:S01]  /*21e0*/  LEA R18, P0, R22, UR12, 0x1 ;  /* 0x0000000c16127c11 */ /* 0x000fe2000f8008ff */
[----:B------:R-:W-:-:S03]  /*21f0*/  IMAD.WIDE.U32 R20, R5, UR16, R8 ;  /* 0x0000001005147c25 */ /* 0x000fc6000f8e0008 */
[----:B------:R-:W-:Y:S02]  /*2200*/  LEA.HI.X R19, R22, UR13, R19, 0x1, P0 ;  /* 0x0000000d16137c11 */ /* 0x000fe400080f0c13 */
[----:B------:R-:W-:Y:S02]  /*2210*/  IADD3 R27, PT, PT, R21, R27, RZ ;  /* 0x0000001b151b7210 */ /* 0x000fe40007ffe0ff */
[C---:B------:R-:W-:Y:S02]  /*2220*/  LEA R22, P0, R20.reuse, UR12, 0x1 ;  /* 0x0000000c14167c11 */ /* 0x040fe4000f8008ff */
[----:B------:R0:W2:Y:S02]  /*2230*/  LDG.E.U16 R19, desc[UR10][R18.64] ;  /* 0x0000000a12137981 */ /* 0x0000a4000c1e1500 */
[----:B------:R-:W-:-:S06]  /*2240*/  LEA.HI.X R23, R20, UR13, R27, 0x1, P0 ;  /* 0x0000000d14177c11 */ /* 0x000fcc00080f0c1b */
[----:B------:R1:W3:Y:S01]  /*2250*/  LDG.E.U16 R23, desc[UR10][R22.64] ;  /* 0x0000000a16177981 */ /* 0x0002e2000c1e1500 */
[----:B------:R-:W-:-:S04]  /*2260*/  IMAD.WIDE.U32 R20, R5, UR8, R6 ;  /* 0x0000000805147c25 */ /* 0x000fc8000f8e0006 */
[----:B0-----:R-:W-:Y:S02]  /*2270*/  VIADD R18, R4, 0x3 ;  /* 0x0000000304127836 */ /* 0x001fe40000000000 */
[----:B------:R-:W-:Y:S02]  /*2280*/  IMAD R5, R5, UR9, R21 ;  /* 0x0000000905057c24 */ /* 0x000fe4000f8e0215 */
[----:B------:R-:W-:Y:S01]  /*2290*/  IMAD.WIDE.U32 R16, R18, UR16, R16 ;  /* 0x0000001012107c25 */ /* 0x000fe2000f8e0010 */
[----:B-1----:R-:W-:-:S03]  /*22a0*/  LEA R22, P0, R20, UR14, 0x1 ;  /* 0x0000000e14167c11 */ /* 0x002fc6000f8008ff */
[----:B------:R-:W-:-:S04]  /*22b0*/  IMAD.WIDE.U32 R8, R18, UR16, R8 ;  /* 0x0000001012087c25 */ /* 0x000fc8000f8e0008 */
[----:B--2---:R-:W-:Y:S02]  /*22c0*/  IMAD.U32 R27, R19, 0x10000, RZ ;  /* 0x00010000131b7824 */ /* 0x004fe400078e00ff */
[----:B------:R-:W-:Y:S02]  /*22d0*/  IMAD R19, R18, UR17, RZ ;  /* 0x0000001112137c24 */ /* 0x000fe4000f8e02ff */
[----:B------:R-:W-:Y:S01]  /*22e0*/  FMUL.FTZ R27, R0, R27 ;  /* 0x0000001b001b7220 */ /* 0x000fe20000410000 */
[----:B---3--:R-:W-:Y:S02]  /*22f0*/  SHF.L.U32 R21, R23, 0x10, RZ ;  /* 0x0000001017157819 */ /* 0x008fe400000006ff */
[----:B------:R-:W-:Y:S01]  /*2300*/  LEA.HI.X R23, R20, UR15, R5, 0x1, P0 ;  /* 0x0000000f14177c11 */ /* 0x000fe200080f0c05 */
[----:B------:R-:W-:Y:S01]  /*2310*/  IMAD.IADD R5, R19, 0x1, R17 ;  /* 0x0000000113057824 */ /* 0x000fe200078e0211 */
[----:B------:R-:W-:Y:S01]  /*2320*/  LEA R20, P0, R16, UR12, 0x1 ;  /* 0x0000000c10147c11 */ /* 0x000fe2000f8008ff */
[----:B------:R-:W-:Y:S01]  /*2330*/  FFMA.FTZ R27, R25, R21, R27 ;  /* 0x00000015191b7223 */ /* 0x000fe2000001001b */
[----:B------:R-:W-:-:S02]  /*2340*/  IADD3 R19, PT, PT, R9, R19, RZ ;  /* 0x0000001309137210 */ /* 0x000fc40007ffe0ff */
[----:B------:R-:W-:Y:S02]  /*2350*/  LEA.HI.X R21, R16, UR13, R5, 0x1, P0 ;  /* 0x0000000d10157c11 */ /* 0x000fe400080f0c05 */
[----:B------:R-:W-:Y:S02]  /*2360*/  F2FP.BF16.F32.PACK_AB R27, RZ, R27 ;  /* 0x0000001bff1b723e */ /* 0x000fe400000010ff */
[----:B------:R-:W-:-:S03]  /*2370*/  LEA R16, P0, R8, UR12, 0x1 ;  /* 0x0000000c08107c11 */ /* 0x000fc6000f8008ff */
[----:B------:R0:W-:Y:S01]  /*2380*/  STG.E.U16 desc[UR10][R22.64], R27 ;  /* 0x0000001b16007986 */ /* 0x0001e2000c10150a */
[----:B------:R-:W-:-:S03]  /*2390*/  LEA.HI.X R17, R8, UR13, R19, 0x1, P0 ;  /* 0x0000000d08117c11 */ /* 0x000fc600080f0c13 */
[----:B------:R-:W2:Y:S04]  /*23a0*/  LDG.E.U16 R20, desc[UR10][R20.64] ;  /* 0x0000000a14147981 */ /* 0x000ea8000c1e1500 */
[----:B------:R-:W3:Y:S01]  /*23b0*/  LDG.E.U16 R16, desc[UR10][R16.64] ;  /* 0x0000000a10107981 */ /* 0x000ee2000c1e1500 */
[----:B------:R-:W-:-:S04]  /*23c0*/  IMAD.WIDE.U32 R6, R18, UR8, R6 ;  /* 0x0000000812067c25 */ /* 0x000fc8000f8e0006 */
[----:B------:R-:W-:Y:S02]  /*23d0*/  IMAD R7, R18, UR9, R7 ;  /* 0x0000000912077c24 */ /* 0x000fe4000f8e0207 */
[----:B------:R-:W-:Y:S02]  /*23e0*/  VIADD R4, R4, 0x4 ;  /* 0x0000000404047836 */ /* 0x000fe40000000000 */
[----:B--2---:R-:W-:Y:S01]  /*23f0*/  IMAD.U32 R5, R20, 0x10000, RZ ;  /* 0x0001000014057824 */ /* 0x004fe200078e00ff */
[----:B---3--:R-:W-:-:S03]  /*2400*/  SHF.L.U32 R8, R16, 0x10, RZ ;  /* 0x0000001010087819 */ /* 0x008fc600000006ff */
[----:B------:R-:W-:-:S04]  /*2410*/  FMUL.FTZ R5, R0, R5 ;  /* 0x0000000500057220 */ /* 0x000fc80000410000 */
[----:B------:R-:W-:Y:S01]  /*2420*/  FFMA.FTZ R5, R25, R8, R5 ;  /* 0x0000000819057223 */ /* 0x000fe20000010005 */
[----:B------:R-:W-:-:S04]  /*2430*/  LEA R8, P0, R6, UR14, 0x1 ;  /* 0x0000000e06087c11 */ /* 0x000fc8000f8008ff */
[----:B------:R-:W-:Y:S02]  /*2440*/  F2FP.BF16.F32.PACK_AB R5, RZ, R5 ;  /* 0x00000005ff05723e */ /* 0x000fe400000010ff */
[----:B------:R-:W-:-:S05]  /*2450*/  LEA.HI.X R9, R6, UR15, R7, 0x1, P0 ;  /* 0x0000000f06097c11 */ /* 0x000fca00080f0c07 */
[----:B------:R0:W-:Y:S02]  /*2460*/  STG.E.U16 desc[UR10][R8.64], R5 ;  /* 0x0000000508007986 */ /* 0x0001e4000c10150a */
.L_x_185:
[----:B------:R-:W-:Y:S05]  /*2470*/  BRA.U !UP2, `(.L_x_184) ;  /* 0x000000050a807547 */ /* 0x000fea000b800000 */
[----:B------:R-:W-:Y:S02]  /*2480*/  UISETP.NE.AND UP1, UPT, UR7, 0x1, UPT ;  /* 0x000000010700788c */ /* 0x000fe4000bf25270 */
[----:B------:R-:W-:-:S04]  /*2490*/  ULOP3.LUT UR5, UR6, 0x1, URZ, 0xc0, !UPT ;  /* 0x0000000106057892 */ /* 0x000fc8000f8ec0ff */
[----:B------:R-:W-:-:S03]  /*24a0*/  UISETP.NE.U32.AND UP2, UPT, UR5, 0x1, UPT ;  /* 0x000000010500788c */ /* 0x000fc6000bf45070 */
[----:B------:R-:W-:Y:S08]  /*24b0*/  BRA.U !UP1, `(.L_x_186) ;  /* 0x0000000109f07547 */ /* 0x000ff0000b800000 */
[----:B------:R-:W1:Y:S01]  /*24c0*/  LDCU.64 UR14, c[0x0][0x3b8] ;  /* 0x00007700ff0e77ac */ /* 0x000e620008000a00 */
[----:B------:R-:W-:Y:S01]  /*24d0*/  MOV R6, R14 ;  /* 0x0000000e00067202 */ /* 0x000fe20000000f00 */
[----:B------:R-:W-:Y:S01]  /*24e0*/  IMAD.MOV.U32 R7, RZ, RZ, R3 ;  /* 0x000000ffff077224 */ /* 0x000fe200078e0003 */
[----:B0-----:R-:W-:Y:S01]  /*24f0*/  MOV R8, R12 ;  /* 0x0000000c00087202 */ /* 0x001fe20000000f00 */
[----:B------:R-:W0:Y:S01]  /*2500*/  LDCU.64 UR6, c[0x0][0x3b8] ;  /* 0x00007700ff0677ac */ /* 0x000e220008000a00 */
[----:B------:R-:W-:Y:S01]  /*2510*/  IMAD.MOV.U32 R9, RZ, RZ, R2 ;  /* 0x000000ffff097224 */ /* 0x000fe200078e0002 */
[----:B------:R-:W2:Y:S01]  /*2520*/  LDCU.64 UR8, c[0x0][0x390] ;  /* 0x00007200ff0877ac */ /* 0x000ea20008000a00 */
[----:B------:R-:W3:Y:S01]  /*2530*/  LDCU.64 UR12, c[0x0][0x3c8] ;  /* 0x00007900ff0c77ac */ /* 0x000ee20008000a00 */
[----:B-1----:R-:W-:-:S04]  /*2540*/  IMAD.WIDE.U32 R6, R4, UR14, R6 ;  /* 0x0000000e04067c25 */ /* 0x002fc8000f8e0006 */
[C---:B0-----:R-:W-:Y:S02]  /*2550*/  IMAD R5, R4.reuse, UR7, RZ ;  /* 0x0000000704057c24 */ /* 0x041fe4000f8e02ff */
[----:B------:R-:W-:Y:S01]  /*2560*/  IMAD.WIDE.U32 R8, R4, UR6, R8 ;  /* 0x0000000604087c25 */ /* 0x000fe2000f8e0008 */
[----:B------:R-:W0:Y:S01]  /*2570*/  LDCU.64 UR6, c[0x0][0x3f0] ;  /* 0x00007e00ff0677ac */ /* 0x000e220008000a00 */
[----:B--2---:R-:W-:Y:S02]  /*2580*/  LEA R16, P1, R6, UR8, 0x1 ;  /* 0x0000000806107c11 */ /* 0x004fe4000f8208ff */
[----:B------:R-:W-:Y:S01]  /*2590*/  IADD3 R7, PT, PT, R5, R7, RZ ;  /* 0x0000000705077210 */ /* 0x000fe20007ffe0ff */
[----:B------:R-:W-:Y:S01]  /*25a0*/  IMAD.IADD R5, R9, 0x1, R5 ;  /* 0x0000000109057824 */ /* 0x000fe200078e0205 */
[----:B------:R-:W-:Y:S02]  /*25b0*/  LEA R18, P0, R8, UR8, 0x1 ;  /* 0x0000000808127c11 */ /* 0x000fe4000f8008ff */
[----:B------:R-:W-:-:S02]  /*25c0*/  LEA.HI.X R17, R6, UR9, R7, 0x1, P1 ;  /* 0x0000000906117c11 */ /* 0x000fc400088f0c07 */
[----:B------:R-:W-:-:S03]  /*25d0*/  LEA.HI.X R19, R8, UR9, R5, 0x1, P0 ;  /* 0x0000000908137c11 */ /* 0x000fc600080f0c05 */
[----:B------:R-:W2:Y:S04]  /*25e0*/  LDG.E.U16 R16, desc[UR10][R16.64] ;  /* 0x0000000a10107981 */ /* 0x000ea8000c1e1500 */
[----:B------:R0:W4:Y:S01]  /*25f0*/  LDG.E.U16 R17, desc[UR10][R18.64] ;  /* 0x0000000a12117981 */ /* 0x000122000c1e1500 */
[----:B------:R-:W-:Y:S01]  /*2600*/  MOV R7, R24 ;  /* 0x0000001800077202 */ /* 0x000fe20000000f00 */
[----:B------:R-:W-:Y:S01]  /*2610*/  IMAD.MOV.U32 R6, RZ, RZ, R10 ;  /* 0x000000ffff067224 */ /* 0x000fe200078e000a */
[----:B------:R-:W-:Y:S01]  /*2620*/  IADD3 R22, PT, PT, R4, 0x1, RZ ;  /* 0x0000000104167810 */ /* 0x000fe20007ffe0ff */
[----:B------:R-:W-:Y:S01]  /*2630*/  FADD.FTZ R5, -R0, 1 ;  /* 0x3f80000000057421 */ /* 0x000fe20000010100 */
[----:B------:R-:W-:Y:S01]  /*2640*/  MOV R9, R3 ;  /* 0x0000000300097202 */ /* 0x000fe20000000f00 */
[----:B------:R-:W-:Y:S01]  /*2650*/  IMAD.MOV.U32 R8, RZ, RZ, R14 ;  /* 0x000000ffff087224 */ /* 0x000fe200078e000e */
[----:B------:R-:W-:Y:S01]  /*2660*/  MOV R21, R2 ;  /* 0x0000000200157202 */ /* 0x000fe20000000f00 */
[----:B------:R-:W-:-:S02]  /*2670*/  IMAD R23, R22, UR15, RZ ;  /* 0x0000000f16177c24 */ /* 0x000fc4000f8e02ff */
[----:B0-----:R-:W-:-:S04]  /*2680*/  IMAD.WIDE.U32 R18, R4, UR6, R6 ;  /* 0x0000000604127c25 */ /* 0x001fc8000f8e0006 */
[----:B------:R-:W-:Y:S02]  /*2690*/  IMAD R19, R4, UR7, R19 ;  /* 0x0000000704137c24 */ /* 0x000fe4000f8e0213 */
[----:B------:R-:W-:-:S04]  /*26a0*/  IMAD.WIDE.U32 R8, R22, UR14, R8 ;  /* 0x0000000e16087c25 */ /* 0x000fc8000f8e0008 */
[----:B------:R-:W-:Y:S02]  /*26b0*/  IMAD.IADD R9, R23, 0x1, R9 ;  /* 0x0000000117097824 */ /* 0x000fe400078e0209 */
[----:B--2---:R-:W-:Y:S01]  /*26c0*/  IMAD.U32 R20, R16, 0x10000, RZ ;  /* 0x0001000010147824 */ /* 0x004fe200078e00ff */
[----:B---3--:R-:W-:-:S03]  /*26d0*/  LEA R16, P0, R18, UR12, 0x1 ;  /* 0x0000000c12107c11 */ /* 0x008fc6000f8008ff */
[----:B------:R-:W-:Y:S01]  /*26e0*/  FMUL.FTZ R20, R0, R20 ;  /* 0x0000001400147220 */ /* 0x000fe20000410000 */
[----:B----4-:R-:W-:Y:S02]  /*26f0*/  SHF.L.U32 R25, R17, 0x10, RZ ;  /* 0x0000001011197819 */ /* 0x010fe400000006ff */
[----:B------:R-:W-:Y:S02]  /*2700*/  LEA.HI.X R17, R18, UR13, R19, 0x1, P0 ;  /* 0x0000000d12117c11 */ /* 0x000fe400080f0c13 */
[C---:B------:R-:W-:Y:S01]  /*2710*/  LEA R18, P0, R8.reuse, UR8, 0x1 ;  /* 0x0000000808127c11 */ /* 0x040fe2000f8008ff */
[----:B------:R-:W-:Y:S01]  /*2720*/  FFMA.FTZ R25, R5, R25, R20 ;  /* 0x0000001905197223 */ /* 0x000fe20000010014 */
[----:B------:R-:W-:Y:S02]  /*2730*/  IMAD.MOV.U32 R20, RZ, RZ, R12 ;  /* 0x000000ffff147224 */ /* 0x000fe400078e000c */
[----:B------:R-:W-:Y:S02]  /*2740*/  LEA.HI.X R19, R8, UR9, R9, 0x1, P0 ;  /* 0x0000000908137c11 */ /* 0x000fe400080f0c09 */
[----:B------:R-:W-:Y:S01]  /*2750*/  IMAD.WIDE.U32 R20, R22, UR14, R20 ;  /* 0x0000000e16147c25 */ /* 0x000fe2000f8e0014 */
[----:B------:R-:W-:-:S04]  /*2760*/  F2FP.BF16.F32.PACK_AB R25, RZ, R25 ;  /* 0x00000019ff19723e */ /* 0x000fc800000010ff */
[----:B------:R-:W-:Y:S01]  /*2770*/  IADD3 R23, PT, PT, R21, R23, RZ ;  /* 0x0000001715177210 */ /* 0x000fe20007ffe0ff */
[----:B------:R1:W-:Y:S01]  /*2780*/  STG.E.U16 desc[UR10][R16.64], R25 ;  /* 0x0000001910007986 */ /* 0x0003e2000c10150a */
[----:B------:R-:W-:-:S03]  /*2790*/  LEA R8, P0, R20, UR8, 0x1 ;  /* 0x0000000814087c11 */ /* 0x000fc6000f8008ff */
[----:B------:R-:W2:Y:S01]  /*27a0*/  LDG.E.U16 R18, desc[UR10][R18.64] ;  /* 0x0000000a12127981 */ /* 0x000ea2000c1e1500 */
[----:B------:R-:W-:-:S05]  /*27b0*/  LEA.HI.X R9, R20, UR9, R23, 0x1, P0 ;  /* 0x0000000914097c11 */ /* 0x000fca00080f0c17 */
[----:B------:R-:W3:Y:S01]  /*27c0*/  LDG.E.U16 R8, desc[UR10][R8.64] ;  /* 0x0000000a08087981 */ /* 0x000ee2000c1e1500 */
[----:B------:R-:W-:-:S04]  /*27d0*/  IMAD.WIDE.U32 R6, R22, UR6, R6 ;  /* 0x0000000616067c25 */ /* 0x000fc8000f8e0006 */
[----:B------:R-:W-:Y:S02]  /*27e0*/  VIADD R4, R4, 0x2 ;  /* 0x0000000204047836 */ /* 0x000fe40000000000 */
[----:B--2---:R-:W-:-:S04]  /*27f0*/  IMAD.U32 R21, R18, 0x10000, RZ ;  /* 0x0001000012157824 */ /* 0x004fc800078e00ff */
[----:B------:R-:W-:Y:S01]  /*2800*/  FMUL.FTZ R21, R0, R21 ;  /* 0x0000001500157220 */ /* 0x000fe20000410000 */
[----:B---3--:R-:W-:Y:S02]  /*2810*/  SHF.L.U32 R20, R8, 0x10, RZ ;  /* 0x0000001008147819 */ /* 0x008fe400000006ff */
[----:B------:R-:W-:-:S03]  /*2820*/  LEA R8, P0, R6, UR12, 0x1 ;  /* 0x0000000c06087c11 */ /* 0x000fc6000f8008ff */
[----:B------:R-:W-:Y:S01]  /*2830*/  FFMA.FTZ R20, R5, R20, R21 ;  /* 0x0000001405147223 */ /* 0x000fe20000010015 */
[----:B------:R-:W-:-:S04]  /*2840*/  IMAD R5, R22, UR7, R7 ;  /* 0x0000000716057c24 */ /* 0x000fc8000f8e0207 */
[----:B------:R-:W-:Y:S02]  /*2850*/  F2FP.BF16.F32.PACK_AB R20, RZ, R20 ;  /* 0x00000014ff14723e */ /* 0x000fe400000010ff */
[----:B------:R-:W-:-:S05]  /*2860*/  LEA.HI.X R9, R6, UR13, R5, 0x1, P0 ;  /* 0x0000000d06097c11 */ /* 0x000fca00080f0c05 */
[----:B------:R1:W-:Y:S02]  /*2870*/  STG.E.U16 desc[UR10][R8.64], R20 ;  /* 0x0000001408007986 */ /* 0x0003e4000c10150a */
.L_x_186:
[----:B------:R-:W-:Y:S05]  /*2880*/  BRA.U UP2, `(.L_x_184) ;  /* 0x00000001027c7547 */ /* 0x000fea000b800000 */
[----:B------:R-:W2:Y:S01]  /*2890*/  LDCU.64 UR6, c[0x0][0x3b8] ;  /* 0x00007700ff0677ac */ /* 0x000ea20008000a00 */
[----:B------:R-:W-:Y:S01]  /*28a0*/  MOV R6, R14 ;  /* 0x0000000e00067202 */ /* 0x000fe20000000f00 */
[----:B------:R-:W-:Y:S01]  /*28b0*/  IMAD.MOV.U32 R7, RZ, RZ, R3 ;  /* 0x000000ffff077224 */ /* 0x000fe200078e0003 */
[----:B------:R-:W-:Y:S01]  /*28c0*/  MOV R13, R2 ;  /* 0x00000002000d7202 */ /* 0x000fe20000000f00 */
[----:B------:R-:W1:Y:S02]  /*28d0*/  LDCU.64 UR8, c[0x0][0x390] ;  /* 0x00007200ff0877ac */ /* 0x000e640008000a00 */
[----:B--2---:R-:W-:-:S04]  /*28e0*/  IMAD.WIDE.U32 R6, R4, UR6, R6 ;  /* 0x0000000604067c25 */ /* 0x004fc8000f8e0006 */
[----:B0-----:R-:W-:Y:S01]  /*28f0*/  IMAD R5, R4, UR7, RZ ;  /* 0x0000000704057c24 */ /* 0x001fe2000f8e02ff */
[----:B-1----:R-:W-:Y:S01]  /*2900*/  LEA R8, P1, R6, UR8, 0x1 ;  /* 0x0000000806087c11 */ /* 0x002fe2000f8208ff */
[----:B------:R-:W-:Y:S01]  /*2910*/  IMAD.WIDE.U32 R12, R4, UR6, R12 ;  /* 0x00000006040c7c25 */ /* 0x000fe2000f8e000c */
[----:B------:R-:W0:Y:S03]  /*2920*/  LDCU.64 UR6, c[0x0][0x3f0] ;  /* 0x00007e00ff0677ac */ /* 0x000e260008000a00 */
[----:B------:R-:W-:Y:S01]  /*2930*/  IMAD.IADD R3, R5, 0x1, R7 ;  /* 0x0000000105037824 */ /* 0x000fe200078e0207 */
[----:B------:R-:W-:Y:S02]  /*2940*/  IADD3 R5, PT, PT, R13, R5, RZ ;  /* 0x000000050d057210 */ /* 0x000fe40007ffe0ff */
[----:B------:R-:W-:Y:S02]  /*2950*/  LEA R2, P0, R12, UR8, 0x1 ;  /* 0x000000080c027c11 */ /* 0x000fe4000f8008ff */
[----:B------:R-:W-:-:S02]  /*2960*/  LEA.HI.X R9, R6, UR9, R3, 0x1, P1 ;  /* 0x0000000906097c11 */ /* 0x000fc400088f0c03 */
[----:B------:R-:W-:Y:S01]  /*2970*/  LEA.HI.X R3, R12, UR9, R5, 0x1, P0 ;  /* 0x000000090c037c11 */ /* 0x000fe200080f0c05 */
[----:B------:R-:W1:Y:S02]  /*2980*/  LDCU.64 UR8, c[0x0][0x3c8] ;  /* 0x00007900ff0877ac */ /* 0x000e640008000a00 */
[----:B------:R-:W2:Y:S04]  /*2990*/  LDG.E.U16 R8, desc[UR10][R8.64] ;  /* 0x0000000a08087981 */ /* 0x000ea8000c1e1500 */
[----:B------:R-:W3:Y:S01]  /*29a0*/  LDG.E.U16 R2, desc[UR10][R2.64] ;  /* 0x0000000a02027981 */ /* 0x000ee2000c1e1500 */
[----:B------:R-:W-:Y:S02]  /*29b0*/  IMAD.MOV.U32 R6, RZ, RZ, R10 ;  /* 0x000000ffff067224 */ /* 0x000fe400078e000a */
[----:B------:R-:W-:Y:S01]  /*29c0*/  FADD.FTZ R11, -R0, 1 ;  /* 0x3f800000000b7421 */ /* 0x000fe20000010100 */
[----:B--2---:R-:W-:-:S04]  /*29d0*/  IMAD.U32 R7, R8, 0x10000, RZ ;  /* 0x0001000008077824 */ /* 0x004fc800078e00ff */
[----:B------:R-:W-:Y:S01]  /*29e0*/  FMUL.FTZ R12, R0, R7 ;  /* 0x00000007000c7220 */ /* 0x000fe20000410000 */
[----:B------:R-:W-:Y:S02]  /*29f0*/  MOV R7, R24 ;  /* 0x0000001800077202 */ /* 0x000fe40000000f00 */
[----:B---3--:R-:W-:Y:S01]  /*2a00*/  SHF.L.U32 R5, R2, 0x10, RZ ;  /* 0x0000001002057819 */ /* 0x008fe200000006ff */
[----:B0-----:R-:W-:-:S04]  /*2a10*/  IMAD.WIDE.U32 R6, R4, UR6, R6 ;  /* 0x0000000604067c25 */ /* 0x001fc8000f8e0006 */
[----:B------:R-:W-:Y:S01]  /*2a20*/  FFMA.FTZ R5, R11, R5, R12 ;  /* 0x000000050b057223 */ /* 0x000fe2000001000c */
[----:B------:R-:W-:Y:S01]  /*2a30*/  IMAD R7, R4, UR7, R7 ;  /* 0x0000000704077c24 */ /* 0x000fe2000f8e0207 */
[----:B-1----:R-:W-:-:S03]  /*2a40*/  LEA R2, P0, R6, UR8, 0x1 ;  /* 0x0000000806027c11 */ /* 0x002fc6000f8008ff */
[----:B------:R-:W-:Y:S02]  /*2a50*/  F2FP.BF16.F32.PACK_AB R5, RZ, R5 ;  /* 0x00000005ff05723e */ /* 0x000fe400000010ff */
[----:B------:R-:W-:-:S05]  /*2a60*/  LEA.HI.X R3, R6, UR9, R7, 0x1, P0 ;  /* 0x0000000906037c11 */ /* 0x000fca00080f0c07 */
[----:B------:R2:W-:Y:S03]  /*2a70*/  STG.E.U16 desc[UR10][R2.64], R5 ;  /* 0x0000000502007986 */ /* 0x0005e6000c10150a */
.L_x_184:
[----:B------:R-:W-:Y:S05]  /*2a80*/  BRA.U UP0, `(.L_x_187) ;  /* 0xffffffe900107547 */ /* 0x000fea000b83ffff */
[----:B------:R-:W-:Y:S05]  /*2a90*/  EXIT ;  /* 0x000000000000794d */ /* 0x000fea0003800000 */
.L_x_188:
        /* <DEDUP_REMOVED lines=14> */
.L_x_236:


//--------------------- .text._ZN2at6native52_GLOBAL__N__f9ca3f21_19_UpSampleLinear1d_cu_bb295a3027upsample_linear1d_out_frameIN3c104HalfEfEEviT0_bNS_27GenericPackedTensorAccessorIKT_Lm3ENS_16DefaultPtrTraitsElEENS6_IS7_Lm3ES9_lEE --------------------------
	.section	.text._ZN2at6native52_GLOBAL__N__f9ca3f21_19_UpSampleLinear1d_cu_bb295a3027upsample_linear1d_out_frameIN3c104HalfEfEEviT0_bNS_27GenericPackedTensorAccessorIKT_Lm3ENS_16DefaultPtrTraitsElEENS6_IS7_Lm3ES9_lEE,"ax",@progbits
	.align	128
.text._ZN2at6native52_GLOBAL__N__f9ca3f21_19_UpSampleLinear1d_cu_bb295a3027upsample_linear1d_out_frameIN3c104HalfEfEEviT0_bNS_27GenericPackedTensorAccessorIKT_Lm3ENS_16DefaultPtrTraitsElEENS6_IS7_Lm3ES9_lEE:
        .type           _ZN2at6native52_GLOBAL__N__f9ca3f21_19_UpSampleLinear1d_cu_bb295a3027upsample_linear1d_out_frameIN3c104HalfEfEEviT0_bNS_27GenericPackedTensorAccessorIKT_Lm3ENS_16DefaultPtrTraitsElEENS6_IS7_Lm3ES9_lEE,@function
        .size           _ZN2at6native52_GLOBAL__N__f9ca3f21_19_UpSampleLinear1d_cu_bb295a3027upsample_linear1d_out_frameIN3c104HalfEfEEviT0_bNS_27GenericPackedTensorAccessorIKT_Lm3ENS_16DefaultPtrTraitsElEENS6_IS7_Lm3ES9_lEE,(.L_x_237 - _ZN2at6native52_GLOBAL__N__f9ca3f21_19_UpSampleLinear1d_cu_bb295a3027upsample_linear1d_out_frameIN3c104HalfEfEEviT0_bNS_27GenericPackedTensorAccessorIKT_Lm3ENS_16DefaultPtrTraitsElEENS6_IS7_Lm3ES9_lEE)
        .other          _ZN2at6native52_GLOBAL__N__f9ca3f21_19_UpSampleLinear1d_cu_bb295a3027upsample_linear1d_out_frameIN3c104HalfEfEEviT0_bNS_27GenericPackedTensorAccessorIKT_Lm3ENS_16DefaultPtrTraitsElEENS6_IS7_Lm3ES9_lEE,@"STO_CUDA_ENTRY STV_DEFAULT"
_ZN2at6native52_GLOBAL__N__f9ca3f21_19_UpSampleLinear1d_cu_bb295a3027upsample_linear1d_out_frameIN3c104HalfEfEEviT0_bNS_27GenericPackedTensorAccessorIKT_Lm3ENS_16DefaultPtrTraitsElEENS6_IS7_Lm3ES9_lEE:
        /* <DEDUP_REMOVED lines=58> */
.L_x_195:
        /* <DEDUP_REMOVED lines=29> */
.L_x_191:
        /* <DEDUP_REMOVED lines=59> */
.L_x_190:
        /* <DEDUP_REMOVED lines=62> */
.L_x_193:
        /* <DEDUP_REMOVED lines=16> */
[----:B------:R-:W-:Y:S01]  /*0e00*/  IADD3 R16, PT, PT, R0, 0x1, RZ ;  /* 0x0000000100107810 */ /* 0x000fe20007ffe0ff */
[----:B------:R-:W-:Y:S01]  /*0e10*/  IMAD.MOV.U32 R4, RZ, RZ, R20 ;  /* 0x000000ffff047224 */ /* 0x000fe200078e0014 */
[----:B------:R-:W-:-:S03]  /*0e20*/  MOV R5, R23 ;  /* 0x0000001700057202 */ /* 0x000fc60000000f00 */
        /* <DEDUP_REMOVED lines=18> */
.L_x_194:
        /* <DEDUP_REMOVED lines=12> */
[----:B------:R-:W-:-:S05]  /*1010*/  MOV R22, R20 ;  /* 0x0000001400167202 */ /* 0x000fca0000000f00 */
[----:B-1----:R-:W-:-:S04]  /*1020*/  IMAD.WIDE.U32 R4, R0, UR6, R22 ;  /* 0x0000000600047c25 */ /* 0x002fc8000f8e0016 */
[----:B------:R-:W-:Y:S01]  /*1030*/  IMAD R5, R0, UR7, R5 ;  /* 0x0000000700057c24 */ /* 0x000fe2000f8e0205 */
[----:B--2---:R-:W-:-:S04]  /*1040*/  LEA R8, P0, R4, UR8, 0x1 ;  /* 0x0000000804087c11 */ /* 0x004fc8000f8008ff */
[----:B------:R-:W-:-:S05]  /*1050*/  LEA.HI.X R9, R4, UR9, R5, 0x1, P0 ;  /* 0x0000000904097c11 */ /* 0x000fca00080f0c05 */
[----:B---3--:R3:W-:Y:S04]  /*1060*/  STG.E.U16 desc[UR10][R8.64], R7 ;  /* 0x0000000708007986 */ /* 0x0087e8000c10150a */
.L_x_192:
[----:B------:R-:W4:Y:S01]  /*1070*/  LDC R0, c[0x0][0x398] ;  /* 0x0000e600ff007b82 */ /* 0x000f220000000800 */
[----:B------:R-:W-:-:S06]  /*1080*/  UIADD3 UR4, UPT, UPT, UR4, 0x1, URZ ;  /* 0x0000000104047890 */ /* 0x000fcc000fffe0ff */
[----:B----4-:R-:W-:-:S13]  /*1090*/  ISETP.NE.AND P0, PT, R0, UR4, PT ;  /* 0x0000000400007c0c */ /* 0x010fda000bf05270 */
[----:B------:R-:W-:Y:S05]  /*10a0*/  @!P0 EXIT ;  /* 0x000000000000894d */ /* 0x000fea0003800000 */
[----:B------:R-:W-:Y:S05]  /*10b0*/  BRA `(.L_x_195) ;  /* 0xfffffff000b87947 */ /* 0x000fea000383ffff */
.L_x_189:
        /* <DEDUP_REMOVED lines=33> */
.L_x_201:
        /* <DEDUP_REMOVED lines=12> */
[----:B-1----:R-:W-:Y:S01]  /*1390*/  IMAD.WIDE.U32 R12, R26, R14, UR6 ;  /* 0x000000061a0c7e25 */ /* 0x002fe2000f8e000e */
[----:B--2---:R-:W-:-:S03]  /*13a0*/  MOV R5, R6 ;  /* 0x0000000600057202 */ /* 0x004fc60000000f00 */
[-C--:B------:R-:W-:Y:S02]  /*13b0*/  IMAD R6, R7, R14.reuse, RZ ;  /* 0x0000000e07067224 */ /* 0x080fe400078e02ff */
[----:B------:R-:W-:Y:S02]  /*13c0*/  IMAD R7, R9, R14, RZ ;  /* 0x0000000e09077224 */ /* 0x000fe400078e02ff */
[----:B----4-:R-:W-:-:S04]  /*13d0*/  IMAD.WIDE.U32 R10, R2, UR4, R4 ;  /* 0x00000004020a7c25 */ /* 0x010fc8000f8e0004 */
[-C--:B------:R-:W-:Y:S02]  /*13e0*/  IMAD R5, R26, R15.reuse, R6 ;  /* 0x0000000f1a057224 */ /* 0x080fe400078e0206 */
[C---:B------:R-:W-:Y:S02]  /*13f0*/  IMAD R7, R28.reuse, R15, R7 ;  /* 0x0000000f1c077224 */ /* 0x040fe400078e0207 */
[----:B------:R-:W-:Y:S01]  /*1400*/  IMAD.WIDE.U32 R14, R28, R14, UR6 ;  /* 0x000000061c0e7e25 */ /* 0x000fe2000f8e000e */
[----:B------:R-:W-:-:S03]  /*1410*/  IADD3 R2, PT, PT, R13, R5, RZ ;  /* 0x000000050d027210 */ /* 0x000fc60007ffe0ff */
[----:B------:R-:W-:Y:S01]  /*1420*/  IMAD R24, R3, UR4, R11 ;  /* 0x0000000403187c24 */ /* 0x000fe2000f8e020b */
[----:B------:R-:W-:Y:S01]  /*1430*/  UIADD3 UR4, UPT, UPT, UR4, 0x1, URZ ;  /* 0x0000000104047890 */ /* 0x000fe2000fffe0ff */
[----:B------:R-:W-:Y:S02]  /*1440*/  IMAD.MOV.U32 R4, RZ, RZ, RZ ;  /* 0x000000ffff047224 */ /* 0x000fe400078e00ff */
[----:B------:R-:W-:Y:S01]  /*1450*/  IMAD.IADD R3, R15, 0x1, R7 ;  /* 0x000000010f037824 */ /* 0x000fe200078e0207 */
[----:B-----5:R-:W-:Y:S01]  /*1460*/  UISETP.NE.AND UP0, UPT, UR4, UR12, UPT ;  /* 0x0000000c0400728c */ /* 0x020fe2000bf05270 */
[----:B------:R-:W-:Y:S10]  /*1470*/  BRA.U !UP1, `(.L_x_196) ;  /* 0x0000000909307547 */ /* 0x000ff4000b800000 */
[----:B------:R-:W0:Y:S01]  /*1480*/  LDCU.64 UR6, c[0x0][0x390] ;  /* 0x00007200ff0677ac */ /* 0x000e220008000a00 */
[----:B------:R-:W1:Y:S01]  /*1490*/  LDCU.64 UR8, c[0x0][0x3c8] ;  /* 0x00007900ff0877ac */ /* 0x000e620008000a00 */
[----:B------:R-:W-:-:S05]  /*14a0*/  UMOV UR5, URZ ;  /* 0x000000ff00057c82 */ /* 0x000fca0008000000 */
.L_x_197:
[----:B--2---:R-:W2:Y:S01]  /*14b0*/  LDC.64 R8, c[0x0][0x3b8] ;  /* 0x0000ee00ff087b82 */ /* 0x004ea20000000a00 */
[----:B------:R-:W-:Y:S01]  /*14c0*/  MOV R4, R14 ;  /* 0x0000000e00047202 */ /* 0x000fe20000000f00 */
[----:B------:R-:W-:-:S06]  /*14d0*/  IMAD.MOV.U32 R5, RZ, RZ, R3 ;  /* 0x000000ffff057224 */ /* 0x000fcc00078e0003 */
[----:B------:R-:W3:Y:S01]  /*14e0*/  LDC.64 R22, c[0x0][0x3f0] ;  /* 0x0000fc00ff167b82 */ /* 0x000ee20000000a00 */
[----:B--2---:R-:W-:Y:S01]  /*14f0*/  IMAD.WIDE.U32 R6, R8, UR5, R4 ;  /* 0x0000000508067c25 */ /* 0x004fe2000f8e0004 */
[----:B------:R-:W-:-:S03]  /*1500*/  MOV R4, R12 ;  /* 0x0000000c00047202 */ /* 0x000fc60000000f00 */
[----:B------:R-:W-:Y:S01]  /*1510*/  IMAD R17, R9, UR5, RZ ;  /* 0x0000000509117c24 */ /* 0x000fe2000f8e02ff */
[----:B0-----:R-:W-:Y:S01]  /*1520*/  LEA R16, P1, R6, UR6, 0x1 ;  /* 0x0000000606107c11 */ /* 0x001fe2000f8208ff */
[----:B------:R-:W-:Y:S02]  /*1530*/  IMAD.MOV.U32 R5, RZ, RZ, R2 ;  /* 0x000000ffff057224 */ /* 0x000fe400078e0002 */
[----:B------:R-:W-:Y:S01]  /*1540*/  IMAD.WIDE.U32 R18, R8, UR5, R4 ;  /* 0x0000000508127c25 */ /* 0x000fe2000f8e0004 */
[----:B------:R-:W-:-:S03]  /*1550*/  IADD3 R5, PT, PT, R17, R7, RZ ;  /* 0x0000000711057210 */ /* 0x000fc60007ffe0ff */
[----:B------:R-:W-:Y:S01]  /*1560*/  IMAD.IADD R7, R19, 0x1, R17 ;  /* 0x0000000113077824 */ /* 0x000fe200078e0211 */
[----:B------:R-:W-:Y:S02]  /*1570*/  LEA R4, P0, R18, UR6, 0x1 ;  /* 0x0000000612047c11 */ /* 0x000fe4000f8008ff */
        /* <DEDUP_REMOVED lines=8> */
[----:B-1----:R-:W-:Y:S01]  /*1600*/  LEA R20, P0, R18, UR8, 0x1 ;  /* 0x0000000812147c11 */ /* 0x002fe2000f8008ff */
[----:B--2---:R-:W-:Y:S02]  /*1610*/  HADD2.F32 R7, -RZ, R6.H0_H0 ;  /* 0x20000006ff077230 */ /* 0x004fe40000004100 */
[C---:B------:R-:W-:Y:S01]  /*1620*/  FADD.FTZ R6, -R0.reuse, 1 ;  /* 0x3f80000000067421 */ /* 0x040fe20000010100 */
[----:B----4-:R-:W-:Y:S02]  /*1630*/  HADD2.F32 R21, -RZ, R21.H0_H0 ;  /* 0x20000015ff157230 */ /* 0x010fe40000004100 */
[----:B------:R-:W-:-:S04]  /*1640*/  FMUL.FTZ R7, R0, R7 ;  /* 0x0000000700077220 */ /* 0x000fc80000410000 */
[----:B------:R-:W-:Y:S01]  /*1650*/  FFMA.FTZ R21, R6, R21, R7 ;  /* 0x0000001506157223 */ /* 0x000fe20000010007 */
[C---:B------:R-:W-:Y:S02]  /*1660*/  SHF.L.U32 R7, R8.reuse, 0x1, RZ ;  /* 0x0000000108077819 */ /* 0x040fe400000006ff */
[----:B------:R-:W-:Y:S02]  /*1670*/  SHF.L.U64.HI R8, R8, 0x1, R9 ;  /* 0x0000000108087819 */ /* 0x000fe40000010209 */
[----:B------:R-:W-:Y:S02]  /*1680*/  IADD3 R16, P1, PT, R16, R7, RZ ;  /* 0x0000000710107210 */ /* 0x000fe40007f3e0ff */
[----:B------:R-:W-:Y:S02]  /*1690*/  F2FP.F16.F32.PACK_AB R9, RZ, R21 ;  /* 0x00000015ff09723e */ /* 0x000fe400000000ff */
[----:B------:R-:W-:Y:S01]  /*16a0*/  LEA.HI.X R21, R18, UR9, R19, 0x1, P0 ;  /* 0x0000000912157c11 */ /* 0x000fe200080f0c13 */
[----:B------:R-:W-:Y:S01]  /*16b0*/  IMAD.X R17, R17, 0x1, R8, P1 ;  /* 0x0000000111117824 */ /* 0x000fe200008e0608 */
[----:B------:R-:W-:-:S03]  /*16c0*/  IADD3 R18, P0, PT, R4, R7, RZ ;  /* 0x0000000704127210 */ /* 0x000fc60007f1e0ff */
[----:B------:R0:W-:Y:S01]  /*16d0*/  STG.E.U16 desc[UR10][R20.64], R9 ;  /* 0x0000000914007986 */ /* 0x0001e2000c10150a */
[----:B------:R-:W-:-:S03]  /*16e0*/  IADD3.X R19, PT, PT, R5, R8, RZ, P0, !PT ;  /* 0x0000000805137210 */ /* 0x000fc600007fe4ff */
[----:B------:R1:W2:Y:S04]  /*16f0*/  LDG.E.U16 R5, desc[UR10][R16.64] ;  /* 0x0000000a10057981 */ /* 0x0002a8000c1e1500 */
[----:B------:R-:W0:Y:S01]  /*1700*/  LDG.E.U16 R4, desc[UR10][R18.64] ;  /* 0x0000000a12047981 */ /* 0x000e22000c1e1500 */
[----:B-1----:R-:W-:-:S05]  /*1710*/  IADD3 R16, P1, PT, R16, R7, RZ ;  /* 0x0000000710107210 */ /* 0x002fca0007f3e0ff */
[----:B------:R-:W-:Y:S02]  /*1720*/  IMAD.X R17, R17, 0x1, R8, P1 ;  /* 0x0000000111117824 */ /* 0x000fe400008e0608 */
[----:B--2---:R-:W-:Y:S02]  /*1730*/  HADD2.F32 R5, -RZ, R5.H0_H0 ;  /* 0x20000005ff057230 */ /* 0x004fe40000004100 */
[----:B0-----:R-:W-:-:S03]  /*1740*/  HADD2.F32 R9, -RZ, R4.H0_H0 ;  /* 0x20000004ff097230 */ /* 0x001fc60000004100 */
[----:B------:R-:W-:Y:S01]  /*1750*/  FMUL.FTZ R5, R0, R5 ;  /* 0x0000000500057220 */ /* 0x000fe20000410000 */
[----:B------:R-:W-:-:S03]  /*1760*/  IMAD.SHL.U32 R4, R22, 0x2, RZ ;  /* 0x0000000216047824 */ /* 0x000fc600078e00ff */
[----:B------:R-:W-:Y:S01]  /*1770*/  FFMA.FTZ R9, R6, R9, R5 ;  /* 0x0000000906097223 */ /* 0x000fe20000010005 */
[----:B------:R-:W-:Y:S02]  /*1780*/  SHF.L.U64.HI R5, R22, 0x1, R23 ;  /* 0x0000000116057819 */ /* 0x000fe40000010217 */
[----:B------:R-:W-:Y:S02]  /*1790*/  IADD3 R20, P0, PT, R20, R4, RZ ;  /* 0x0000000414147210 */ /* 0x000fe40007f1e0ff */
[----:B------:R-:W-:Y:S02]  /*17a0*/  F2FP.F16.F32.PACK_AB R9, RZ, R9 ;  /* 0x00000009ff09723e */ /* 0x000fe400000000ff */
[----:B------:R-:W-:Y:S02]  /*17b0*/  IADD3.X R21, PT, PT, R21, R5, RZ, P0, !PT ;  /* 0x0000000515157210 */ /* 0x000fe400007fe4ff */
[----:B------:R-:W-:-:S03]  /*17c0*/  IADD3 R18, P0, PT, R18, R7, RZ ;  /* 0x0000000712127210 */ /* 0x000fc60007f1e0ff */
[----:B------:R0:W-:Y:S01]  /*17d0*/  STG.E.U16 desc[UR10][R20.64], R9 ;  /* 0x0000000914007986 */ /* 0x0001e2000c10150a */
[----:B------:R-:W-:-:S03]  /*17e0*/  IADD3.X R19, PT, PT, R19, R8, RZ, P0, !PT ;  /* 0x0000000813137210 */ /* 0x000fc600007fe4ff */
[----:B------:R1:W2:Y:S04]  /*17f0*/  LDG.E.U16 R23, desc[UR10][R16.64] ;  /* 0x0000000a10177981 */ /* 0x0002a8000c1e1500 */
[----:B------:R3:W4:Y:S01]  /*1800*/  LDG.E.U16 R22, desc[UR10][R18.64] ;  /* 0x0000000a12167981 */ /* 0x000722000c1e1500 */
[----:B0-----:R-:W-:Y:S02]  /*1810*/  IADD3 R20, P0, PT, R20, R4, RZ ;  /* 0x0000000414147210 */ /* 0x001fe40007f1e0ff */
[----:B-1----:R-:W-:-:S03]  /*1820*/  IADD3 R16, P1, PT, R16, R7, RZ ;  /* 0x0000000710107210 */ /* 0x002fc60007f3e0ff */
[----:B------:R-:W-:Y:S01]  /*1830*/  IMAD.X R21, R21, 0x1, R5, P0 ;  /* 0x0000000115157824 */ /* 0x000fe200000e0605 */
[----:B---3--:R-:W-:Y:S02]  /*1840*/  IADD3 R18, P0, PT, R18, R7, RZ ;  /* 0x0000000712127210 */ /* 0x008fe40007f1e0ff */
[----:B------:R-:W-:-:S03]  /*1850*/  IADD3.X R17, PT, PT, R17, R8, RZ, P1, !PT ;  /* 0x0000000811117210 */ /* 0x000fc60000ffe4ff */
[----:B------:R-:W-:Y:S02]  /*1860*/  IMAD.X R19, R19, 0x1, R8, P0 ;  /* 0x0000000113137824 */ /* 0x000fe400000e0608 */
[----:B--2---:R-:W-:Y:S02]  /*1870*/  HADD2.F32 R23, -RZ, R23.H0_H0 ;  /* 0x20000017ff177230 */ /* 0x004fe40000004100 */
[----:B----4-:R-:W-:-:S03]  /*1880*/  HADD2.F32 R25, -RZ, R22.H0_H0 ;  /* 0x20000016ff197230 */ /* 0x010fc60000004100 */
[----:B------:R-:W-:-:S04]  /*1890*/  FMUL.FTZ R23, R0, R23 ;  /* 0x0000001700177220 */ /* 0x000fc80000410000 */
[----:B------:R-:W-:-:S05]  /*18a0*/  FFMA.FTZ R9, R6, R25, R23 ;  /* 0x0000001906097223 */ /* 0x000fca0000010017 */
[----:B------:R-:W-:-:S05]  /*18b0*/  F2FP.F16.F32.PACK_AB R9, RZ, R9 ;  /* 0x00000009ff09723e */ /* 0x000fca00000000ff */
[----:B------:R0:W-:Y:S04]  /*18c0*/  STG.E.U16 desc[UR10][R20.64], R9 ;  /* 0x0000000914007986 */ /* 0x0001e8000c10150a */
[----:B------:R1:W2:Y:S04]  /*18d0*/  LDG.E.U16 R23, desc[UR10][R16.64] ;  /* 0x0000000a10177981 */ /* 0x0002a8000c1e1500 */
[----:B------:R3:W4:Y:S01]  /*18e0*/  LDG.E.U16 R22, desc[UR10][R18.64] ;  /* 0x0000000a12167981 */ /* 0x000722000c1e1500 */
[----:B0-----:R-:W-:Y:S02]  /*18f0*/  IADD3 R20, P0, PT, R20, R4, RZ ;  /* 0x0000000414147210 */ /* 0x001fe40007f1e0ff */
[----:B-1----:R-:W-:-:S02]  /*1900*/  IADD3 R16, P1, PT, R16, R7, RZ ;  /* 0x0000000710107210 */ /* 0x002fc40007f3e0ff */
[----:B------:R-:W-:Y:S02]  /*1910*/  IADD3.X R21, PT, PT, R21, R5, RZ, P0, !PT ;  /* 0x0000000515157210 */ /* 0x000fe400007fe4ff */
[----:B---3--:R-:W-:Y:S01]  /*1920*/  IADD3 R18, P0, PT, R18, R7, RZ ;  /* 0x0000000712127210 */ /* 0x008fe20007f1e0ff */
[----:B------:R-:W-:-:S03]  /*1930*/  IMAD.X R17, R17, 0x1, R8, P1 ;  /* 0x0000000111117824 */ /* 0x000fc600008e0608 */
[----:B------:R-:W-:Y:S01]  /*1940*/  IADD3.X R19, PT, PT, R19, R8, RZ, P0, !PT ;  /* 0x0000000813137210 */ /* 0x000fe200007fe4ff */
        /* <DEDUP_REMOVED lines=46> */
[----:B------:R-:W-:-:S04]  /*1c30*/  F2FP.F16.F32.PACK_AB R9, RZ, R9 ;  /* 0x00000009ff09723e */ /* 0x000fc800000000ff */
[----:B------:R-:W-:-:S05]  /*1c40*/  PRMT R22, R9, 0x7610, R22 ;  /* 0x0000761009167816 */ /* 0x000fca0000000016 */
[----:B------:R2:W-:Y:S04]  /*1c50*/  STG.E.U16 desc[UR10][R20.64], R22 ;  /* 0x0000001614007986 */ /* 0x0005e8000c10150a */
[----:B------:R-:W3:Y:S04]  /*1c60*/  LDG.E.U16 R16, desc[UR10][R16.64] ;  /* 0x0000000a10107981 */ /* 0x000ee8000c1e1500 */
[----:B------:R-:W4:Y:S01]  /*1c70*/  LDG.E.U16 R18, desc[UR10][R18.64] ;  /* 0x0000000a12127981 */ /* 0x000f22000c1e1500 */
[----:B------:R-:W-:Y:S01]  /*1c80*/  UIADD3 UR5, UPT, UPT, UR5, 0x8, URZ ;  /* 0x0000000805057890 */ /* 0x000fe2000fffe0ff */
[----:B------:R-:W-:-:S04]  /*1c90*/  IADD3 R4, P0, PT, R20, R4, RZ ;  /* 0x0000000414047210 */ /* 0x000fc80007f1e0ff */
[----:B------:R-:W-:Y:S02]  /*1ca0*/  IADD3.X R5, PT, PT, R21, R5, RZ, P0, !PT ;  /* 0x0000000515057210 */ /* 0x000fe400007fe4ff */
[----:B------:R-:W-:Y:S01]  /*1cb0*/  ISETP.NE.AND P0, PT, R29, UR5, PT ;  /* 0x000000051d007c0c */ /* 0x000fe2000bf05270 */
[----:B---3--:R-:W-:Y:S02]  /*1cc0*/  HADD2.F32 R9, -RZ, R16.H0_H0 ;  /* 0x20000010ff097230 */ /* 0x008fe40000004100 */
[----:B----4-:R-:W-:-:S03]  /*1cd0*/  HADD2.F32 R7, -RZ, R18.H0_H0 ;  /* 0x20000012ff077230 */ /* 0x010fc60000004100 */
[----:B------:R-:W-:-:S04]  /*1ce0*/  FMUL.FTZ R9, R0, R9 ;  /* 0x0000000900097220 */ /* 0x000fc80000410000 */
[----:B------:R-:W-:-:S05]  /*1cf0*/  FFMA.FTZ R7, R6, R7, R9 ;  /* 0x0000000706077223 */ /* 0x000fca0000010009 */
[----:B------:R-:W-:-:S05]  /*1d00*/  F2FP.F16.F32.PACK_AB R7, RZ, R7 ;  /* 0x00000007ff07723e */ /* 0x000fca00000000ff */
[----:B------:R2:W-:Y:S01]  /*1d10*/  STG.E.U16 desc[UR10][R4.64], R7 ;  /* 0x0000000704007986 */ /* 0x0005e2000c10150a */
[----:B------:R-:W-:Y:S05]  /*1d20*/  @P0 BRA `(.L_x_197) ;  /* 0xfffffff400e00947 */ /* 0x000fea000383ffff */
[----:B--2---:R-:W-:-:S07]  /*1d30*/  IMAD.MOV.U32 R4, RZ, RZ, R29 ;  /* 0x000000ffff047224 */ /* 0x004fce00078e001d */
.L_x_196:
        /* <DEDUP_REMOVED lines=28> */
[----:B------:R-:W4:Y:S01]  /*1f00*/  LDG.E.U16 R18, desc[UR10][R18.64] ;  /* 0x0000000a12127981 */ /* 0x000f22000c1e1500 */
[----:B------:R-:W-:Y:S01]  /*1f10*/  MOV R6, R10 ;  /* 0x0000000a00067202 */ /* 0x000fe20000000f00 */
[----:B------:R-:W-:Y:S01]  /*1f20*/  FADD.FTZ R25, -R0, 1 ;  /* 0x3f80000000197421 */ /* 0x000fe20000010100 */
[----:B------:R-:W-:Y:S02]  /*1f30*/  IMAD.MOV.U32 R7, RZ, RZ, R24 ;  /* 0x000000ffff077224 */ /* 0x000fe400078e0018 */
[----:B--2---:R-:W-:Y:S02]  /*1f40*/  HADD2.F32 R5, -RZ, R16.H0_H0 ;  /* 0x20000010ff057230 */ /* 0x004fe40000004100 */
[----:B0-----:R-:W-:-:S04]  /*1f50*/  IMAD.WIDE.U32 R16, R4, UR8, R6 ;  /* 0x0000000804107c25 */ /* 0x001fc8000f8e0006 */
[----:B------:R-:W-:Y:S01]  /*1f60*/  FMUL.FTZ R20, R0, R5 ;  /* 0x0000000500147220 */ /* 0x000fe20000410000 */
[----:B----4-:R-:W-:Y:S01]  /*1f70*/  HADD2.F32 R8, -RZ, R18.H0_H0 ;  /* 0x20000012ff087230 */ /* 0x010fe20000004100 */
[C---:B------:R-:W-:Y:S01]  /*1f80*/  IADD3 R5, PT, PT, R4.reuse, 0x1, RZ ;  /* 0x0000000104057810 */ /* 0x040fe20007ffe0ff */
[----:B------:R-:W-:Y:S01]  /*1f90*/  IMAD R9, R4, UR9, R17 ;  /* 0x0000000904097c24 */ /* 0x000fe2000f8e0211 */
[----:B------:R-:W-:Y:S02]  /*1fa0*/  MOV R17, R3 ;  /* 0x0000000300117202 */ /* 0x000fe40000000f00 */
[----:B------:R-:W-:Y:S01]  /*1fb0*/  FFMA.FTZ R20, R25, R8, R20 ;  /* 0x0000000819147223 */ /* 0x000fe20000010014 */
[----:B---3--:R-:W-:Y:S01]  /*1fc0*/  LEA R8, P0, R16, UR14, 0x1 ;  /* 0x0000000e10087c11 */ /* 0x008fe2000f8008ff */
[----:B------:R-:W-:-:S03]  /*1fd0*/  IMAD R27, R5, UR17, RZ ;  /* 0x00000011051b7c24 */ /* 0x000fc6000f8e02ff */
[----:B------:R-:W-:Y:S02]  /*1fe0*/  F2FP.F16.F32.PACK_AB R20, RZ, R20 ;  /* 0x00000014ff14723e */ /* 0x000fe400000000ff */
[----:B------:R-:W-:Y:S01]  /*1ff0*/  LEA.HI.X R9, R16, UR15, R9, 0x1, P0 ;  /* 0x0000000f10097c11 */ /* 0x000fe200080f0c09 */
[----:B------:R-:W-:Y:S01]  /*2000*/  IMAD.MOV.U32 R16, RZ, RZ, R14 ;  /* 0x000000ffff107224 */ /* 0x000fe200078e000e */
[----:B------:R-:W-:-:S03]  /*2010*/  PRMT R21, R20, 0x7610, R21 ;  /* 0x0000761014157816 */ /* 0x000fc60000000015 */
[----:B------:R-:W-:Y:S02]  /*2020*/  IMAD.WIDE.U32 R22, R5, UR16, R16 ;  /* 0x0000001005167c25 */ /* 0x000fe4000f8e0010 */
[----:B------:R0:W-:Y:S02]  /*2030*/  STG.E.U16 desc[UR10][R8.64], R21 ;  /* 0x0000001508007986 */ /* 0x0001e4000c10150a */
[----:B------:R-:W-:Y:S01]  /*2040*/  IMAD.IADD R19, R27, 0x1, R23 ;  /* 0x000000011b137824 */ /* 0x000fe200078e0217 */
[----:B------:R-:W-:-:S04]  /*2050*/  LEA R18, P0, R22, UR12, 0x1 ;  /* 0x0000000c16127c11 */ /* 0x000fc8000f8008ff */
[----:B------:R-:W-:Y:S02]  /*2060*/  LEA.HI.X R19, R22, UR13, R19, 0x1, P0 ;  /* 0x0000000d16137c11 */ /* 0x000fe400080f0c13 */
[----:B0-----:R-:W-:Y:S01]  /*2070*/  MOV R9, R2 ;  /* 0x0000000200097202 */ /* 0x001fe20000000f00 */
[----:B------:R-:W-:Y:S02]  /*2080*/  IMAD.MOV.U32 R8, RZ, RZ, R12 ;  /* 0x000000ffff087224 */ /* 0x000fe400078e000c */
[----:B------:R-:W2:Y:S02]  /*2090*/  LDG.E.U16 R18, desc[UR10][R18.64] ;  /* 0x0000000a12127981 */ /* 0x000ea4000c1e1500 */
[----:B------:R-:W-:-:S05]  /*20a0*/  IMAD.WIDE.U32 R20, R5, UR16, R8 ;  /* 0x0000001005147c25 */ /* 0x000fca000f8e0008 */
[----:B------:R-:W-:Y:S02]  /*20b0*/  IADD3 R27, PT, PT, R21, R27, RZ ;  /* 0x0000001b151b7210 */ /* 0x000fe40007ffe0ff */
[----:B------:R-:W-:-:S04]  /*20c0*/  LEA R22, P0, R20, UR12, 0x1 ;  /* 0x0000000c14167c11 */ /* 0x000fc8000f8008ff */
[----:B------:R-:W-:-:S05]  /*20d0*/  LEA.HI.X R23, R20, UR13, R27, 0x1, P0 ;  /* 0x0000000d14177c11 */ /* 0x000fca00080f0c1b */
[----:B------:R-:W3:Y:S01]  /*20e0*/  LDG.E.U16 R22, desc[UR10][R22.64] ;  /* 0x0000000a16167981 */ /* 0x000ee2000c1e1500 */
[----:B--2---:R-:W-:Y:S02]  /*20f0*/  HADD2.F32 R21, -RZ, R18.H0_H0 ;  /* 0x20000012ff157230 */ /* 0x004fe40000004100 */
[----:B---3--:R-:W-:-:S03]  /*2100*/  HADD2.F32 R27, -RZ, R22.H0_H0 ;  /* 0x20000016ff1b7230 */ /* 0x008fc60000004100 */
[----:B------:R-:W-:Y:S01]  /*2110*/  FMUL.FTZ R22, R0, R21 ;  /* 0x0000001500167220 */ /* 0x000fe20000410000 */
[----:B------:R-:W-:-:S04]  /*2120*/  IMAD.WIDE.U32 R20, R5, UR8, R6 ;  /* 0x0000000805147c25 */ /* 0x000fc8000f8e0006 */
[----:B------:R-:W-:Y:S01]  /*2130*/  FFMA.FTZ R22, R25, R27, R22 ;  /* 0x0000001b19167223 */ /* 0x000fe20000010016 */
[----:B------:R-:W-:Y:S01]  /*2140*/  IMAD R19, R5, UR9, R21 ;  /* 0x0000000905137c24 */ /* 0x000fe2000f8e0215 */
[----:B------:R-:W-:Y:S01]  /*2150*/  LEA R18, P0, R20, UR14, 0x1 ;  /* 0x0000000e14127c11 */ /* 0x000fe2000f8008ff */
[----:B------:R-:W-:Y:S02]  /*2160*/  VIADD R5, R4, 0x2 ;  /* 0x0000000204057836 */ /* 0x000fe40000000000 */
[----:B------:R-:W-:Y:S02]  /*2170*/  F2FP.F16.F32.PACK_AB R22, RZ, R22 ;  /* 0x00000016ff16723e */ /* 0x000fe400000000ff */
[----:B------:R-:W-:Y:S01]  /*2180*/  LEA.HI.X R19, R20, UR15, R19, 0x1, P0 ;  /* 0x0000000f14137c11 */ /* 0x000fe200080f0c13 */
[C---:B------:R-:W-:Y:S01]  /*2190*/  IMAD R27, R5.reuse, UR17, RZ ;  /* 0x00000011051b7c24 */ /* 0x040fe2000f8e02ff */
[----:B------:R-:W-:Y:S01]  /*21a0*/  PRMT R20, R22, 0x7610, R20 ;  /* 0x0000761016147816 */ /* 0x000fe20000000014 */
[----:B------:R-:W-:-:S04]  /*21b0*/  IMAD.WIDE.U32 R22, R5, UR16, R16 ;  /* 0x0000001005167c25 */ /* 0x000fc8000f8e0010 */
[----:B------:R0:W-:Y:S02]  /*21c0*/  STG.E.U16 desc[UR10][R18.64], R20 ;  /* 0x0000001412007986 */ /* 0x0001e4000c10150a */
[----:B0-----:R-:W-:Y:S01]  /*21d0*/  IMAD.WIDE.U32 R20, R5, UR16, R8 ;  /* 0x0000001005147c25 */ /* 0x001fe2000f8e0008 */
[----:B------:R-:W-:Y:S02]  /*21e0*/  IADD3 R19, PT, PT, R27, R23, RZ ;  /* 0x000000171b137210 */ /* 0x000fe40007ffe0ff */
[----:B------:R-:W-:Y:S01]  /*21f0*/  LEA R18, P0, R22, UR12, 0x1 ;  /* 0x0000000c16127c11 */ /* 0x000fe2000f8008ff */
[----:B------:R-:W-:-:S03]  /*2200*/  IMAD.IADD R27, R21, 0x1, R27 ;  /* 0x00000001151b7824 */ /* 0x000fc600078e021b */
[----:B------:R-:W-:Y:S02]  /*2210*/  LEA.HI.X R19, R22, UR13, R19, 0x1, P0 ;  /* 0x0000000d16137c11 */ /* 0x000fe400080f0c13 */
[----:B------:R-:W-:-:S04]  /*2220*/  LEA R22, P0, R20, UR12, 0x1 ;  /* 0x0000000c14167c11 */ /* 0x000fc8000f8008ff */
[----:B------:R-:W-:Y:S01]  /*2230*/  LEA.HI.X R23, R20, UR13, R27, 0x1, P0 ;  /* 0x0000000d14177c11 */ /* 0x000fe200080f0c1b */
[----:B------:R0:W2:Y:S05]  /*2240*/  LDG.E.U16 R19, desc[UR10][R18.64] ;  /* 0x0000000a12137981 */ /* 0x0000aa000c1e1500 */
[----:B------:R1:W3:Y:S01]  /*2250*/  LDG.E.U16 R23, desc[UR10][R22.64] ;  /* 0x0000000a16177981 */ /* 0x0002e2000c1e1500 */
[----:B------:R-:W-:Y:S01]  /*2260*/  IMAD.WIDE.U32 R20, R5, UR8, R6 ;  /* 0x0000000805147c25 */ /* 0x000fe2000f8e0006 */
[----:B0-----:R-:W-:-:S03]  /*2270*/  IADD3 R18, PT, PT, R4, 0x3, RZ ;  /* 0x0000000304127810 */ /* 0x001fc60007ffe0ff */
[----:B------:R-:W-:Y:S01]  /*2280*/  IMAD R5, R5, UR9, R21 ;  /* 0x0000000905057c24 */ /* 0x000fe2000f8e0215 */
[----:B-1----:R-:W-:Y:S01]  /*2290*/  LEA R22, P0, R20, UR14, 0x1 ;  /* 0x0000000e14167c11 */ /* 0x002fe2000f8008ff */
[----:B------:R-:W-:-:S04]  /*22a0*/  IMAD.WIDE.U32 R16, R18, UR16, R16 ;  /* 0x0000001012107c25 */ /* 0x000fc8000f8e0010 */
[----:B------:R-:W-:-:S04]  /*22b0*/  IMAD.WIDE.U32 R8, R18, UR16, R8 ;  /* 0x0000001012087c25 */ /* 0x000fc8000f8e0008 */
[----:B--2---:R-:W-:Y:S02]  /*22c0*/  HADD2.F32 R27, -RZ, R19.H0_H0 ;  /* 0x20000013ff1b7230 */ /* 0x004fe40000004100 */
[----:B------:R-:W-:Y:S02]  /*22d0*/  IMAD R19, R18, UR17, RZ ;  /* 0x0000001112137c24 */ /* 0x000fe4000f8e02ff */
[----:B---3--:R-:W-:Y:S02]  /*22e0*/  HADD2.F32 R21, -RZ, R23.H0_H0 ;  /* 0x20000017ff157230 */ /* 0x008fe40000004100 */
[----:B------:R-:W-:Y:S01]  /*22f0*/  FMUL.FTZ R27, R0, R27 ;  /* 0x0000001b001b7220 */ /* 0x000fe20000410000 */
[----:B------:R-:W-:Y:S01]  /*2300*/  LEA.HI.X R23, R20, UR15, R5, 0x1, P0 ;  /* 0x0000000f14177c11 */ /* 0x000fe200080f0c05 */
[----:B------:R-:W-:Y:S01]  /*2310*/  IMAD.IADD R5, R19, 0x1, R17 ;  /* 0x0000000113057824 */ /* 0x000fe200078e0211 */
[----:B------:R-:W-:Y:S01]  /*2320*/  LEA R20, P0, R16, UR12, 0x1 ;  /* 0x0000000c10147c11 */ /* 0x000fe2000f8008ff */
[----:B------:R-:W-:Y:S01]  /*2330*/  FFMA.FTZ R27, R25, R21, R27 ;  /* 0x00000015191b7223 */ /* 0x000fe2000001001b */
[----:B------:R-:W-:-:S02]  /*2340*/  IADD3 R19, PT, PT, R9, R19, RZ ;  /* 0x0000001309137210 */ /* 0x000fc40007ffe0ff */
[----:B------:R-:W-:Y:S02]  /*2350*/  LEA.HI.X R21, R16, UR13, R5, 0x1, P0 ;  /* 0x0000000d10157c11 */ /* 0x000fe400080f0c05 */
[----:B------:R-:W-:Y:S02]  /*2360*/  F2FP.F16.F32.PACK_AB R27, RZ, R27 ;  /* 0x0000001bff1b723e */ /* 0x000fe400000000ff */
        /* <DEDUP_REMOVED lines=8> */
[----:B--2---:R-:W-:Y:S02]  /*23f0*/  HADD2.F32 R5, -RZ, R20.H0_H0 ;  /* 0x20000014ff057230 */ /* 0x004fe40000004100 */
[----:B---3--:R-:W-:-:S03]  /*2400*/  HADD2.F32 R8, -RZ, R16.H0_H0 ;  /* 0x20000010ff087230 */ /* 0x008fc60000004100 */
[----:B------:R-:W-:-:S04]  /*2410*/  FMUL.FTZ R5, R0, R5 ;  /* 0x0000000500057220 */ /* 0x000fc80000410000 */
[----:B------:R-:W-:Y:S01]  /*2420*/  FFMA.FTZ R5, R25, R8, R5 ;  /* 0x0000000819057223 */ /* 0x000fe20000010005 */
[----:B------:R-:W-:-:S04]  /*2430*/  LEA R8, P0, R6, UR14, 0x1 ;  /* 0x0000000e06087c11 */ /* 0x000fc8000f8008ff */
[----:B------:R-:W-:Y:S02]  /*2440*/  F2FP.F16.F32.PACK_AB R5, RZ, R5 ;  /* 0x00000005ff05723e */ /* 0x000fe400000000ff */
[----:B------:R-:W-:-:S05]  /*2450*/  LEA.HI.X R9, R6, UR15, R7, 0x1, P0 ;  /* 0x0000000f06097c11 */ /* 0x000fca00080f0c07 */
[----:B------:R0:W-:Y:S02]  /*2460*/  STG.E.U16 desc[UR10][R8.64], R5 ;  /* 0x0000000508007986 */ /* 0x0001e4000c10150a */
.L_x_199:
        /* <DEDUP_REMOVED lines=37> */
[----:B--2---:R-:W-:Y:S01]  /*26c0*/  HADD2.F32 R20, -RZ, R16.H0_H0 ;  /* 0x20000010ff147230 */ /* 0x004fe20000004100 */
[----:B---3--:R-:W-:-:S04]  /*26d0*/  LEA R16, P0, R18, UR12, 0x1 ;  /* 0x0000000c12107c11 */ /* 0x008fc8000f8008ff */
[----:B------:R-:W-:Y:S01]  /*26e0*/  FMUL.FTZ R20, R0, R20 ;  /* 0x0000001400147220 */ /* 0x000fe20000410000 */
[----:B----4-:R-:W-:Y:S01]  /*26f0*/  HADD2.F32 R25, -RZ, R17.H0_H0 ;  /* 0x20000011ff197230 */ /* 0x010fe20000004100 */
[----:B------:R-:W-:Y:S02]  /*2700*/  LEA.HI.X R17, R18, UR13, R19, 0x1, P0 ;  /* 0x0000000d12117c11 */ /* 0x000fe400080f0c13 */
[C---:B------:R-:W-:Y:S02]  /*2710*/  LEA R18, P0, R8.reuse, UR8, 0x1 ;  /* 0x0000000808127c11 */ /* 0x040fe4000f8008ff */
[----:B------:R-:W-:Y:S01]  /*2720*/  FFMA.FTZ R25, R5, R25, R20 ;  /* 0x0000001905197223 */ /* 0x000fe20000010014 */
[----:B------:R-:W-:Y:S01]  /*2730*/  IMAD.MOV.U32 R20, RZ, RZ, R12 ;  /* 0x000000ffff147224 */ /* 0x000fe200078e000c */
[----:B------:R-:W-:-:S03]  /*2740*/  LEA.HI.X R19, R8, UR9, R9, 0x1, P0 ;  /* 0x0000000908137c11 */ /* 0x000fc600080f0c09 */
[----:B------:R-:W-:Y:S01]  /*2750*/  IMAD.WIDE.U32 R20, R22, UR14, R20 ;  /* 0x0000000e16147c25 */ /* 0x000fe2000f8e0014 */
[----:B------:R-:W-:-:S04]  /*2760*/  F2FP.F16.F32.PACK_AB R25, RZ, R25 ;  /* 0x00000019ff19723e */ /* 0x000fc800000000ff */
        /* <DEDUP_REMOVED lines=8> */
[----:B--2---:R-:W-:-:S05]  /*27f0*/  HADD2.F32 R21, -RZ, R18.H0_H0 ;  /* 0x20000012ff157230 */ /* 0x004fca0000004100 */
[----:B------:R-:W-:Y:S01]  /*2800*/  FMUL.FTZ R21, R0, R21 ;  /* 0x0000001500157220 */ /* 0x000fe20000410000 */
[----:B---3--:R-:W-:Y:S01]  /*2810*/  HADD2.F32 R20, -RZ, R8.H0_H0 ;  /* 0x20000008ff147230 */ /* 0x008fe20000004100 */
[----:B------:R-:W-:-:S04]  /*2820*/  LEA R8, P0, R6, UR12, 0x1 ;  /* 0x0000000c06087c11 */ /* 0x000fc8000f8008ff */
[----:B------:R-:W-:Y:S01]  /*2830*/  FFMA.FTZ R20, R5, R20, R21 ;  /* 0x0000001405147223 */ /* 0x000fe20000010015 */
[----:B------:R-:W-:-:S04]  /*2840*/  IMAD R5, R22, UR7, R7 ;  /* 0x0000000716057c24 */ /* 0x000fc8000f8e0207 */
[----:B------:R-:W-:Y:S02]  /*2850*/  F2FP.F16.F32.PACK_AB R20, RZ, R20 ;  /* 0x00000014ff14723e */ /* 0x000fe400000000ff */
[----:B------:R-:W-:-:S05]  /*2860*/  LEA.HI.X R9, R6, UR13, R5, 0x1, P0 ;  /* 0x0000000d06097c11 */ /* 0x000fca00080f0c05 */
[----:B------:R1:W-:Y:S02]  /*2870*/  STG.E.U16 desc[UR10][R8.64], R20 ;  /* 0x0000001408007986 */ /* 0x0003e4000c10150a */
.L_x_200:
        /* <DEDUP_REMOVED lines=21> */
[----:B--2---:R-:W-:-:S02]  /*29d0*/  HADD2.F32 R7, -RZ, R8.H0_H0 ;  /* 0x20000008ff077230 */ /* 0x004fc40000004100 */
[----:B---3--:R-:W-:-:S03]  /*29e0*/  HADD2.F32 R5, -RZ, R2.H0_H0 ;  /* 0x20000002ff057230 */ /* 0x008fc60000004100 */
[----:B------:R-:W-:Y:S01]  /*29f0*/  FMUL.FTZ R12, R0, R7 ;  /* 0x00000007000c7220 */ /* 0x000fe20000410000 */
[----:B------:R-:W-:-:S03]  /*2a00*/  MOV R7, R24 ;  /* 0x0000001800077202 */ /* 0x000fc60000000f00 */
[----:B------:R-:W-:Y:S01]  /*2a10*/  FFMA.FTZ R5, R11, R5, R12 ;  /* 0x000000050b057223 */ /* 0x000fe2000001000c */
[----:B0-----:R-:W-:-:S04]  /*2a20*/  IMAD.WIDE.U32 R6, R4, UR6, R6 ;  /* 0x0000000604067c25 */ /* 0x001fc8000f8e0006 */
[----:B------:R-:W-:Y:S01]  /*2a30*/  F2FP.F16.F32.PACK_AB R5, RZ, R5 ;  /* 0x00000005ff05723e */ /* 0x000fe200000000ff */
[----:B------:R-:W-:Y:S01]  /*2a40*/  IMAD R7, R4, UR7, R7 ;  /* 0x0000000704077c24 */ /* 0x000fe2000f8e0207 */
[----:B-1----:R-:W-:-:S04]  /*2a50*/  LEA R2, P0, R6, UR8, 0x1 ;  /* 0x0000000806027c11 */ /* 0x002fc8000f8008ff */
[----:B------:R-:W-:-:S05]  /*2a60*/  LEA.HI.X R3, R6, UR9, R7, 0x1, P0 ;  /* 0x0000000906037c11 */ /* 0x000fca00080f0c07 */
[----:B------:R2:W-:Y:S04]  /*2a70*/  STG.E.U16 desc[UR10][R2.64], R5 ;  /* 0x0000000502007986 */ /* 0x0005e8000c10150a */
.L_x_198:
[----:B------:R-:W-:Y:S05]  /*2a80*/  BRA.U UP0, `(.L_x_201) ;  /* 0xffffffe900107547 */ /* 0x000fea000b83ffff */
[----:B------:R-:W-:Y:S05]  /*2a90*/  EXIT ;  /* 0x000000000000794d */ /* 0x000fea0003800000 */
.L_x_202:
        /* <DEDUP_REMOVED lines=14> */
.L_x_237:


//--------------------- .text._ZN2at6native52_GLOBAL__N__f9ca3f21_19_UpSampleLinear1d_cu_bb295a3027upsample_linear1d_out_frameIffEEviT0_bNS_27GenericPackedTensorAccessorIKT_Lm3ENS_16DefaultPtrTraitsElEENS4_IS5_Lm3ES7_lEE --------------------------
	.section	.text._ZN2at6native52_GLOBAL__N__f9ca3f21_19_UpSampleLinear1d_cu_bb295a3027upsample_linear1d_out_frameIffEEviT0_bNS_27GenericPackedTensorAccessorIKT_Lm3ENS_16DefaultPtrTraitsElEENS4_IS5_Lm3ES7_lEE,"ax",@progbits
	.align	128
.text._ZN2at6native52_GLOBAL__N__f9ca3f21_19_UpSampleLinear1d_cu_bb295a3027upsample_linear1d_out_frameIffEEviT0_bNS_27GenericPackedTensorAccessorIKT_Lm3ENS_16DefaultPtrTraitsElEENS4_IS5_Lm3ES7_lEE:
        .type           _ZN2at6native52_GLOBAL__N__f9ca3f21_19_UpSampleLinear1d_cu_bb295a3027upsample_linear1d_out_frameIffEEviT0_bNS_27GenericPackedTensorAccessorIKT_Lm3ENS_16DefaultPtrTraitsElEENS4_IS5_Lm3ES7_lEE,@function
        .size           _ZN2at6native52_GLOBAL__N__f9ca3f21_19_UpSampleLinear1d_cu_bb295a3027upsample_linear1d_out_frameIffEEviT0_bNS_27GenericPackedTensorAccessorIKT_Lm3ENS_16DefaultPtrTraitsElEENS4_IS5_Lm3ES7_lEE,(.L_x_238 - _ZN2at6native52_GLOBAL__N__f9ca3f21_19_UpSampleLinear1d_cu_bb295a3027upsample_linear1d_out_frameIffEEviT0_bNS_27GenericPackedTensorAccessorIKT_Lm3ENS_16DefaultPtrTraitsElEENS4_IS5_Lm3ES7_lEE)
        .other          _ZN2at6native52_GLOBAL__N__f9ca3f21_19_UpSampleLinear1d_cu_bb295a3027upsample_linear1d_out_frameIffEEviT0_bNS_27GenericPackedTensorAccessorIKT_Lm3ENS_16DefaultPtrTraitsElEENS4_IS5_Lm3ES7_lEE,@"STO_CUDA_ENTRY STV_DEFAULT"
_ZN2at6native52_GLOBAL__N__f9ca3f21_19_UpSampleLinear1d_cu_bb295a3027upsample_linear1d_out_frameIffEEviT0_bNS_27GenericPackedTensorAccessorIKT_Lm3ENS_16DefaultPtrTraitsElEENS4_IS5_Lm3ES7_lEE:
        /* <DEDUP_REMOVED lines=47> */
[----:B------:R-:W-:Y:S01]  /*02f0*/  IMAD.WIDE.U32 R16, R15, UR6, RZ ;  /* 0x000000060f107c25 */ /* 0x000fe2000f8e00ff */
[----:B------:R-:W-:-:S03]  /*0300*/  UMOV UR4, URZ ;  /* 0x000000ff00047c82 */ /* 0x000fc60008000000 */
[C---:B------:R-:W-:Y:S02]  /*0310*/  IMAD R2, R0.reuse, UR6, RZ ;  /* 0x0000000600027c24 */ /* 0x040fe4000f8e02ff */
[----:B------:R-:W-:Y:S02]  /*0320*/  IMAD R0, R0, UR8, RZ ;  /* 0x0000000800007c24 */ /* 0x000fe4000f8e02ff */
[C---:B------:R-:W-:Y:S02]  /*0330*/  IMAD R3, R15.reuse, UR7, R2 ;  /* 0x000000070f037c24 */ /* 0x040fe4000f8e0202 */
[C---:B------:R-:W-:Y:S01]  /*0340*/  IMAD R5, R15.reuse, UR9, R0 ;  /* 0x000000090f057c24 */ /* 0x040fe2000f8e0200 */
[----:B------:R-:W-:Y:S01]  /*0350*/  ULOP3.LUT UR9, UR5, 0x7, URZ, 0xc0, !UPT ;  /* 0x0000000705097892 */ /* 0x000fe2000f8ec0ff */
[----:B------:R-:W-:Y:S01]  /*0360*/  IMAD.WIDE.U32 R18, R15, UR8, RZ ;  /* 0x000000080f127c25 */ /* 0x000fe2000f8e00ff */
[----:B------:R-:W-:-:S03]  /*0370*/  ULOP3.LUT UR5, UR5, 0x7ffffff8, URZ, 0xc0, !UPT ;  /* 0x7ffffff805057892 */ /* 0x000fc6000f8ec0ff */
[----:B------:R-:W-:Y:S02]  /*0380*/  IMAD.IADD R3, R17, 0x1, R3 ;  /* 0x0000000111037824 */ /* 0x000fe400078e0203 */
[----:B------:R-:W-:Y:S01]  /*0390*/  IMAD.IADD R5, R19, 0x1, R5 ;  /* 0x0000000113057824 */ /* 0x000fe200078e0205 */
[----:B0-----:R-:W-:-:S07]  /*03a0*/  SHF.L.U64.HI R7, R6, 0x5, R7 ;  /* 0x0000000506077819 */ /* 0x001fce0000010207 */
.L_x_209:
[----:B0-----:R-:W0:Y:S01]  /*03b0*/  LDCU UR8, c[0x0][0x3a0] ;  /* 0x00007400ff0877ac */ /* 0x001e220008000800 */
[----:B-1----:R-:W1:Y:S01]  /*03c0*/  LDC.64 R8, c[0x0][0x3b0] ;  /* 0x0000ec00ff087b82 */ /* 0x002e620000000a00 */
[----:B------:R-:W-:Y:S01]  /*03d0*/  MOV R2, R16 ;  /* 0x0000001000027202 */ /* 0x000fe20000000f00 */
[----:B------:R-:W-:Y:S02]  /*03e0*/  IMAD.MOV.U32 R4, RZ, RZ, R18 ;  /* 0x000000ffff047224 */ /* 0x000fe400078e0012 */
[----:B------:R-:W-:-:S04]  /*03f0*/  IMAD.MOV.U32 R13, RZ, RZ, RZ ;  /* 0x000000ffff0d7224 */ /* 0x000fc800078e00ff */
[----:B---3--:R-:W2:Y:S01]  /*0400*/  LDC.64 R10, c[0x0][0x3e8] ;  /* 0x0000fa00ff0a7b82 */ /* 0x008ea20000000a00 */
        /* <DEDUP_REMOVED lines=10> */
[----:B-1----:R-:W-:Y:S01]  /*04b0*/  LEA R15, P0, R22, UR12, 0x2 ;  /* 0x0000000c160f7c11 */ /* 0x002fe2000f8010ff */
[----:B------:R-:W-:Y:S01]  /*04c0*/  UIADD3 UR12, UPT, UPT, -UR5, URZ, URZ ;  /* 0x000000ff050c7290 */ /* 0x000fe2000fffe1ff */
[----:B--2---:R-:W-:Y:S02]  /*04d0*/  LEA R0, P1, R20, UR14, 0x2 ;  /* 0x0000000e14007c11 */ /* 0x004fe4000f8210ff */
[----:B------:R-:W-:Y:S02]  /*04e0*/  LEA.HI.X R2, R22, UR13, R11, 0x2, P0 ;  /* 0x0000000d16027c11 */ /* 0x000fe400080f140b */
[----:B------:R-:W-:Y:S01]  /*04f0*/  LEA.HI.X R13, R20, UR15, R9, 0x2, P1 ;  /* 0x0000000f140d7c11 */ /* 0x000fe200088f1409 */
[----:B---3--:R-:W-:Y:S01]  /*0500*/  USHF.L.U64.HI UR7, UR6, 0x2, UR7 ;  /* 0x0000000206077899 */ /* 0x008fe20008010207 */
[C-C-:B0-----:R-:W-:Y:S01]  /*0510*/  SHF.L.U64.HI R4, R24.reuse, 0x2, R25.reuse ;  /* 0x0000000218047819 */ /* 0x141fe20000010219 */
[----:B------:R-:W-:Y:S01]  /*0520*/  USHF.L.U32 UR6, UR6, 0x2, URZ ;  /* 0x0000000206067899 */ /* 0x000fe200080006ff */
[----:B------:R-:W-:-:S11]  /*0530*/  SHF.L.U64.HI R8, R24, 0x5, R25 ;  /* 0x0000000518087819 */ /* 0x000fd60000010219 */
.L_x_205:
[----:B-1----:R-:W-:-:S05]  /*0540*/  IMAD.MOV.U32 R12, RZ, RZ, R0 ;  /* 0x000000ffff0c7224 */ /* 0x002fca00078e0000 */
[----:B------:R-:W2:Y:S01]  /*0550*/  LDG.E R10, desc[UR10][R12.64] ;  /* 0x0000000a0c0a7981 */ /* 0x000ea2000c1e1900 */
[----:B------:R-:W-:Y:S01]  /*0560*/  SHF.L.U32 R25, R24, 0x2, RZ ;  /* 0x0000000218197819 */ /* 0x000fe200000006ff */
[----:B------:R-:W-:Y:S02]  /*0570*/  IMAD.MOV.U32 R36, RZ, RZ, R15 ;  /* 0x000000ffff247224 */ /* 0x000fe400078e000f */
[----:B------:R-:W-:Y:S01]  /*0580*/  IMAD.MOV.U32 R37, RZ, RZ, R2 ;  /* 0x000000ffff257224 */ /* 0x000fe200078e0002 */
[----:B------:R-:W-:-:S05]  /*0590*/  IADD3 R32, P0, PT, R0, R25, RZ ;  /* 0x0000001900207210 */ /* 0x000fca0007f1e0ff */
[----:B------:R-:W-:Y:S01]  /*05a0*/  IMAD.X R33, R13, 0x1, R4, P0 ;  /* 0x000000010d217824 */ /* 0x000fe200000e0604 */
[----:B--2---:R0:W-:Y:S04]  /*05b0*/  STG.E desc[UR10][R36.64], R10 ;  /* 0x0000000a24007986 */ /* 0x0041e8000c10190a */
[----:B------:R-:W2:Y:S01]  /*05c0*/  LDG.E R14, desc[UR10][R32.64] ;  /* 0x0000000a200e7981 */ /* 0x000ea2000c1e1900 */
[----:B------:R-:W-:Y:S02]  /*05d0*/  IADD3 R28, P0, PT, R15, UR6, RZ ;  /* 0x000000060f1c7c10 */ /* 0x000fe4000ff1e0ff */
[----:B------:R-:W-:Y:S02]  /*05e0*/  IADD3 R26, P1, PT, R32, R25, RZ ;  /* 0x00000019201a7210 */ /* 0x000fe40007f3e0ff */
[----:B------:R-:W-:-:S02]  /*05f0*/  IADD3.X R29, PT, PT, R2, UR7, RZ, P0, !PT ;  /* 0x00000007021d7c10 */ /* 0x000fc400087fe4ff */
[----:B------:R-:W-:-:S03]  /*0600*/  IADD3.X R27, PT, PT, R33, R4, RZ, P1, !PT ;  /* 0x00000004211b7210 */ /* 0x000fc60000ffe4ff */
[----:B--2---:R1:W-:Y:S04]  /*0610*/  STG.E desc[UR10][R28.64], R14 ;  /* 0x0000000e1c007986 */ /* 0x0043e8000c10190a */
[----:B------:R-:W2:Y:S01]  /*0620*/  LDG.E R12, desc[UR10][R26.64] ;  /* 0x0000000a1a0c7981 */ /* 0x000ea2000c1e1900 */
[----:B------:R-:W-:Y:S02]  /*0630*/  IADD3 R34, P0, PT, R28, UR6, RZ ;  /* 0x000000061c227c10 */ /* 0x000fe4000ff1e0ff */
[----:B------:R-:W-:Y:S02]  /*0640*/  IADD3 R30, P1, PT, R26, R25, RZ ;  /* 0x000000191a1e7210 */ /* 0x000fe40007f3e0ff */
[----:B------:R-:W-:-:S03]  /*0650*/  IADD3.X R35, PT, PT, R29, UR7, RZ, P0, !PT ;  /* 0x000000071d237c10 */ /* 0x000fc600087fe4ff */
[----:B------:R-:W-:Y:S02]  /*0660*/  IMAD.X R31, R27, 0x1, R4, P1 ;  /* 0x000000011b1f7824 */ /* 0x000fe400008e0604 */
[----:B--2---:R2:W-:Y:S04]  /*0670*/  STG.E desc[UR10][R34.64], R12 ;  /* 0x0000000c22007986 */ /* 0x0045e8000c10190a */
[----:B0-----:R-:W3:Y:S01]  /*0680*/  LDG.E R10, desc[UR10][R30.64] ;  /* 0x0000000a1e0a7981 */ /* 0x001ee2000c1e1900 */
[----:B------:R-:W-:Y:S02]  /*0690*/  IADD3 R36, P0, PT, R34, UR6, RZ ;  /* 0x0000000622247c10 */ /* 0x000fe4000ff1e0ff */
[----:B------:R-:W-:Y:S02]  /*06a0*/  IADD3 R32, P1, PT, R30, R25, RZ ;  /* 0x000000191e207210 */ /* 0x000fe40007f3e0ff */
[----:B------:R-:W-:-:S03]  /*06b0*/  IADD3.X R37, PT, PT, R35, UR7, RZ, P0, !PT ;  /* 0x0000000723257c10 */ /* 0x000fc600087fe4ff */
[----:B------:R-:W-:Y:S02]  /*06c0*/  IMAD.X R33, R31, 0x1, R4, P1 ;  /* 0x000000011f217824 */ /* 0x000fe400008e0604 */
[----:B---3--:R0:W-:Y:S04]  /*06d0*/  STG.E desc[UR10][R36.64], R10 ;  /* 0x0000000a24007986 */ /* 0x0081e8000c10190a */
[----:B-1----:R-:W3:Y:S01]  /*06e0*/  LDG.E R14, desc[UR10][R32.64] ;  /* 0x0000000a200e7981 */ /* 0x002ee2000c1e1900 */
[----:B------:R-:W-:Y:S02]  /*06f0*/  IADD3 R28, P0, PT, R36, UR6, RZ ;  /* 0x00000006241c7c10 */ /* 0x000fe4000ff1e0ff */
[----:B------:R-:W-:Y:S02]  /*0700*/  IADD3 R26, P1, PT, R32, R25, RZ ;  /* 0x00000019201a7210 */ /* 0x000fe40007f3e0ff */
[----:B------:R-:W-:-:S03]  /*0710*/  IADD3.X R29, PT, PT, R37, UR7, RZ, P0, !PT ;  /* 0x00000007251d7c10 */ /* 0x000fc600087fe4ff */
[----:B------:R-:W-:Y:S02]  /*0720*/  IMAD.X R27, R33, 0x1, R4, P1 ;  /* 0x00000001211b7824 */ /* 0x000fe400008e0604 */
[----:B---3--:R1:W-:Y:S04]  /*0730*/  STG.E desc[UR10][R28.64], R14 ;  /* 0x0000000e1c007986 */ /* 0x0083e8000c10190a */
[----:B--2---:R-:W2:Y:S01]  /*0740*/  LDG.E R12, desc[UR10][R26.64] ;  /* 0x0000000a1a0c7981 */ /* 0x004ea2000c1e1900 */
[----:B------:R-:W-:Y:S02]  /*0750*/  IADD3 R30, P0, PT, R28, UR6, RZ ;  /* 0x000000061c1e7c10 */ /* 0x000fe4000ff1e0ff */
[----:B------:R-:W-:Y:S02]  /*0760*/  IADD3 R34, P1, PT, R26, R25, RZ ;  /* 0x000000191a227210 */ /* 0x000fe40007f3e0ff */
[----:B------:R-:W-:-:S02]  /*0770*/  IADD3.X R31, PT, PT, R29, UR7, RZ, P0, !PT ;  /* 0x000000071d1f7c10 */ /* 0x000fc400087fe4ff */
[----:B------:R-:W-:Y:S02]  /*0780*/  IADD3.X R35, PT, PT, R27, R4, RZ, P1, !PT ;  /* 0x000000041b237210 */ /* 0x000fe40000ffe4ff */
[----:B0-----:R-:W-:Y:S01]  /*0790*/  IADD3 R36, P1, PT, R34, R25, RZ ;  /* 0x0000001922247210 */ /* 0x001fe20007f3e0ff */
[----:B--2---:R1:W-:Y:S04]  /*07a0*/  STG.E desc[UR10][R30.64], R12 ;  /* 0x0000000c1e007986 */ /* 0x0043e8000c10190a */
[----:B------:R-:W2:Y:S01]  /*07b0*/  LDG.E R10, desc[UR10][R34.64] ;  /* 0x0000000a220a7981 */ /* 0x000ea2000c1e1900 */
[----:B------:R-:W-:Y:S01]  /*07c0*/  IADD3 R32, P0, PT, R30, UR6, RZ ;  /* 0x000000061e207c10 */ /* 0x000fe2000ff1e0ff */
[----:B------:R-:W-:-:S03]  /*07d0*/  IMAD.X R37, R35, 0x1, R4, P1 ;  /* 0x0000000123257824 */ /* 0x000fc600008e0604 */
[----:B------:R-:W-:Y:S02]  /*07e0*/  IADD3.X R33, PT, PT, R31, UR7, RZ, P0, !PT ;  /* 0x000000071f217c10 */ /* 0x000fe400087fe4ff */
[----:B------:R-:W-:-:S03]  /*07f0*/  IADD3 R26, P0, PT, R32, UR6, RZ ;  /* 0x00000006201a7c10 */ /* 0x000fc6000ff1e0ff */
[----:B--2---:R1:W-:Y:S04]  /*0800*/  STG.E desc[UR10][R32.64], R10 ;  /* 0x0000000a20007986 */ /* 0x0043e8000c10190a */
[----:B------:R-:W2:Y:S01]  /*0810*/  LDG.E R37, desc[UR10][R36.64] ;  /* 0x0000000a24257981 */ /* 0x000ea2000c1e1900 */
[----:B------:R-:W-:Y:S01]  /*0820*/  IADD3.X R27, PT, PT, R33, UR7, RZ, P0, !PT ;  /* 0x00000007211b7c10 */ /* 0x000fe200087fe4ff */
[----:B------:R-:W-:Y:S01]  /*0830*/  UIADD3 UR12, UPT, UPT, UR12, 0x8, URZ ;  /* 0x000000080c0c7890 */ /* 0x000fe2000fffe0ff */
[----:B------:R-:W-:Y:S02]  /*0840*/  LEA R15, P0, R6, R15, 0x5 ;  /* 0x0000000f060f7211 */ /* 0x000fe400078028ff */
[----:B------:R-:W-:Y:S01]  /*0850*/  LEA R0, P1, R24, R0, 0x5 ;  /* 0x0000000018007211 */ /* 0x000fe200078228ff */
[----:B------:R-:W-:-:S02]  /*0860*/  UISETP.NE.AND UP0, UPT, UR12, URZ, UPT ;  /* 0x000000ff0c00728c */ /* 0x000fc4000bf05270 */
[----:B------:R-:W-:Y:S02]  /*0870*/  IMAD.X R2, R2, 0x1, R7, P0 ;  /* 0x0000000102027824 */ /* 0x000fe400000e0607 */
[----:B------:R-:W-:Y:S01]  /*0880*/  IMAD.X R13, R13, 0x1, R8, P1 ;  /* 0x000000010d0d7824 */ /* 0x000fe200008e0608 */
[----:B--2---:R1:W-:Y:S04]  /*0890*/  STG.E desc[UR10][R26.64], R37 ;  /* 0x000000251a007986 */ /* 0x0043e8000c10190a */
[----:B------:R-:W-:Y:S05]  /*08a0*/  BRA.U UP0, `(.L_x_205) ;  /* 0xfffffffd00247547 */ /* 0x000fea000b83ffff */
[----:B------:R-:W-:-:S07]  /*08b0*/  MOV R13, UR5 ;  /* 0x00000005000d7c02 */ /* 0x000fce0008000f00 */
.L_x_204:
[----:B------:R-:W-:-:S09]  /*08c0*/  UISETP.NE.AND UP0, UPT, UR9, URZ, UPT ;  /* 0x000000ff0900728c */ /* 0x000fd2000bf05270 */
[----:B------:R-:W-:Y:S05]  /*08d0*/  BRA.U !UP0, `(.L_x_206) ;  /* 0x0000000508a07547 */ /* 0x000fea000b800000 */
[----:B------:R-:W-:Y:S02]  /*08e0*/  UIADD3 UR6, UPT, UPT, UR9, -0x1, URZ ;  /* 0xffffffff09067890 */ /* 0x000fe4000fffe0ff */
[----:B------:R-:W-:Y:S02]  /*08f0*/  ULOP3.LUT UP1, UR7, UR8, 0x3, URZ, 0xc0, !UPT ;  /* 0x0000000308077892 */ /* 0x000fe4000f82c0ff */
[----:B------:R-:W-:-:S09]  /*0900*/  UISETP.GE.U32.AND UP0, UPT, UR6, 0x3, UPT ;  /* 0x000000030600788c */ /* 0x000fd2000bf06070 */
[----:B------:R-:W-:Y:S05]  /*0910*/  BRA.U !UP0, `(.L_x_207) ;  /* 0x0000000108c87547 */ /* 0x000fea000b800000 */
[----:B------:R-:W1:Y:S01]  /*0920*/  LDCU.64 UR12, c[0x0][0x3b8] ;  /* 0x00007700ff0c77ac */ /* 0x000e620008000a00 */
[----:B------:R-:W-:Y:S01]  /*0930*/  IMAD.MOV.U32 R8, RZ, RZ, R20 ;  /* 0x000000ffff087224 */ /* 0x000fe200078e0014 */
[----:B------:R-:W0:Y:S01]  /*0940*/  LDCU.64 UR14, c[0x0][0x390] ;  /* 0x00007200ff0e77ac */ /* 0x000e220008000a00 */
[----:B------:R-:W2:Y:S01]  /*0950*/  LDCU.64 UR16, c[0x0][0x3f0] ;  /* 0x00007e00ff1077ac */ /* 0x000ea20008000a00 */
[----:B------:R-:W3:Y:S01]  /*0960*/  LDCU.64 UR18, c[0x0][0x3c8] ;  /* 0x00007900ff1277ac */ /* 0x000ee20008000a00 */
[----:B-1----:R-:W-:-:S04]  /*0970*/  IMAD.WIDE.U32 R14, R13, UR12, R8 ;  /* 0x0000000c0d0e7c25 */ /* 0x002fc8000f8e0008 */
[----:B------:R-:W-:Y:S01]  /*0980*/  IMAD R15, R13, UR13, R15 ;  /* 0x0000000d0d0f7c24 */ /* 0x000fe2000f8e020f */
[----:B0-----:R-:W-:-:S04]  /*0990*/  LEA R28, P0, R14, UR14, 0x2 ;  /* 0x0000000e0e1c7c11 */ /* 0x001fc8000f8010ff */
[----:B------:R-:W-:-:S05]  /*09a0*/  LEA.HI.X R29, R14, UR15, R15, 0x2, P0 ;  /* 0x0000000f0e1d7c11 */ /* 0x000fca00080f140f */
[----:B------:R0:W4:Y:S01]  /*09b0*/  LDG.E R37, desc[UR10][R28.64] ;  /* 0x0000000a1c257981 */ /* 0x000122000c1e1900 */
[----:B------:R-:W-:Y:S02]  /*09c0*/  IMAD.MOV.U32 R10, RZ, RZ, R22 ;  /* 0x000000ffff0a7224 */ /* 0x000fe400078e0016 */
[C---:B------:R-:W-:Y:S02]  /*09d0*/  VIADD R31, R13.reuse, 0x1 ;  /* 0x000000010d1f7836 */ /* 0x040fe40000000000 */
[----:B--2---:R-:W-:-:S04]  /*09e0*/  IMAD.WIDE.U32 R14, R13, UR16, R10 ;  /* 0x000000100d0e7c25 */ /* 0x004fc8000f8e000a */
[----:B------:R-:W-:Y:S01]  /*09f0*/  IMAD.WIDE.U32 R24, R31, UR12, R8 ;  /* 0x0000000c1f187c25 */ /* 0x000fe2000f8e0008 */
[----:B---3--:R-:W-:-:S03]  /*0a00*/  LEA R26, P0, R14, UR18, 0x2 ;  /* 0x000000120e1a7c11 */ /* 0x008fc6000f8010ff */
[----:B------:R-:W-:Y:S01]  /*0a10*/  IMAD R27, R13, UR17, R15 ;  /* 0x000000110d1b7c24 */ /* 0x000fe2000f8e020f */
[----:B0-----:R-:W-:Y:S01]  /*0a20*/  LEA R28, P1, R24, UR14, 0x2 ;  /* 0x0000000e181c7c11 */ /* 0x001fe2000f8210ff */
[----:B------:R-:W-:-:S03]  /*0a30*/  IMAD R15, R31, UR13, R25 ;  /* 0x0000000d1f0f7c24 */ /* 0x000fc6000f8e0219 */
[----:B------:R-:W-:Y:S02]  /*0a40*/  LEA.HI.X R27, R14, UR19, R27, 0x2, P0 ;  /* 0x000000130e1b7c11 */ /* 0x000fe400080f141b */
[----:B------:R-:W-:-:S03]  /*0a50*/  LEA.HI.X R29, R24, UR15, R15, 0x2, P1 ;  /* 0x0000000f181d7c11 */ /* 0x000fc600088f140f */
[----:B----4-:R0:W-:Y:S04]  /*0a60*/  STG.E desc[UR10][R26.64], R37 ;  /* 0x000000251a007986 */ /* 0x0101e8000c10190a */
        /* <DEDUP_REMOVED lines=11> */
[----:B------:R-:W3:Y:S01]  /*0b20*/  LDG.E R33, desc[UR10][R32.64] ;  /* 0x0000000a20217981 */ /* 0x000ee2000c1e1900 */
        /* <DEDUP_REMOVED lines=9> */
[----:B---3--:R2:W-:Y:S04]  /*0bc0*/  STG.E desc[UR10][R26.64], R33 ;  /* 0x000000211a007986 */ /* 0x0085e8000c10190a */
[----:B------:R-:W3:Y:S01]  /*0bd0*/  LDG.E R29, desc[UR10][R28.64] ;  /* 0x0000000a1c1d7981 */ /* 0x000ee2000c1e1900 */
[----:B------:R-:W-:-:S04]  /*0be0*/  IMAD.WIDE.U32 R14, R37, UR16, R10 ;  /* 0x00000010250e7c25 */ /* 0x000fc8000f8e000a */
[----:B------:R-:W-:Y:S01]  /*0bf0*/  IMAD R37, R37, UR17, R15 ;  /* 0x0000001125257c24 */ /* 0x000fe2000f8e020f */
[----:B------:R-:W-:Y:S01]  /*0c00*/  LEA R24, P0, R14, UR18, 0x2 ;  /* 0x000000120e187c11 */ /* 0x000fe2000f8010ff */
[----:B------:R-:W-:-:S03]  /*0c10*/  VIADD R13, R13, 0x4 ;  /* 0x000000040d0d7836 */ /* 0x000fc60000000000 */
[----:B------:R-:W-:-:S05]  /*0c20*/  LEA.HI.X R25, R14, UR19, R37, 0x2, P0 ;  /* 0x000000130e197c11 */ /* 0x000fca00080f1425 */
[----:B---3--:R2:W-:Y:S04]  /*0c30*/  STG.E desc[UR10][R24.64], R29 ;  /* 0x0000001d18007986 */ /* 0x0085e8000c10190a */
.L_x_207:
[----:B------:R-:W-:Y:S05]  /*0c40*/  BRA.U !UP1, `(.L_x_206) ;  /* 0x0000000109c47547 */ /* 0x000fea000b800000 */
[----:B------:R-:W-:Y:S02]  /*0c50*/  UISETP.NE.AND UP0, UPT, UR7, 0x1, UPT ;  /* 0x000000010700788c */ /* 0x000fe4000bf05270 */
[----:B------:R-:W-:-:S04]  /*0c60*/  ULOP3.LUT UR6, UR8, 0x1, URZ, 0xc0, !UPT ;  /* 0x0000000108067892 */ /* 0x000fc8000f8ec0ff */
[----:B------:R-:W-:-:S03]  /*0c70*/  UISETP.NE.U32.AND UP1, UPT, UR6, 0x1, UPT ;  /* 0x000000010600788c */ /* 0x000fc6000bf25070 */
[----:B------:R-:W-:Y:S08]  /*0c80*/  BRA.U !UP0, `(.L_x_208) ;  /* 0x0000000108707547 */ /* 0x000ff0000b800000 */
[----:B------:R-:W1:Y:S01]  /*0c90*/  LDCU.64 UR6, c[0x0][0x3b8] ;  /* 0x00007700ff0677ac */ /* 0x000e620008000a00 */
[----:B------:R-:W-:Y:S01]  /*0ca0*/  IMAD.MOV.U32 R8, RZ, RZ, R20 ;  /* 0x000000ffff087224 */ /* 0x000fe200078e0014 */
[----:B------:R-:W0:Y:S01]  /*0cb0*/  LDCU.64 UR12, c[0x0][0x390] ;  /* 0x00007200ff0c77ac */ /* 0x000e220008000a00 */
[----:B------:R-:W3:Y:S01]  /*0cc0*/  LDCU.64 UR14, c[0x0][0x3f0] ;  /* 0x00007e00ff0e77ac */ /* 0x000ee20008000a00 */
[----:B------:R-:W4:Y:S01]  /*0cd0*/  LDCU.64 UR16, c[0x0][0x3c8] ;  /* 0x00007900ff1077ac */ /* 0x000f220008000a00 */
[----:B-1----:R-:W-:-:S04]  /*0ce0*/  IMAD.WIDE.U32 R14, R13, UR6, R8 ;  /* 0x000000060d0e7c25 */ /* 0x002fc8000f8e0008 */
[----:B------:R-:W-:Y:S01]  /*0cf0*/  IMAD R15, R13, UR7, R15 ;  /* 0x000000070d0f7c24 */ /* 0x000fe2000f8e020f */
[----:B0-----:R-:W-:-:S04]  /*0d00*/  LEA R28, P0, R14, UR12, 0x2 ;  /* 0x0000000c0e1c7c11 */ /* 0x001fc8000f8010ff */
[----:B--2---:R-:W-:-:S05]  /*0d10*/  LEA.HI.X R29, R14, UR13, R15, 0x2, P0 ;  /* 0x0000000d0e1d7c11 */ /* 0x004fca00080f140f */
[----:B------:R0:W2:Y:S01]  /*0d20*/  LDG.E R31, desc[UR10][R28.64] ;  /* 0x0000000a1c1f7981 */ /* 0x0000a2000c1e1900 */
[----:B------:R-:W-:Y:S01]  /*0d30*/  IADD3 R33, PT, PT, R13, 0x1, RZ ;  /* 0x000000010d217810 */ /* 0x000fe20007ffe0ff */
[----:B------:R-:W-:-:S04]  /*0d40*/  IMAD.MOV.U32 R10, RZ, RZ, R22 ;  /* 0x000000ffff0a7224 */ /* 0x000fc800078e0016 */
[----:B------:R-:W-:-:S04]  /*0d50*/  IMAD.WIDE.U32 R14, R33, UR6, R8 ;  /* 0x00000006210e7c25 */ /* 0x000fc8000f8e0008 */
[----:B---3--:R-:W-:Y:S01]  /*0d60*/  IMAD.WIDE.U32 R24, R13, UR14, R10 ;  /* 0x0000000e0d187c25 */ /* 0x008fe2000f8e000a */
[----:B0-----:R-:W-:-:S03]  /*0d70*/  LEA R28, P1, R14, UR12, 0x2 ;  /* 0x0000000c0e1c7c11 */ /* 0x001fc6000f8210ff */
[----:B------:R-:W-:Y:S01]  /*0d80*/  IMAD R35, R33, UR7, R15 ;  /* 0x0000000721237c24 */ /* 0x000fe2000f8e020f */
[----:B----4-:R-:W-:Y:S01]  /*0d90*/  LEA R26, P0, R24, UR16, 0x2 ;  /* 0x00000010181a7c11 */ /* 0x010fe2000f8010ff */
        /* <DEDUP_REMOVED lines=11> */
.L_x_208:
[----:B------:R-:W-:Y:S05]  /*0e50*/  BRA.U UP1, `(.L_x_206) ;  /* 0x0000000101407547 */ /* 0x000fea000b800000 */
[----:B------:R-:W3:Y:S01]  /*0e60*/  LDCU.64 UR6, c[0x0][0x3b8] ;  /* 0x00007700ff0677ac */ /* 0x000ee20008000a00 */
[----:B------:R-:W-:Y:S01]  /*0e70*/  IMAD.MOV.U32 R8, RZ, RZ, R20 ;  /* 0x000000ffff087224 */ /* 0x000fe200078e0014 */
[----:B------:R-:W1:Y:S03]  /*0e80*/  LDCU.64 UR12, c[0x0][0x390] ;  /* 0x00007200ff0c77ac */ /* 0x000e660008000a00 */
[----:B---3--:R-:W-:-:S04]  /*0e90*/  IMAD.WIDE.U32 R8, R13, UR6, R8 ;  /* 0x000000060d087c25 */ /* 0x008fc8000f8e0008 */
[----:B------:R-:W-:Y:S01]  /*0ea0*/  IMAD R9, R13, UR7, R9 ;  /* 0x000000070d097c24 */ /* 0x000fe2000f8e0209 */
[C---:B-1----:R-:W-:Y:S01]  /*0eb0*/  LEA R14, P0, R8.reuse, UR12, 0x2 ;  /* 0x0000000c080e7c11 */ /* 0x042fe2000f8010ff */
[----:B------:R-:W1:Y:S03]  /*0ec0*/  LDCU.64 UR6, c[0x0][0x3f0] ;  /* 0x00007e00ff0677ac */ /* 0x000e660008000a00 */
[----:B------:R-:W-:Y:S01]  /*0ed0*/  LEA.HI.X R15, R8, UR13, R9, 0x2, P0 ;  /* 0x0000000d080f7c11 */ /* 0x000fe200080f1409 */
[----:B------:R-:W3:Y:S05]  /*0ee0*/  LDCU.64 UR12, c[0x0][0x3c8] ;  /* 0x00007900ff0c77ac */ /* 0x000eea0008000a00 */
[----:B------:R-:W4:Y:S01]  /*0ef0*/  LDG.E R15, desc[UR10][R14.64] ;  /* 0x0000000a0e0f7981 */ /* 0x000f22000c1e1900 */
[----:B------:R-:W-:-:S05]  /*0f00*/  MOV R10, R22 ;  /* 0x00000016000a7202 */ /* 0x000fca0000000f00 */
[----:B-1----:R-:W-:-:S04]  /*0f10*/  IMAD.WIDE.U32 R8, R13, UR6, R10 ;  /* 0x000000060d087c25 */ /* 0x002fc8000f8e000a */
[----:B------:R-:W-:Y:S01]  /*0f20*/  IMAD R13, R13, UR7, R9 ;  /* 0x000000070d0d7c24 */ /* 0x000fe2000f8e0209 */
[----:B---3--:R-:W-:-:S04]  /*0f30*/  LEA R10, P0, R8, UR12, 0x2 ;  /* 0x0000000c080a7c11 */ /* 0x008fc8000f8010ff */
[----:B------:R-:W-:-:S05]  /*0f40*/  LEA.HI.X R11, R8, UR13, R13, 0x2, P0 ;  /* 0x0000000d080b7c11 */ /* 0x000fca00080f140d */
[----:B----4-:R3:W-:Y:S04]  /*0f50*/  STG.E desc[UR10][R10.64], R15 ;  /* 0x0000000f0a007986 */ /* 0x0107e8000c10190a */
.L_x_206:
[----:B--2---:R-:W2:Y:S01]  /*0f60*/  LDC R0, c[0x0][0x398] ;  /* 0x0000e600ff007b82 */ /* 0x004ea20000000800 */
[----:B------:R-:W-:-:S06]  /*0f70*/  UIADD3 UR4, UPT, UPT, UR4, 0x1, URZ ;  /* 0x0000000104047890 */ /* 0x000fcc000fffe0ff */
[----:B--2---:R-:W-:-:S13]  /*0f80*/  ISETP.NE.AND P0, PT, R0, UR4, PT ;  /* 0x0000000400007c0c */ /* 0x004fda000bf05270 */
[----:B------:R-:W-:Y:S05]  /*0f90*/  @!P0 EXIT ;  /* 0x000000000000894d */ /* 0x000fea0003800000 */
[----:B------:R-:W-:Y:S05]  /*0fa0*/  BRA `(.L_x_209) ;  /* 0xfffffff400007947 */ /* 0x000fea000383ffff */
.L_x_203:
        /* <DEDUP_REMOVED lines=9> */
[----:B------:R-:W-:-:S04]  /*1040*/  @!P0 FADD.FTZ R2, R0, 0.5 ;  /* 0x3f00000000028421 */ /* 0x000fc80000010000 */
[-C--:B------:R-:W-:Y:S01]  /*1050*/  @!P0 FFMA.FTZ R2, R2, R3.reuse, -0.5 ;  /* 0xbf00000002028423 */ /* 0x080fe20000010003 */
[----:B------:R-:W-:-:S04]  /*1060*/  @P0 FMUL.FTZ R3, R0, R3 ;  /* 0x0000000300030220 */ /* 0x000fc80000410000 */
[C---:B------:R-:W-:Y:S02]  /*1070*/  @!P0 FSETP.GEU.FTZ.AND P1, PT, R2.reuse, RZ, PT ;  /* 0x000000ff0200820b */ /* 0x040fe40003f3e000 */
[----:B0-----:R-:W-:Y:S02]  /*1080*/  ISETP.GE.AND P2, PT, R5, 0x1, PT ;  /* 0x000000010500780c */ /* 0x001fe40003f46270 */
[----:B------:R-:W-:-:S04]  /*1090*/  @!P0 FSEL R3, R2, RZ, P1 ;  /* 0x000000ff02038208 */ /* 0x000fc80000800000 */
[----:B------:R0:W1:Y:S07]  /*10a0*/  F2I.FTZ.TRUNC.NTZ R0, R3 ;  /* 0x0000000300007305 */ /* 0x00006e000021f100 */
[----:B------:R-:W-:Y:S05]  /*10b0*/  @!P2 EXIT ;  /* 0x000000000000a94d */ /* 0x000fea0003800000 */
[----:B------:R-:W2:Y:S01]  /*10c0*/  LDCU.64 UR6, c[0x0][0x3f8] ;  /* 0x00007f00ff0677ac */ /* 0x000ea20008000a00 */
[----:B------:R-:W-:Y:S02]  /*10d0*/  SHF.R.S32.HI R2, RZ, 0x1f, R15 ;  /* 0x0000001fff027819 */ /* 0x000fe4000001140f */
[----:B-1----:R-:W-:Y:S01]  /*10e0*/  I2FP.F32.S32 R4, R0 ;  /* 0x0000000000047245 */ /* 0x002fe20000201400 */
[----:B------:R-:W-:-:S04]  /*10f0*/  UIADD3 UR4, UPT, UPT, UR5, -0x1, URZ ;  /* 0xffffffff05047890 */ /* 0x000fc8000fffe0ff */
[----:B0-----:R-:W-:Y:S01]  /*1100*/  FADD.FTZ R3, -R4, R3 ;  /* 0x0000000304037221 */ /* 0x001fe20000010100 */
[----:B------:R-:W-:Y:S02]  /*1110*/  LOP3.LUT R4, R5, 0x7ffffff8, RZ, 0xc0, !PT ;  /* 0x7ffffff805047812 */ /* 0x000fe400078ec0ff */
[----:B------:R-:W-:Y:S01]  /*1120*/  ISETP.GE.AND P0, PT, R0, UR4, PT ;  /* 0x0000000400007c0c */ /* 0x000fe2000bf06270 */
[----:B------:R-:W-:Y:S01]  /*1130*/  UMOV UR4, URZ ;  /* 0x000000ff00047c82 */ /* 0x000fe20008000000 */
[----:B--2---:R-:W-:-:S04]  /*1140*/  IMAD R2, R2, UR6, RZ ;  /* 0x0000000602027c24 */ /* 0x004fc8000f8e02ff */
[C---:B------:R-:W-:Y:S02]  /*1150*/  IMAD R7, R15.reuse, UR7, R2 ;  /* 0x000000070f077c24 */ /* 0x040fe4000f8e0202 */
[----:B------:R-:W-:-:S04]  /*1160*/  IMAD.WIDE.U32 R14, R15, UR6, RZ ;  /* 0x000000060f0e7c25 */ /* 0x000fc8000f8e00ff */
[----:B------:R-:W-:Y:S02]  /*1170*/  VIADD R2, R0, 0x1 ;  /* 0x0000000100027836 */ /* 0x000fe40000000000 */
[----:B------:R-:W-:Y:S02]  /*1180*/  @P0 IMAD.MOV R2, RZ, RZ, R0 ;  /* 0x000000ffff020224 */ /* 0x000fe400078e0200 */
[----:B------:R-:W-:-:S07]  /*1190*/  IMAD.IADD R5, R7, 0x1, R15 ;  /* 0x0000000107057824 */ /* 0x000fce00078e020f */
.L_x_215:
[----:B0-----:R-:W0:Y:S01]  /*11a0*/  LDC.64 R20, c[0x0][0x3c0] ;  /* 0x0000f000ff147b82 */ /* 0x001e220000000a00 */
[----:B-1----:R-:W1:Y:S01]  /*11b0*/  LDCU.64 UR8, c[0x0][0x3b0] ;  /* 0x00007600ff0877ac */ /* 0x002e620008000a00 */
[----:B--2---:R-:W-:Y:S01]  /*11c0*/  SHF.R.S32.HI R9, RZ, 0x1f, R0 ;  /* 0x0000001fff097819 */ /* 0x004fe20000011400 */
[----:B------:R-:W-:Y:S01]  /*11d0*/  IMAD.MOV.U32 R7, RZ, RZ, R5 ;  /* 0x000000ffff077224 */ /* 0x000fe200078e0005 */
[----:B------:R-:W-:Y:S01]  /*11e0*/  SHF.R.S32.HI R11, RZ, 0x1f, R2 ;  /* 0x0000001fff0b7819 */ /* 0x000fe20000011402 */
[----:B------:R-:W2:Y:S01]  /*11f0*/  LDCU UR5, c[0x0][0x3a0] ;  /* 0x00007400ff0577ac */ /* 0x000ea20008000800 */
[----:B------:R-:W-:Y:S02]  /*1200*/  MOV R6, R14 ;  /* 0x0000000e00067202 */ /* 0x000fe40000000f00 */
[----:B----4-:R-:W3:Y:S01]  /*1210*/  LDC.64 R12, c[0x0][0x3e8] ;  /* 0x0000fa00ff0c7b82 */ /* 0x010ee20000000a00 */
[----:B------:R-:W4:Y:S01]  /*1220*/  LDCU UR12, c[0x0][0x398] ;  /* 0x00007300ff0c77ac */ /* 0x000f220008000800 */
[----:B-1----:R-:W-:-:S04]  /*1230*/  UIMAD.WIDE.U32 UR6, UR4, UR8, URZ ;  /* 0x00000008040672a5 */ /* 0x002fc8000f8e00ff */
[----:B------:R-:W-:Y:S01]  /*1240*/  UIMAD UR7, UR4, UR9, UR7 ;  /* 0x00000009040772a4 */ /* 0x000fe2000f8e0207 */
[-C--:B0-----:R-:W-:Y:S01]  /*1250*/  IMAD R8, R9, R20.reuse, RZ ;  /* 0x0000001409087224 */ /* 0x081fe200078e02ff */
[----:B--2---:R-:W-:Y:S01]  /*1260*/  UISETP.GE.U32.AND UP1, UPT, UR5, 0x8, UPT ;  /* 0x000000080500788c */ /* 0x004fe2000bf26070 */
[----:B------:R-:W-:Y:S02]  /*1270*/  IMAD R9, R11, R20, RZ ;  /* 0x000000140b097224 */ /* 0x000fe400078e02ff */
[-C--:B------:R-:W-:Y:S02]  /*1280*/  IMAD R11, R0, R21.reuse, R8 ;  /* 0x00000015000b7224 */ /* 0x080fe400078e0208 */
[----:B------:R-:W-:Y:S02]  /*1290*/  IMAD R9, R2, R21, R9 ;  /* 0x0000001502097224 */ /* 0x000fe400078e0209 */
[----:B---3--:R-:W-:-:S04]  /*12a0*/  IMAD.WIDE.U32 R16, R12, UR4, R6 ;  /* 0x000000040c107c25 */ /* 0x008fc8000f8e0006 */
[----:B------:R-:W-:-:S04]  /*12b0*/  IMAD.WIDE.U32 R18, R0, R20, UR6 ;  /* 0x0000000600127e25 */ /* 0x000fc8000f8e0014 */
[----:B------:R-:W-:-:S04]  /*12c0*/  IMAD.WIDE.U32 R20, R2, R20, UR6 ;  /* 0x0000000602147e25 */ /* 0x000fc8000f8e0014 */
[----:B------:R-:W-:Y:S01]  /*12d0*/  IMAD R7, R13, UR4, R17 ;  /* 0x000000040d077c24 */ /* 0x000fe2000f8e0211 */
[----:B------:R-:W-:Y:S01]  /*12e0*/  UIADD3 UR4, UPT, UPT, UR4, 0x1, URZ ;  /* 0x0000000104047890 */ /* 0x000fe2000fffe0ff */
[----:B------:R-:W-:Y:S01]  /*12f0*/  IMAD.MOV.U32 R6, RZ, RZ, RZ ;  /* 0x000000ffff067224 */ /* 0x000fe200078e00ff */
[----:B------:R-:W-:Y:S01]  /*1300*/  IADD3 R9, PT, PT, R21, R9, RZ ;  /* 0x0000000915097210 */ /* 0x000fe20007ffe0ff */
[----:B------:R-:W-:Y:S01]  /*1310*/  IMAD.IADD R11, R19, 0x1, R11 ;  /* 0x00000001130b7824 */ /* 0x000fe200078e020b */
[----:B----4-:R-:W-:Y:S01]  /*1320*/  UISETP.NE.AND UP0, UPT, UR4, UR12, UPT ;  /* 0x0000000c0400728c */ /* 0x010fe2000bf05270 */
[----:B------:R-:W-:Y:S10]  /*1330*/  BRA.U !UP1, `(.L_x_210) ;  /* 0x0000000509c87547 */ /* 0x000ff4000b800000 */
[----:B------:R-:W0:Y:S01]  /*1340*/  LDCU.64 UR8, c[0x0][0x3b8] ;  /* 0x00007700ff0877ac */ /* 0x000e220008000a00 */
[----:B------:R-:W1:Y:S01]  /*1350*/  LDCU.64 UR12, c[0x0][0x3f0] ;  /* 0x00007e00ff0c77ac */ /* 0x000e620008000a00 */
[----:B------:R-:W2:Y:S01]  /*1360*/  LDCU.64 UR14, c[0x0][0x390] ;  /* 0x00007200ff0e77ac */ /* 0x000ea20008000a00 */
[----:B------:R-:W3:Y:S01]  /*1370*/  LDCU.64 UR16, c[0x0][0x3c8] ;  /* 0x00007900ff1077ac */ /* 0x000ee20008000a00 */
[----:B------:R-:W-:-:S05]  /*1380*/  UMOV UR5, URZ ;  /* 0x000000ff00057c82 */ /* 0x000fca0008000000 */
.L_x_211:
[----:B----4-:R-:W-:Y:S01]  /*1390*/  IMAD.U32 R29, RZ, RZ, UR5 ;  /* 0x00000005ff1d7e24 */ /* 0x010fe2000f8e00ff */
[----:B0-----:R-:W-:Y:S01]  /*13a0*/  UIMAD UR6, UR5, UR9, URZ ;  /* 0x00000009050672a4 */ /* 0x001fe2000f8e02ff */
[----:B------:R-:W-:Y:S02]  /*13b0*/  IMAD.MOV.U32 R8, RZ, RZ, R20 ;  /* 0x000000ffff087224 */ /* 0x000fe400078e0014 */
[----:B------:R-:W-:Y:S02]  /*13c0*/  IMAD.MOV.U32 R10, RZ, RZ, R18 ;  /* 0x000000ffff0a7224 */ /* 0x000fe400078e0012 */
[----:B------:R-:W-:-:S04]  /*13d0*/  IMAD.WIDE.U32 R12, R29, UR8, R8 ;  /* 0x000000081d0c7c25 */ /* 0x000fc8000f8e0008 */
[----:B------:R-:W-:Y:S01]  /*13e0*/  IMAD.WIDE.U32 R22, R29, UR8, R10 ;  /* 0x000000081d167c25 */ /* 0x000fe2000f8e000a */
[----:B------:R-:W-:Y:S02]  /*13f0*/  IADD3 R13, PT, PT, R13, UR6, RZ ;  /* 0x000000060d0d7c10 */ /* 0x000fe4000fffe0ff */
[----:B--2---:R-:W-:Y:S01]  /*1400*/  LEA R26, P1, R12, UR14, 0x2 ;  /* 0x0000000e0c1a7c11 */ /* 0x004fe2000f8210ff */
[----:B------:R-:W-:Y:S01]  /*1410*/  VIADD R23, R23, UR6 ;  /* 0x0000000617177c36 */ /* 0x000fe20008000000 */
[----:B------:R-:W-:Y:S02]  /*1420*/  LEA R24, P0, R22, UR14, 0x2 ;  /* 0x0000000e16187c11 */ /* 0x000fe4000f8010ff */
[----:B------:R-:W-:Y:S02]  /*1430*/  LEA.HI.X R27, R12, UR15, R13, 0x2, P1 ;  /* 0x0000000f0c1b7c11 */ /* 0x000fe400088f140d */
[----:B------:R-:W-:-:S03]  /*1440*/  LEA.HI.X R25, R22, UR15, R23, 0x2, P0 ;  /* 0x0000000f16197c11 */ /* 0x000fc600080f1417 */
[----:B------:R-:W2:Y:S04]  /*1450*/  LDG.E R8, desc[UR10][R26.64] ;  /* 0x0000000a1a087981 */ /* 0x000ea8000c1e1900 */
[----:B------:R0:W4:Y:S01]  /*1460*/  LDG.E R31, desc[UR10][R24.64] ;  /* 0x0000000a181f7981 */ /* 0x000122000c1e1900 */
[----:B------:R-:W-:Y:S01]  /*1470*/  MOV R6, R16 ;  /* 0x0000001000067202 */ /* 0x000fe20000000f00 */
[----:B------:R-:W-:Y:S01]  /*1480*/  IMAD.U32 R13, RZ, RZ, UR5 ;  /* 0x00000005ff0d7e24 */ /* 0x000fe2000f8e00ff */
[----:B------:R-:W-:Y:S02]  /*1490*/  USHF.L.U32 UR7, UR8, 0x2, URZ ;  /* 0x0000000208077899 */ /* 0x000fe400080006ff */
[----:B------:R-:W-:Y:S01]  /*14a0*/  USHF.L.U64.HI UR6, UR8, 0x2, UR9 ;  /* 0x0000000208067899 */ /* 0x000fe20008010209 */
[----:B-1----:R-:W-:-:S04]  /*14b0*/  IMAD.WIDE.U32 R28, R29, UR12, R6 ;  /* 0x0000000c1d1c7c25 */ /* 0x002fc8000f8e0006 */
[----:B------:R-:W-:Y:S01]  /*14c0*/  FADD.FTZ R6, -R3, 1 ;  /* 0x3f80000003067421 */ /* 0x000fe20000010100 */
[----:B------:R-:W-:Y:S01]  /*14d0*/  IADD3 R22, P1, PT, R26, UR7, RZ ;  /* 0x000000071a167c10 */ /* 0x000fe2000ff3e0ff */
[----:B------:R-:W-:Y:S01]  /*14e0*/  IMAD R13, R13, UR13, R29 ;  /* 0x0000000d0d0d7c24 */ /* 0x000fe2000f8e021d */
[C---:B---3--:R-:W-:Y:S02]  /*14f0*/  LEA R12, P0, R28.reuse, UR16, 0x2 ;  /* 0x000000101c0c7c11 */ /* 0x048fe4000f8010ff */
[----:B------:R-:W-:Y:S02]  /*1500*/  IADD3.X R23, PT, PT, R27, UR6, RZ, P1, !PT ;  /* 0x000000061b177c10 */ /* 0x000fe40008ffe4ff */
[----:B------:R-:W-:Y:S02]  /*1510*/  LEA.HI.X R13, R28, UR17, R13, 0x2, P0 ;  /* 0x000000111c0d7c11 */ /* 0x000fe400080f140d */
[----:B0-----:R-:W-:-:S04]  /*1520*/  IADD3 R24, P0, PT, R24, UR7, RZ ;  /* 0x0000000718187c10 */ /* 0x001fc8000ff1e0ff */
[----:B------:R-:W-:Y:S01]  /*1530*/  IADD3.X R25, PT, PT, R25, UR6, RZ, P0, !PT ;  /* 0x0000000619197c10 */ /* 0x000fe200087fe4ff */
[----:B--2---:R-:W-:-:S04]  /*1540*/  FMUL.FTZ R29, R3, R8 ;  /* 0x00000008031d7220 */ /* 0x004fc80000410000 */
[----:B----4-:R-:W-:-:S05]  /*1550*/  FFMA.FTZ R33, R6, R31, R29 ;  /* 0x0000001f06217223 */ /* 0x010fca000001001d */
[----:B------:R0:W-:Y:S04]  /*1560*/  STG.E desc[UR10][R12.64], R33 ;  /* 0x000000210c007986 */ /* 0x0001e8000c10190a */
[----:B------:R-:W2:Y:S04]  /*1570*/  LDG.E R8, desc[UR10][R22.64] ;  /* 0x0000000a16087981 */ /* 0x000ea8000c1e1900 */
[----:B------:R-:W3:Y:S01]  /*1580*/  LDG.E R31, desc[UR10][R24.64] ;  /* 0x0000000a181f7981 */ /* 0x000ee2000c1e1900 */
[----:B------:R-:W-:Y:S01]  /*1590*/  USHF.L.U32 UR19, UR12, 0x2, URZ ;  /* 0x000000020c137899 */ /* 0x000fe200080006ff */
[----:B------:R-:W-:Y:S01]  /*15a0*/  IADD3 R28, P1, PT, R22, UR7, RZ ;  /* 0x00000007161c7c10 */ /* 0x000fe2000ff3e0ff */
[----:B------:R-:W-:-:S03]  /*15b0*/  USHF.L.U64.HI UR18, UR12, 0x2, UR13 ;  /* 0x000000020c127899 */ /* 0x000fc6000801020d */
[----:B------:R-:W-:Y:S02]  /*15c0*/  IADD3.X R29, PT, PT, R23, UR6, RZ, P1, !PT ;  /* 0x00000006171d7c10 */ /* 0x000fe40008ffe4ff */
[----:B------:R-:W-:-:S04]  /*15d0*/  IADD3 R26, P0, PT, R12, UR19, RZ ;  /* 0x000000130c1a7c10 */ /* 0x000fc8000ff1e0ff */
[----:B------:R-:W-:Y:S02]  /*15e0*/  IADD3.X R27, PT, PT, R13, UR18, RZ, P0, !PT ;  /* 0x000000120d1b7c10 */ /* 0x000fe400087fe4ff */
[----:B------:R-:W-:Y:S01]  /*15f0*/  IADD3 R30, P0, PT, R24, UR7, RZ ;  /* 0x00000007181e7c10 */ /* 0x000fe2000ff1e0ff */
[----:B--2---:R-:W-:-:S04]  /*1600*/  FMUL.FTZ R35, R3, R8 ;  /* 0x0000000803237220 */ /* 0x004fc80000410000 */
[----:B---3--:R-:W-:Y:S01]  /*1610*/  FFMA.FTZ R35, R6, R31, R35 ;  /* 0x0000001f06237223 */ /* 0x008fe20000010023 */
[----:B------:R-:W-:-:S04]  /*1620*/  IADD3.X R31, PT, PT, R25, UR6, RZ, P0, !PT ;  /* 0x00000006191f7c10 */ /* 0x000fc800087fe4ff */
[----:B------:R1:W-:Y:S04]  /*1630*/  STG.E desc[UR10][R26.64], R35 ;  /* 0x000000231a007986 */ /* 0x0003e8000c10190a */
[----:B------:R-:W2:Y:S04]  /*1640*/  LDG.E R8, desc[UR10][R28.64] ;  /* 0x0000000a1c087981 */ /* 0x000ea8000c1e1900 */
[----:B------:R-:W3:Y:S01]  /*1650*/  LDG.E R25, desc[UR10][R30.64] ;  /* 0x0000000a1e197981 */ /* 0x000ee2000c1e1900 */
[----:B0-----:R-:W-:Y:S02]  /*1660*/  IADD3 R12, P0, PT, R26, UR19, RZ ;  /* 0x000000131a0c7c10 */ /* 0x001fe4000ff1e0ff */
[----:B------:R-:W-:-:S02]  /*1670*/  IADD3 R22, P1, PT, R28, UR7, RZ ;  /* 0x000000071c167c10 */ /* 0x000fc4000ff3e0ff */
[----:B------:R-:W-:Y:S02]  /*1680*/  IADD3.X R13, PT, PT, R27, UR18, RZ, P0, !PT ;  /* 0x000000121b0d7c10 */ /* 0x000fe400087fe4ff */
[----:B------:R-:W-:Y:S02]  /*1690*/  IADD3 R24, P0, PT, R30, UR7, RZ ;  /* 0x000000071e187c10 */ /* 0x000fe4000ff1e0ff */
[----:B------:R-:W-:Y:S01]  /*16a0*/  IADD3.X R23, PT, PT, R29, UR6, RZ, P1, !PT ;  /* 0x000000061d177c10 */ /* 0x000fe20008ffe4ff */
[----:B--2---:R-:W-:-:S04]  /*16b0*/  FMUL.FTZ R33, R3, R8 ;  /* 0x0000000803217220 */ /* 0x004fc80000410000 */
[----:B---3--:R-:W-:Y:S01]  /*16c0*/  FFMA.FTZ R33, R6, R25, R33 ;  /* 0x0000001906217223 */ /* 0x008fe20000010021 */
[----:B------:R-:W-:-:S04]  /*16d0*/  IADD3.X R25, PT, PT, R31, UR6, RZ, P0, !PT ;  /* 0x000000061f197c10 */ /* 0x000fc800087fe4ff */
[----:B------:R0:W-:Y:S04]  /*16e0*/  STG.E desc[UR10][R12.64], R33 ;  /* 0x000000210c007986 */ /* 0x0001e8000c10190a */
[----:B------:R-:W2:Y:S04]  /*16f0*/  LDG.E R8, desc[UR10][R22.64] ;  /* 0x0000000a16087981 */ /* 0x000ea8000c1e1900 */
[----:B------:R-:W3:Y:S01]  /*1700*/  LDG.E R31, desc[UR10][R24.64] ;  /* 0x0000000a181f7981 */ /* 0x000ee2000c1e1900 */
[----:B-1----:R-:W-:Y:S02]  /*1710*/  IADD3 R26, P0, PT, R12, UR19, RZ ;  /* 0x000000130c1a7c10 */ /* 0x002fe4000ff1e0ff */
        /* <DEDUP_REMOVED lines=43> */
[----:B------:R-:W-:Y:S01]  /*19d0*/  UIADD3 UR5, UPT, UPT, UR5, 0x8, URZ ;  /* 0x0000000805057890 */ /* 0x000fe2000fffe0ff */
[----:B-1----:R-:W-:-:S04]  /*19e0*/  IADD3 R26, P0, PT, R12, UR19, RZ ;  /* 0x000000130c1a7c10 */ /* 0x002fc8000ff1e0ff */
[----:B------:R-:W-:Y:S02]  /*19f0*/  IADD3.X R27, PT, PT, R13, UR18, RZ, P0, !PT ;  /* 0x000000120d1b7c10 */ /* 0x000fe400087fe4ff */
[----:B------:R-:W-:Y:S01]  /*1a00*/  ISETP.NE.AND P0, PT, R4, UR5, PT ;  /* 0x0000000504007c0c */ /* 0x000fe2000bf05270 */
[----:B--2---:R-:W-:-:S04]  /*1a10*/  FMUL.FTZ R29, R3, R22 ;  /* 0x00000016031d7220 */ /* 0x004fc80000410000 */
[----:B---3--:R-:W-:-:S05]  /*1a20*/  FFMA.FTZ R29, R6, R25, R29 ;  /* 0x00000019061d7223 */ /* 0x008fca000001001d */
[----:B------:R4:W-:Y:S03]  /*1a30*/  STG.E desc[UR10][R26.64], R29 ;  /* 0x0000001d1a007986 */ /* 0x0009e6000c10190a */
[----:B------:R-:W-:Y:S05]  /*1a40*/  @P0 BRA `(.L_x_211) ;  /* 0xfffffff800500947 */ /* 0x000fea000383ffff */
[----:B------:R-:W-:-:S07]  /*1a50*/  IMAD.MOV.U32 R6, RZ, RZ, R4 ;  /* 0x000000ffff067224 */ /* 0x000fce00078e0004 */
.L_x_210:
        /* <DEDUP_REMOVED lines=9> */
[----:B------:R-:W4:Y:S01]  /*1af0*/  LDCU.64 UR16, c[0x0][0x3b8] ;  /* 0x00007700ff1077ac */ /* 0x000f220008000a00 */
[----:B------:R-:W-:Y:S01]  /*1b00*/  IMAD.MOV.U32 R8, RZ, RZ, R20 ;  /* 0x000000ffff087224 */ /* 0x000fe200078e0014 */
[----:B------:R-:W-:Y:S01]  /*1b10*/  MOV R10, R18 ;  /* 0x00000012000a7202 */ /* 0x000fe20000000f00 */
[----:B------:R-:W0:Y:S01]  /*1b20*/  LDCU.64 UR8, c[0x0][0x3b8] ;  /* 0x00007700ff0877ac */ /* 0x000e220008000a00 */
[----:B------:R-:W1:Y:S01]  /*1b30*/  LDCU.64 UR12, c[0x0][0x390] ;  /* 0x00007200ff0c77ac */ /* 0x000e620008000a00 */
[----:B------:R-:W2:Y:S01]  /*1b40*/  LDCU.64 UR14, c[0x0][0x3c8] ;  /* 0x00007900ff0e77ac */ /* 0x000ea20008000a00 */
[----:B----4-:R-:W-:-:S04]  /*1b50*/  IMAD.WIDE.U32 R12, R6, UR16, R8 ;  /* 0x00000010060c7c25 */ /* 0x010fc8000f8e0008 */
[C---:B0-----:R-:W-:Y:S02]  /*1b60*/  IMAD R23, R6.reuse, UR9, RZ ;  /* 0x0000000906177c24 */ /* 0x041fe4000f8e02ff */
[----:B------:R-:W-:Y:S01]  /*1b70*/  IMAD.WIDE.U32 R26, R6, UR8, R10 ;  /* 0x00000008061a7c25 */ /* 0x000fe2000f8e000a */
[----:B------:R-:W0:Y:S01]  /*1b80*/  LDCU.64 UR8, c[0x0][0x3f0] ;  /* 0x00007e00ff0877ac */ /* 0x000e220008000a00 */
[----:B-1----:R-:W-:Y:S02]  /*1b90*/  LEA R24, P1, R12, UR12, 0x2 ;  /* 0x0000000c0c187c11 */ /* 0x002fe4000f8210ff */
[----:B------:R-:W-:Y:S01]  /*1ba0*/  IMAD.IADD R13, R23, 0x1, R13 ;  /* 0x00000001170d7824 */ /* 0x000fe200078e020d */
[----:B------:R-:W-:Y:S01]  /*1bb0*/  LEA R22, P0, R26, UR12, 0x2 ;  /* 0x0000000c1a167c11 */ /* 0x000fe2000f8010ff */
[----:B------:R-:W-:-:S03]  /*1bc0*/  IMAD.IADD R23, R27, 0x1, R23 ;  /* 0x000000011b177824 */ /* 0x000fc600078e0217 */
[----:B------:R-:W-:Y:S02]  /*1bd0*/  LEA.HI.X R25, R12, UR13, R13, 0x2, P1 ;  /* 0x0000000d0c197c11 */ /* 0x000fe400088f140d */
[----:B------:R-:W-:-:S03]  /*1be0*/  LEA.HI.X R23, R26, UR13, R23, 0x2, P0 ;  /* 0x0000000d1a177c11 */ /* 0x000fc600080f1417 */
[----:B------:R1:W3:Y:S04]  /*1bf0*/  LDG.E R24, desc[UR10][R24.64] ;  /* 0x0000000a18187981 */ /* 0x0002e8000c1e1900 */
[----:B------:R4:W5:Y:S01]  /*1c00*/  LDG.E R27, desc[UR10][R22.64] ;  /* 0x0000000a161b7981 */ /* 0x000962000c1e1900 */
[----:B------:R-:W-:Y:S01]  /*1c10*/  FADD.FTZ R8, -R3, 1 ;  /* 0x3f80000003087421 */ /* 0x000fe20000010100 */
[----:B------:R-:W-:Y:S02]  /*1c20*/  VIADD R33, R6, 0x1 ;  /* 0x0000000106217836 */ /* 0x000fe40000000000 */
[----:B-1----:R-:W-:Y:S02]  /*1c30*/  IMAD.MOV.U32 R25, RZ, RZ, R9 ;  /* 0x000000ffff197224 */ /* 0x002fe400078e0009 */
[----:B------:R-:W-:Y:S01]  /*1c40*/  IMAD R31, R33, UR17, RZ ;  /* 0x00000011211f7c24 */ /* 0x000fe2000f8e02ff */
[----:B----4-:R-:W-:Y:S01]  /*1c50*/  MOV R22, R16 ;  /* 0x0000001000167202 */ /* 0x010fe20000000f00 */
[----:B------:R-:W-:-:S04]  /*1c60*/  IMAD.MOV.U32 R23, RZ, RZ, R7 ;  /* 0x000000ffff177224 */ /* 0x000fc800078e0007 */
[----:B0-----:R-:W-:-:S04]  /*1c70*/  IMAD.WIDE.U32 R12, R6, UR8, R22 ;  /* 0x00000008060c7c25 */ /* 0x001fc8000f8e0016 */
[----:B------:R-:W-:Y:S01]  /*1c80*/  IMAD R29, R6, UR9, R13 ;  /* 0x00000009061d7c24 */ /* 0x000fe2000f8e020d */
[----:B--2---:R-:W-:-:S04]  /*1c90*/  LEA R34, P0, R12, UR14, 0x2 ;  /* 0x0000000e0c227c11 */ /* 0x004fc8000f8010ff */
[----:B------:R-:W-:Y:S01]  /*1ca0*/  LEA.HI.X R35, R12, UR15, R29, 0x2, P0 ;  /* 0x0000000f0c237c11 */ /* 0x000fe200080f141d */
[----:B---3--:R-:W-:Y:S01]  /*1cb0*/  FMUL.FTZ R13, R3, R24 ;  /* 0x00000018030d7220 */ /* 0x008fe20000410000 */
[----:B------:R-:W-:-:S03]  /*1cc0*/  MOV R24, R20 ;  /* 0x0000001400187202 */ /* 0x000fc60000000f00 */
[----:B-----5:R-:W-:Y:S01]  /*1cd0*/  FFMA.FTZ R37, R8, R27, R13 ;  /* 0x0000001b08257223 */ /* 0x020fe2000001000d */
[----:B------:R-:W-:-:S04]  /*1ce0*/  IMAD.WIDE.U32 R26, R33, UR16, R10 ;  /* 0x00000010211a7c25 */ /* 0x000fc8000f8e000a */
[----:B------:R-:W-:Y:S01]  /*1cf0*/  IMAD.WIDE.U32 R12, R33, UR16, R24 ;  /* 0x00000010210c7c25 */ /* 0x000fe2000f8e0018 */
[----:B------:R0:W-:Y:S03]  /*1d00*/  STG.E desc[UR10][R34.64], R37 ;  /* 0x0000002522007986 */ /* 0x0001e6000c10190a */
[----:B------:R-:W-:Y:S01]  /*1d10*/  IMAD.IADD R13, R31, 0x1, R13 ;  /* 0x000000011f0d7824 */ /* 0x000fe200078e020d */
[----:B------:R-:W-:-:S04]  /*1d20*/  LEA R28, P0, R12, UR12, 0x2 ;  /* 0x0000000c0c1c7c11 */ /* 0x000fc8000f8010ff */
[----:B------:R-:W-:Y:S02]  /*1d30*/  LEA.HI.X R29, R12, UR13, R13, 0x2, P0 ;  /* 0x0000000d0c1d7c11 */ /* 0x000fe400080f140d */
[----:B------:R-:W-:Y:S02]  /*1d40*/  IADD3 R13, PT, PT, R27, R31, RZ ;  /* 0x0000001f1b0d7210 */ /* 0x000fe40007ffe0ff */
[C---:B------:R-:W-:Y:S01]  /*1d50*/  LEA R30, P0, R26.reuse, UR12, 0x2 ;  /* 0x0000000c1a1e7c11 */ /* 0x040fe2000f8010ff */
[----:B------:R-:W2:Y:S03]  /*1d60*/  LDG.E R28, desc[UR10][R28.64] ;  /* 0x0000000a1c1c7981 */ /* 0x000ea6000c1e1900 */
[----:B------:R-:W-:-:S06]  /*1d70*/  LEA.HI.X R31, R26, UR13, R13, 0x2, P0 ;  /* 0x0000000d1a1f7c11 */ /* 0x000fcc00080f140d */
[----:B------:R-:W3:Y:S01]  /*1d80*/  LDG.E R31, desc[UR10][R30.64] ;  /* 0x0000000a1e1f7981 */ /* 0x000ee2000c1e1900 */
[----:B------:R-:W-:-:S04]  /*1d90*/  IMAD.WIDE.U32 R26, R33, UR8, R22 ;  /* 0x00000008211a7c25 */ /* 0x000fc8000f8e0016 */
[----:B------:R-:W-:Y:S01]  /*1da0*/  IMAD R33, R33, UR9, R27 ;  /* 0x0000000921217c24 */ /* 0x000fe2000f8e021b */
[----:B------:R-:W-:Y:S01]  /*1db0*/  LEA R12, P0, R26, UR14, 0x2 ;  /* 0x0000000e1a0c7c11 */ /* 0x000fe2000f8010ff */
[----:B0-----:R-:W-:-:S03]  /*1dc0*/  VIADD R37, R6, 0x2 ;  /* 0x0000000206257836 */ /* 0x001fc60000000000 */
[----:B------:R-:W-:Y:S01]  /*1dd0*/  LEA.HI.X R13, R26, UR15, R33, 0x2, P0 ;  /* 0x0000000f1a0d7c11 */ /* 0x000fe200080f1421 */
[----:B------:R-:W-:Y:S02]  /*1de0*/  IMAD R33, R37, UR17, RZ ;  /* 0x0000001125217c24 */ /* 0x000fe4000f8e02ff */
[----:B--2---:R-:W-:-:S04]  /*1df0*/  FMUL.FTZ R27, R3, R28 ;  /* 0x0000001c031b7220 */ /* 0x004fc80000410000 */
[----:B---3--:R-:W-:Y:S01]  /*1e00*/  FFMA.FTZ R32, R8, R31, R27 ;  /* 0x0000001f08207223 */ /* 0x008fe2000001001b */
[----:B------:R-:W-:-:S04]  /*1e10*/  IMAD.WIDE.U32 R26, R37, UR16, R24 ;  /* 0x00000010251a7c25 */ /* 0x000fc8000f8e0018 */
[----:B------:R0:W-:Y:S01]  /*1e20*/  STG.E desc[UR10][R12.64], R32 ;  /* 0x000000200c007986 */ /* 0x0001e2000c10190a */
[----:B------:R-:W-:Y:S01]  /*1e30*/  IMAD.IADD R27, R33, 0x1, R27 ;  /* 0x00000001211b7824 */ /* 0x000fe200078e021b */
[----:B------:R-:W-:-:S04]  /*1e40*/  LEA R28, P0, R26, UR12, 0x2 ;  /* 0x0000000c1a1c7c11 */ /* 0x000fc8000f8010ff */
[----:B------:R-:W-:-:S05]  /*1e50*/  LEA.HI.X R29, R26, UR13, R27, 0x2, P0 ;  /* 0x0000000d1a1d7c11 */ /* 0x000fca00080f141b */
[----:B------:R1:W2:Y:S01]  /*1e60*/  LDG.E R30, desc[UR10][R28.64] ;  /* 0x0000000a1c1e7981 */ /* 0x0002a2000c1e1900 */
[----:B0-----:R-:W-:-:S05]  /*1e70*/  IMAD.WIDE.U32 R12, R37, UR16, R10 ;  /* 0x00000010250c7c25 */ /* 0x001fca000f8e000a */
[----:B------:R-:W-:Y:S02]  /*1e80*/  IADD3 R27, PT, PT, R13, R33, RZ ;  /* 0x000000210d1b7210 */ /* 0x000fe40007ffe0ff */
[----:B------:R-:W-:-:S04]  /*1e90*/  LEA R34, P0, R12, UR12, 0x2 ;  /* 0x0000000c0c227c11 */ /* 0x000fc8000f8010ff */
[----:B------:R-:W-:-:S05]  /*1ea0*/  LEA.HI.X R35, R12, UR13, R27, 0x2, P0 ;  /* 0x0000000d0c237c11 */ /* 0x000fca00080f141b */
[----:B------:R-:W3:Y:S01]  /*1eb0*/  LDG.E R31, desc[UR10][R34.64] ;  /* 0x0000000a221f7981 */ /* 0x000ee2000c1e1900 */
[----:B------:R-:W-:Y:S02]  /*1ec0*/  VIADD R33, R6, 0x3 ;  /* 0x0000000306217836 */ /* 0x000fe40000000000 */
[----:B------:R-:W-:-:S04]  /*1ed0*/  IMAD.WIDE.U32 R12, R37, UR8, R22 ;  /* 0x00000008250c7c25 */ /* 0x000fc8000f8e0016 */
[----:B------:R-:W-:Y:S01]  /*1ee0*/  IMAD.WIDE.U32 R26, R33, UR16, R24 ;  /* 0x00000010211a7c25 */ /* 0x000fe2000f8e0018 */
[----:B------:R-:W-:-:S03]  /*1ef0*/  LEA R24, P0, R12, UR14, 0x2 ;  /* 0x0000000e0c187c11 */ /* 0x000fc6000f8010ff */
[----:B------:R-:W-:Y:S02]  /*1f00*/  IMAD R37, R37, UR9, R13 ;  /* 0x0000000925257c24 */ /* 0x000fe4000f8e020d */
[C---:B------:R-:W-:Y:S02]  /*1f10*/  IMAD R32, R33.reuse, UR17, RZ ;  /* 0x0000001121207c24 */ /* 0x040fe4000f8e02ff */
[----:B-1----:R-:W-:Y:S01]  /*1f20*/  IMAD.WIDE.U32 R28, R33, UR16, R10 ;  /* 0x00000010211c7c25 */ /* 0x002fe2000f8e000a */
[----:B------:R-:W-:Y:S02]  /*1f30*/  LEA.HI.X R25, R12, UR15, R37, 0x2, P0 ;  /* 0x0000000f0c197c11 */ /* 0x000fe400080f1425 */
[----:B------:R-:W-:Y:S01]  /*1f40*/  LEA R12, P0, R26, UR12, 0x2 ;  /* 0x0000000c1a0c7c11 */ /* 0x000fe2000f8010ff */
[----:B------:R-:W-:Y:S01]  /*1f50*/  IMAD.IADD R13, R32, 0x1, R27 ;  /* 0x00000001200d7824 */ /* 0x000fe200078e021b */
[----:B------:R-:W-:-:S04]  /*1f60*/  IADD3 R29, PT, PT, R29, R32, RZ ;  /* 0x000000201d1d7210 */ /* 0x000fc80007ffe0ff */
[----:B------:R-:W-:Y:S02]  /*1f70*/  LEA.HI.X R13, R26, UR13, R13, 0x2, P0 ;  /* 0x0000000d1a0d7c11 */ /* 0x000fe400080f140d */
[----:B------:R-:W-:Y:S01]  /*1f80*/  LEA R26, P0, R28, UR12, 0x2 ;  /* 0x0000000c1c1a7c11 */ /* 0x000fe2000f8010ff */
[----:B--2---:R-:W-:-:S04]  /*1f90*/  FMUL.FTZ R27, R3, R30 ;  /* 0x0000001e031b7220 */ /* 0x004fc80000410000 */
[----:B---3--:R-:W-:Y:S01]  /*1fa0*/  FFMA.FTZ R31, R8, R31, R27 ;  /* 0x0000001f081f7223 */ /* 0x008fe2000001001b */
[----:B------:R-:W-:-:S04]  /*1fb0*/  LEA.HI.X R27, R28, UR13, R29, 0x2, P0 ;  /* 0x0000000d1c1b7c11 */ /* 0x000fc800080f141d */
[----:B------:R0:W-:Y:S04]  /*1fc0*/  STG.E desc[UR10][R24.64], R31 ;  /* 0x0000001f18007986 */ /* 0x0001e8000c10190a */
[----:B------:R-:W2:Y:S04]  /*1fd0*/  LDG.E R12, desc[UR10][R12.64] ;  /* 0x0000000a0c0c7981 */ /* 0x000ea8000c1e1900 */
[----:B------:R-:W3:Y:S01]  /*1fe0*/  LDG.E R27, desc[UR10][R26.64] ;  /* 0x0000000a1a1b7981 */ /* 0x000ee2000c1e1900 */
[----:B------:R-:W-:-:S04]  /*1ff0*/  IMAD.WIDE.U32 R22, R33, UR8, R22 ;  /* 0x0000000821167c25 */ /* 0x000fc8000f8e0016 */
[----:B------:R-:W-:Y:S01]  /*2000*/  IMAD R33, R33, UR9, R23 ;  /* 0x0000000921217c24 */ /* 0x000fe2000f8e0217 */
[----:B------:R-:W-:-:S04]  /*2010*/  LEA R28, P0, R22, UR14, 0x2 ;  /* 0x0000000e161c7c11 */ /* 0x000fc8000f8010ff */
[----:B------:R-:W-:Y:S01]  /*2020*/  LEA.HI.X R29, R22, UR15, R33, 0x2, P0 ;  /* 0x0000000f161d7c11 */ /* 0x000fe200080f1421 */
[----:B------:R-:W-:Y:S02]  /*2030*/  VIADD R6, R6, 0x4 ;  /* 0x0000000406067836 */ /* 0x000fe40000000000 */
[----:B--2---:R-:W-:-:S04]  /*2040*/  FMUL.FTZ R23, R3, R12 ;  /* 0x0000000c03177220 */ /* 0x004fc80000410000 */
[----:B---3--:R-:W-:-:S05]  /*2050*/  FFMA.FTZ R23, R8, R27, R23 ;  /* 0x0000001b08177223 */ /* 0x008fca0000010017 */
[----:B------:R0:W-:Y:S02]  /*2060*/  STG.E desc[UR10][R28.64], R23 ;  /* 0x000000171c007986 */ /* 0x0001e4000c10190a */
.L_x_213:
[----:B------:R-:W-:Y:S05]  /*2070*/  BRA.U !UP2, `(.L_x_212) ;  /* 0x000000050a487547 */ /* 0x000fea000b800000 */
[----:B------:R-:W-:Y:S02]  /*2080*/  UISETP.NE.AND UP1, UPT, UR7, 0x1, UPT ;  /* 0x000000010700788c */ /* 0x000fe4000bf25270 */
[----:B------:R-:W-:-:S04]  /*2090*/  ULOP3.LUT UR5, UR6, 0x1, URZ, 0xc0, !UPT ;  /* 0x0000000106057892 */ /* 0x000fc8000f8ec0ff */
[----:B------:R-:W-:-:S03]  /*20a0*/  UISETP.NE.U32.AND UP2, UPT, UR5, 0x1, UPT ;  /* 0x000000010500788c */ /* 0x000fc6000bf45070 */
[----:B------:R-:W-:Y:S08]  /*20b0*/  BRA.U !UP1, `(.L_x_214) ;  /* 0x0000000109c87547 */ /* 0x000ff0000b800000 */
        /* <DEDUP_REMOVED lines=18> */
[----:B------:R-:W-:Y:S01]  /*21e0*/  IMAD.MOV.U32 R12, RZ, RZ, R16 ;  /* 0x000000ffff0c7224 */ /* 0x000fe200078e0010 */
[C---:B------:R-:W-:Y:S01]  /*21f0*/  IADD3 R31, PT, PT, R6.reuse, 0x1, RZ ;  /* 0x00000001061f7810 */ /* 0x040fe20007ffe0ff */
[----:B------:R-:W-:Y:S02]  /*2200*/  IMAD.MOV.U32 R13, RZ, RZ, R7 ;  /* 0x000000ffff0d7224 */ /* 0x000fe400078e0007 */
[----:B------:R-:W-:Y:S01]  /*2210*/  FADD.FTZ R33, -R3, 1 ;  /* 0x3f80000003217421 */ /* 0x000fe20000010100 */
[----:B-1----:R-:W-:Y:S01]  /*2220*/  MOV R24, R20 ;  /* 0x0000001400187202 */ /* 0x002fe20000000f00 */
[----:B0-----:R-:W-:-:S04]  /*2230*/  IMAD.WIDE.U32 R22, R6, UR6, R12 ;  /* 0x0000000606167c25 */ /* 0x001fc8000f8e000c */
[----:B------:R-:W-:Y:S02]  /*2240*/  IMAD.MOV.U32 R25, RZ, RZ, R9 ;  /* 0x000000ffff197224 */ /* 0x000fe400078e0009 */
[----:B------:R-:W-:Y:S02]  /*2250*/  IMAD R23, R6, UR7, R23 ;  /* 0x0000000706177c24 */ /* 0x000fe4000f8e0217 */
[----:B------:R-:W-:Y:S01]  /*2260*/  IMAD.WIDE.U32 R26, R31, UR14, R24 ;  /* 0x0000000e1f1a7c25 */ /* 0x000fe2000f8e0018 */
[----:B--2---:R-:W-:-:S03]  /*2270*/  LEA R24, P0, R22, UR12, 0x2 ;  /* 0x0000000c16187c11 */ /* 0x004fc6000f8010ff */
[C---:B------:R-:W-:Y:S01]  /*2280*/  IMAD R35, R31.reuse, UR15, RZ ;  /* 0x0000000f1f237c24 */ /* 0x040fe2000f8e02ff */
[----:B------:R-:W-:Y:S01]  /*2290*/  LEA.HI.X R25, R22, UR13, R23, 0x2, P0 ;  /* 0x0000000d16197c11 */ /* 0x000fe200080f1417 */
[----:B----4-:R-:W-:Y:S01]  /*22a0*/  IMAD.WIDE.U32 R28, R31, UR14, R10 ;  /* 0x0000000e1f1c7c25 */ /* 0x010fe2000f8e000a */
[----:B------:R-:W-:-:S03]  /*22b0*/  LEA R22, P0, R26, UR8, 0x2 ;  /* 0x000000081a167c11 */ /* 0x000fc6000f8010ff */
[----:B------:R-:W-:Y:S01]  /*22c0*/  IMAD.IADD R23, R35, 0x1, R27 ;  /* 0x0000000123177824 */ /* 0x000fe200078e021b */
[----:B------:R-:W-:-:S04]  /*22d0*/  IADD3 R27, PT, PT, R29, R35, RZ ;  /* 0x000000231d1b7210 */ /* 0x000fc80007ffe0ff */
[----:B------:R-:W-:Y:S02]  /*22e0*/  LEA.HI.X R23, R26, UR9, R23, 0x2, P0 ;  /* 0x000000091a177c11 */ /* 0x000fe400080f1417 */
[----:B------:R-:W-:-:S04]  /*22f0*/  LEA R26, P0, R28, UR8, 0x2 ;  /* 0x000000081c1a7c11 */ /* 0x000fc8000f8010ff */
[----:B------:R-:W-:Y:S01]  /*2300*/  LEA.HI.X R27, R28, UR9, R27, 0x2, P0 ;  /* 0x000000091c1b7c11 */ /* 0x000fe200080f141b */
[----:B---3--:R-:W-:-:S04]  /*2310*/  FMUL.FTZ R30, R3, R30 ;  /* 0x0000001e031e7220 */ /* 0x008fc80000410000 */
[----:B-----5:R-:W-:-:S05]  /*2320*/  FFMA.FTZ R35, R33, R8, R30 ;  /* 0x0000000821237223 */ /* 0x020fca000001001e */
[----:B------:R1:W-:Y:S04]  /*2330*/  STG.E desc[UR10][R24.64], R35 ;  /* 0x0000002318007986 */ /* 0x0003e8000c10190a */
[----:B------:R-:W2:Y:S04]  /*2340*/  LDG.E R22, desc[UR10][R22.64] ;  /* 0x0000000a16167981 */ /* 0x000ea8000c1e1900 */
[----:B------:R-:W3:Y:S01]  /*2350*/  LDG.E R26, desc[UR10][R26.64] ;  /* 0x0000000a1a1a7981 */ /* 0x000ee2000c1e1900 */
[----:B------:R-:W-:-:S04]  /*2360*/  IMAD.WIDE.U32 R12, R31, UR6, R12 ;  /* 0x000000061f0c7c25 */ /* 0x000fc8000f8e000c */
[----:B------:R-:W-:Y:S01]  /*2370*/  IMAD R31, R31, UR7, R13 ;  /* 0x000000071f1f7c24 */ /* 0x000fe2000f8e020d */
[----:B------:R-:W-:Y:S01]  /*2380*/  LEA R28, P0, R12, UR12, 0x2 ;  /* 0x0000000c0c1c7c11 */ /* 0x000fe2000f8010ff */
[----:B------:R-:W-:-:S03]  /*2390*/  VIADD R6, R6, 0x2 ;  /* 0x0000000206067836 */ /* 0x000fc60000000000 */
[----:B------:R-:W-:Y:S01]  /*23a0*/  LEA.HI.X R29, R12, UR13, R31, 0x2, P0 ;  /* 0x0000000d0c1d7c11 */ /* 0x000fe200080f141f */
[----:B--2---:R-:W-:-:S04]  /*23b0*/  FMUL.FTZ R8, R3, R22 ;  /* 0x0000001603087220 */ /* 0x004fc80000410000 */
[----:B---3--:R-:W-:-:S05]  /*23c0*/  FFMA.FTZ R33, R33, R26, R8 ;  /* 0x0000001a21217223 */ /* 0x008fca0000010008 */
[----:B------:R1:W-:Y:S02]  /*23d0*/  STG.E desc[UR10][R28.64], R33 ;  /* 0x000000211c007986 */ /* 0x0003e4000c10190a */
.L_x_214:
[----:B------:R-:W-:Y:S05]  /*23e0*/  BRA.U UP2, `(.L_x_212) ;  /* 0x00000001026c7547 */ /* 0x000fea000b800000 */
[----:B------:R-:W2:Y:S01]  /*23f0*/  LDCU.64 UR6, c[0x0][0x3b8] ;  /* 0x00007700ff0677ac */ /* 0x000ea20008000a00 */
[----:B------:R-:W-:Y:S01]  /*2400*/  IMAD.MOV.U32 R8, RZ, RZ, R20 ;  /* 0x000000ffff087224 */ /* 0x000fe200078e0014 */
[----:B------:R-:W-:Y:S01]  /*2410*/  MOV R10, R18 ;  /* 0x00000012000a7202 */ /* 0x000fe20000000f00 */
[----:B------:R-:W3:Y:S02]  /*2420*/  LDCU.64 UR8, c[0x0][0x390] ;  /* 0x00007200ff0877ac */ /* 0x000ee40008000a00 */
[----:B--2---:R-:W-:-:S04]  /*2430*/  IMAD.WIDE.U32 R8, R6, UR6, R8 ;  /* 0x0000000606087c25 */ /* 0x004fc8000f8e0008 */
[----:B----4-:R-:W-:Y:S01]  /*2440*/  IMAD R13, R6, UR7, RZ ;  /* 0x00000007060d7c24 */ /* 0x010fe2000f8e02ff */
[----:B---3--:R-:W-:Y:S01]  /*2450*/  LEA R18, P1, R8, UR8, 0x2 ;  /* 0x0000000808127c11 */ /* 0x008fe2000f8210ff */
[----:B------:R-:W-:Y:S01]  /*2460*/  IMAD.WIDE.U32 R10, R6, UR6, R10 ;  /* 0x00000006060a7c25 */ /* 0x000fe2000f8e000a */
[----:B------:R-:W2:Y:S03]  /*2470*/  LDCU.64 UR6, c[0x0][0x3f0] ;  /* 0x00007e00ff0677ac */ /* 0x000ea60008000a00 */
[----:B------:R-:W-:Y:S01]  /*2480*/  IMAD.IADD R9, R13, 0x1, R9 ;  /* 0x000000010d097824 */ /* 0x000fe200078e0209 */
[----:B------:R-:W-:Y:S01]  /*2490*/  LEA R12, P0, R10, UR8, 0x2 ;  /* 0x000000080a0c7c11 */ /* 0x000fe2000f8010ff */
[----:B------:R-:W-:-:S03]  /*24a0*/  IMAD.IADD R11, R11, 0x1, R13 ;  /* 0x000000010b0b7824 */ /* 0x000fc600078e020d */
[----:B------:R-:W-:Y:S02]  /*24b0*/  LEA.HI.X R19, R8, UR9, R9, 0x2, P1 ;  /* 0x0000000908137c11 */ /* 0x000fe400088f1409 */
[----:B------:R-:W-:Y:S01]  /*24c0*/  LEA.HI.X R13, R10, UR9, R11, 0x2, P0 ;  /* 0x000000090a0d7c11 */ /* 0x000fe200080f140b */
[----:B------:R-:W3:Y:S02]  /*24d0*/  LDCU.64 UR8, c[0x0][0x3c8] ;  /* 0x00007900ff0877ac */ /* 0x000ee40008000a00 */
[----:B------:R-:W4:Y:S04]  /*24e0*/  LDG.E R18, desc[UR10][R18.64] ;  /* 0x0000000a12127981 */ /* 0x000f28000c1e1900 */
[----:B------:R-:W5:Y:S01]  /*24f0*/  LDG.E R12, desc[UR10][R12.64] ;  /* 0x0000000a0c0c7981 */ /* 0x000f62000c1e1900 */
[----:B------:R-:W-:Y:S01]  /*2500*/  MOV R8, R16 ;  /* 0x0000001000087202 */ /* 0x000fe20000000f00 */
[----:B------:R-:W-:-:S02]  /*2510*/  IMAD.MOV.U32 R9, RZ, RZ, R7 ;  /* 0x000000ffff097224 */ /* 0x000fc400078e0007 */
[----:B------:R-:W-:Y:S02]  /*2520*/  FADD.FTZ R10, -R3, 1 ;  /* 0x3f800000030a7421 */ /* 0x000fe40000010100 */
[----:B--2---:R-:W-:-:S04]  /*2530*/  IMAD.WIDE.U32 R8, R6, UR6, R8 ;  /* 0x0000000606087c25 */ /* 0x004fc8000f8e0008 */
[----:B------:R-:W-:Y:S01]  /*2540*/  IMAD R7, R6, UR7, R9 ;  /* 0x0000000706077c24 */ /* 0x000fe2000f8e0209 */
[----:B---3--:R-:W-:-:S04]  /*2550*/  LEA R6, P0, R8, UR8, 0x2 ;  /* 0x0000000808067c11 */ /* 0x008fc8000f8010ff */
[----:B------:R-:W-:Y:S01]  /*2560*/  LEA.HI.X R7, R8, UR9, R7, 0x2, P0 ;  /* 0x0000000908077c11 */ /* 0x000fe200080f1407 */
[----:B----4-:R-:W-:-:S04]  /*2570*/  FMUL.FTZ R9, R3, R18 ;  /* 0x0000001203097220 */ /* 0x010fc80000410000 */
[----:B-----5:R-:W-:-:S05]  /*2580*/  FFMA.FTZ R9, R10, R12, R9 ;  /* 0x0000000c0a097223 */ /* 0x020fca0000010009 */
[----:B------:R2:W-:Y:S02]  /*2590*/  STG.E desc[UR10][R6.64], R9 ;  /* 0x0000000906007986 */ /* 0x0005e4000c10190a */
.L_x_212:
[----:B------:R-:W-:Y:S05]  /*25a0*/  BRA.U UP0, `(.L_x_215) ;  /* 0xffffffe900fc7547 */ /* 0x000fea000b83ffff */
[----:B------:R-:W-:Y:S05]  /*25b0*/  EXIT ;  /* 0x000000000000794d */ /* 0x000fea0003800000 */
.L_x_216:
        /* <DEDUP_REMOVED lines=12> */
.L_x_238:


//--------------------- .text._ZN2at6native52_GLOBAL__N__f9ca3f21_19_UpSampleLinear1d_cu_bb295a3027upsample_linear1d_out_frameIddEEviT0_bNS_27GenericPackedTensorAccessorIKT_Lm3ENS_16DefaultPtrTraitsElEENS4_IS5_Lm3ES7_lEE --------------------------
	.section	.text._ZN2at6native52_GLOBAL__N__f9ca3f21_19_UpSampleLinear1d_cu_bb295a3027upsample_linear1d_out_frameIddEEviT0_bNS_27GenericPackedTensorAccessorIKT_Lm3ENS_16DefaultPtrTraitsElEENS4_IS5_Lm3ES7_lEE,"ax",@progbits
	.align	128
.text._ZN2at6native52_GLOBAL__N__f9ca3f21_19_UpSampleLinear1d_cu_bb295a3027upsample_linear1d_out_frameIddEEviT0_bNS_27GenericPackedTensorAccessorIKT_Lm3ENS_16DefaultPtrTraitsElEENS4_IS5_Lm3ES7_lEE:
        .type           _ZN2at6native52_GLOBAL__N__f9ca3f21_19_UpSampleLinear1d_cu_bb295a3027upsample_linear1d_out_frameIddEEviT0_bNS_27GenericPackedTensorAccessorIKT_Lm3ENS_16DefaultPtrTraitsElEENS4_IS5_Lm3ES7_lEE,@function
        .size           _ZN2at6native52_GLOBAL__N__f9ca3f21_19_UpSampleLinear1d_cu_bb295a3027upsample_linear1d_out_frameIddEEviT0_bNS_27GenericPackedTensorAccessorIKT_Lm3ENS_16DefaultPtrTraitsElEENS4_IS5_Lm3ES7_lEE,(.L_x_239 - _ZN2at6native52_GLOBAL__N__f9ca3f21_19_UpSampleLinear1d_cu_bb295a3027upsample_linear1d_out_frameIddEEviT0_bNS_27GenericPackedTensorAccessorIKT_Lm3ENS_16DefaultPtrTraitsElEENS4_IS5_Lm3ES7_lEE)
        .other          _ZN2at6native52_GLOBAL__N__f9ca3f21_19_UpSampleLinear1d_cu_bb295a3027upsample_linear1d_out_frameIddEEviT0_bNS_27GenericPackedTensorAccessorIKT_Lm3ENS_16DefaultPtrTraitsElEENS4_IS5_Lm3ES7_lEE,@"STO_CUDA_ENTRY STV_DEFAULT"
_ZN2at6native52_GLOBAL__N__f9ca3f21_19_UpSampleLinear1d_cu_bb295a3027upsample_linear1d_out_frameIddEEviT0_bNS_27GenericPackedTensorAccessorIKT_Lm3ENS_16DefaultPtrTraitsElEENS4_IS5_Lm3ES7_lEE:
        /* <DEDUP_REMOVED lines=22> */
[----:B------:R-:W-:-:S06]  /*0160*/  IMAD.HI.U32 R3, R3, R7, R2 ;  /* 0x0000000703037227 */ /* 0x000fcc00078e0002 */
        /* <DEDUP_REMOVED lines=9> */
[----:B------:R-:W-:Y:S01]  /*0200*/  @!P1 IMAD.MOV R22, RZ, RZ, -R22 ;  /* 0x000000ffff169224 */ /* 0x000fe200078e0a16 */
[----:B------:R-:W-:-:S09]  /*0210*/  @!P0 LOP3.LUT R22, RZ, R8, RZ, 0x33, !PT ;  /* 0x00000008ff168212 */ /* 0x000fd200078e33ff */
[----:B--2---:R-:W-:Y:S05]  /*0220*/  @P2 BRA `(.L_x_217) ;  /* 0x0000000c00782947 */ /* 0x004fea0003800000 */
[----:B------:R-:W0:Y:S02]  /*0230*/  LDC R0, c[0x0][0x3a0] ;  /* 0x0000e800ff007b82 */ /* 0x000e240000000800 */
[----:B0-----:R-:W-:-:S13]  /*0240*/  ISETP.GE.AND P0, PT, R0, 0x1, PT ;  /* 0x000000010000780c */ /* 0x001fda0003f06270 */
[----:B------:R-:W-:Y:S05]  /*0250*/  @!P0 EXIT ;  /* 0x000000000000894d */ /* 0x000fea0003800000 */
[----:B------:R-:W0:Y:S01]  /*0260*/  LDCU UR5, c[0x0][0x3a8] ;  /* 0x00007500ff0577ac */ /* 0x000e220008000800 */
[----:B------:R-:W-:Y:S01]  /*0270*/  SHF.R.S32.HI R0, RZ, 0x1f, R22 ;  /* 0x0000001fff007819 */ /* 0x000fe20000011416 */
[----:B------:R-:W1:Y:S01]  /*0280*/  LDCU.64 UR6, c[0x0][0x3c8] ;  /* 0x00007900ff0677ac */ /* 0x000e620008000a00 */
[----:B------:R-:W2:Y:S01]  /*0290*/  LDCU.64 UR12, c[0x0][0x400] ;  /* 0x00008000ff0c77ac */ /* 0x000ea20008000a00 */
[----:B0-----:R-:W-:Y:S02]  /*02a0*/  UISETP.GE.AND UP0, UPT, UR5, 0x1, UPT ;  /* 0x000000010500788c */ /* 0x001fe4000bf06270 */
[----:B-1----:R-:W-:-:S04]  /*02b0*/  IMAD R3, R0, UR6, RZ ;  /* 0x0000000600037c24 */ /* 0x002fc8000f8e02ff */
[----:B------:R-:W-:Y:S01]  /*02c0*/  PLOP3.LUT P0, PT, PT, PT, UP0, 0x80, 0x8 ;  /* 0x000000000008781c */ /* 0x000fe20003f0f008 */
[----:B------:R-:W-:-:S04]  /*02d0*/  IMAD.WIDE.U32 R24, R22, UR6, RZ ;  /* 0x0000000616187c25 */ /* 0x000fc8000f8e00ff */
[----:B--2---:R-:W-:Y:S02]  /*02e0*/  IMAD R5, R0, UR12, RZ ;  /* 0x0000000c00057c24 */ /* 0x004fe4000f8e02ff */
[C---:B------:R-:W-:Y:S02]  /*02f0*/  IMAD R3, R22.reuse, UR7, R3 ;  /* 0x0000000716037c24 */ /* 0x040fe4000f8e0203 */
[----:B------:R-:W-:-:S04]  /*0300*/  IMAD R5, R22, UR13, R5 ;  /* 0x0000000d16057c24 */ /* 0x000fc8000f8e0205 */
[----:B------:R-:W-:Y:S05]  /*0310*/  @!P0 EXIT ;  /* 0x000000000000894d */ /* 0x000fea0003800000 */
[----:B------:R-:W-:Y:S01]  /*0320*/  IMAD.WIDE.U32 R22, R22, UR12, RZ ;  /* 0x0000000c16167c25 */ /* 0x000fe2000f8e00ff */
[----:B------:R-:W-:Y:S02]  /*0330*/  ULOP3.LUT UR8, UR5, 0x7, URZ, 0xc0, !UPT ;  /* 0x0000000705087892 */ /* 0x000fe4000f8ec0ff */
[----:B------:R-:W-:Y:S01]  /*0340*/  ULOP3.LUT UR5, UR5, 0x7ffffff8, URZ, 0xc0, !UPT ;  /* 0x7ffffff805057892 */ /* 0x000fe2000f8ec0ff */
[----:B------:R-:W-:Y:S01]  /*0350*/  IMAD.IADD R29, R25, 0x1, R3 ;  /* 0x00000001191d7824 */ /* 0x000fe200078e0203 */
[----:B------:R-:W-:Y:S01]  /*0360*/  IADD3 R28, PT, PT, R23, R5, RZ ;  /* 0x00000005171c7210 */ /* 0x000fe20007ffe0ff */
[----:B------:R-:W-:-:S09]  /*0370*/  UMOV UR4, URZ ;  /* 0x000000ff00047c82 */ /* 0x000fd20008000000 */
.L_x_223:
[----:B0-----:R-:W0:Y:S01]  /*0380*/  LDC.64 R8, c[0x0][0x3b8] ;  /* 0x0000ee00ff087b82 */ /* 0x001e220000000a00 */
[----:B-1----:R-:W1:Y:S01]  /*0390*/  LDCU UR7, c[0x0][0x3a8] ;  /* 0x00007500ff0777ac */ /* 0x002e620008000800 */
[----:B---3--:R-:W-:Y:S02]  /*03a0*/  IMAD.MOV.U32 R2, RZ, RZ, R24 ;  /* 0x000000ffff027224 */ /* 0x008fe400078e0018 */
[----:B------:R-:W-:-:S04]  /*03b0*/  IMAD.MOV.U32 R3, RZ, RZ, R29 ;  /* 0x000000ffff037224 */ /* 0x000fc800078e001d */
[----:B--2---:R-:W2:Y:S01]  /*03c0*/  LDC.64 R4, c[0x0][0x3f0] ;  /* 0x0000fc00ff047b82 */ /* 0x004ea20000000a00 */
[----:B-1----:R-:W-:Y:S01]  /*03d0*/  UISETP.GE.U32.AND UP0, UPT, UR7, 0x8, UPT ;  /* 0x000000080700788c */ /* 0x002fe2000bf06070 */
[----:B0-----:R-:W-:-:S04]  /*03e0*/  IMAD.WIDE.U32 R10, R8, UR4, R2 ;  /* 0x00000004080a7c25 */ /* 0x001fc8000f8e0002 */
[----:B------:R-:W-:Y:S02]  /*03f0*/  IMAD.MOV.U32 R2, RZ, RZ, R22 ;  /* 0x000000ffff027224 */ /* 0x000fe400078e0016 */
[----:B------:R-:W-:Y:S02]  /*0400*/  IMAD.MOV.U32 R3, RZ, RZ, R28 ;  /* 0x000000ffff037224 */ /* 0x000fe400078e001c */
[----:B------:R-:W-:Y:S02]  /*0410*/  IMAD R9, R9, UR4, R11 ;  /* 0x0000000409097c24 */ /* 0x000fe4000f8e020b */
[----:B--2---:R-:W-:-:S04]  /*0420*/  IMAD.WIDE.U32 R12, R4, UR4, R2 ;  /* 0x00000004040c7c25 */ /* 0x004fc8000f8e0002 */
[----:B------:R-:W-:Y:S02]  /*0430*/  IMAD R0, R5, UR4, R13 ;  /* 0x0000000405007c24 */ /* 0x000fe4000f8e020d */
[----:B------:R-:W-:Y:S01]  /*0440*/  IMAD.MOV.U32 R2, RZ, RZ, RZ ;  /* 0x000000ffff027224 */ /* 0x000fe200078e00ff */
[----:B------:R-:W-:Y:S06]  /*0450*/  BRA.U !UP0, `(.L_x_218) ;  /* 0x0000000508207547 */ /* 0x000fec000b800000 */
[----:B------:R-:W0:Y:S01]  /*0460*/  LDC.64 R14, c[0x0][0x3f8] ;  /* 0x0000fe00ff0e7b82 */ /* 0x000e220000000a00 */
[----:B------:R-:W1:Y:S01]  /*0470*/  LDCU.64 UR14, c[0x0][0x3d0] ;  /* 0x00007a00ff0e77ac */ /* 0x000e620008000a00 */
[----:B------:R-:W2:Y:S01]  /*0480*/  LDCU.64 UR16, c[0x0][0x398] ;  /* 0x00007300ff1077ac */ /* 0x000ea20008000a00 */
[----:B------:R-:W3:Y:S01]  /*0490*/  LDCU.64 UR18, c[0x0][0x3c0] ;  /* 0x00007800ff1277ac */ /* 0x000ee20008000a00 */
[----:B------:R-:W-:Y:S01]  /*04a0*/  UIADD3 UR9, UPT, UPT, -UR5, URZ, URZ ;  /* 0x000000ff05097290 */ /* 0x000fe2000fffe1ff */
[----:B-1----:R-:W-:Y:S02]  /*04b0*/  LEA R3, P0, R12, UR14, 0x3 ;  /* 0x0000000e0c037c11 */ /* 0x002fe4000f8018ff */
[----:B--2---:R-:W-:Y:S02]  /*04c0*/  LEA R6, P1, R10, UR16, 0x3 ;  /* 0x000000100a067c11 */ /* 0x004fe4000f8218ff */
[----:B------:R-:W-:Y:S02]  /*04d0*/  LEA.HI.X R2, R12, UR15, R0, 0x3, P0 ;  /* 0x0000000f0c027c11 */ /* 0x000fe400080f1c00 */
[----:B------:R-:W-:Y:S01]  /*04e0*/  LEA.HI.X R4, R10, UR17, R9, 0x3, P1 ;  /* 0x000000110a047c11 */ /* 0x000fe200088f1c09 */
[----:B---3--:R-:W-:Y:S01]  /*04f0*/  USHF.L.U64.HI UR12, UR18, 0x3, UR19 ;  /* 0x00000003120c7899 */ /* 0x008fe20008010213 */
[C-C-:B0-----:R-:W-:Y:S01]  /*0500*/  SHF.L.U64.HI R5, R14.reuse, 0x3, R15.reuse ;  /* 0x000000030e057819 */ /* 0x141fe2000001020f */
[----:B------:R-:W-:Y:S01]  /*0510*/  USHF.L.U64.HI UR6, UR18, 0x6, UR19 ;  /* 0x0000000612067899 */ /* 0x000fe20008010213 */
[----:B------:R-:W-:-:S11]  /*0520*/  SHF.L.U64.HI R7, R14, 0x6, R15 ;  /* 0x000000060e077819 */ /* 0x000fd6000001020f */
.L_x_219:
[----:B0-----:R-:W-:Y:S02]  /*0530*/  IMAD.MOV.U32 R16, RZ, RZ, R6 ;  /* 0x000000ffff107224 */ /* 0x001fe400078e0006 */
[----:B------:R-:W-:-:S06]  /*0540*/  IMAD.MOV.U32 R17, RZ, RZ, R4 ;  /* 0x000000ffff117224 */ /* 0x000fcc00078e0004 */
[----:B------:R-:W2:Y:S01]  /*0550*/  LDG.E.64 R16, desc[UR10][R16.64] ;  /* 0x0000000a10107981 */ /* 0x000ea2000c1e1b00 */
[----:B------:R-:W-:Y:S01]  /*0560*/  USHF.L.U32 UR13, UR18, 0x3, URZ ;  /* 0x00000003120d7899 */ /* 0x000fe200080006ff */
[----:B------:R-:W-:Y:S01]  /*0570*/  IMAD.MOV.U32 R20, RZ, RZ, R3 ;  /* 0x000000ffff147224 */ /* 0x000fe200078e0003 */
[----:B------:R-:W-:-:S04]  /*0580*/  MOV R21, R2 ;  /* 0x0000000200157202 */ /* 0x000fc80000000f00 */
[----:B------:R-:W-:-:S04]  /*0590*/  IADD3 R18, P0, PT, R6, UR13, RZ ;  /* 0x0000000d06127c10 */ /* 0x000fc8000ff1e0ff */
[----:B------:R-:W-:Y:S01]  /*05a0*/  IADD3.X R19, PT, PT, R4, UR12, RZ, P0, !PT ;  /* 0x0000000c04137c10 */ /* 0x000fe200087fe4ff */
[----:B------:R-:W-:Y:S01]  /*05b0*/  IMAD.SHL.U32 R8, R14, 0x8, RZ ;  /* 0x000000080e087824 */ /* 0x000fe200078e00ff */
[----:B--2---:R0:W-:Y:S04]  /*05c0*/  STG.E.64 desc[UR10][R20.64], R16 ;  /* 0x0000001014007986 */ /* 0x0041e8000c101b0a */
[----:B0-----:R0:W2:Y:S01]  /*05d0*/  LDG.E.64 R20, desc[UR10][R18.64] ;  /* 0x0000000a12147981 */ /* 0x0010a2000c1e1b00 */
[----:B------:R-:W-:-:S05]  /*05e0*/  IADD3 R16, P0, PT, R3, R8, RZ ;  /* 0x0000000803107210 */ /* 0x000fca0007f1e0ff */
[----:B------:R-:W-:Y:S01]  /*05f0*/  IMAD.X R17, R2, 0x1, R5, P0 ;  /* 0x0000000102117824 */ /* 0x000fe200000e0605 */
[----:B0-----:R-:W-:-:S04]  /*0600*/  IADD3 R18, P1, PT, R18, UR13, RZ ;  /* 0x0000000d12127c10 */ /* 0x001fc8000ff3e0ff */
[----:B------:R-:W-:Y:S01]  /*0610*/  IADD3.X R19, PT, PT, R19, UR12, RZ, P1, !PT ;  /* 0x0000000c13137c10 */ /* 0x000fe20008ffe4ff */
        /* <DEDUP_REMOVED lines=30> */
[----:B--2---:R0:W-:Y:S05]  /*0800*/  STG.E.64 desc[UR10][R16.64], R20 ;  /* 0x0000001410007986 */ /* 0x0041ea000c101b0a */
[----:B------:R-:W2:Y:S01]  /*0810*/  LDG.E.64 R18, desc[UR10][R18.64] ;  /* 0x0000000a12127981 */ /* 0x000ea2000c1e1b00 */
[----:B------:R-:W-:Y:S01]  /*0820*/  UIADD3 UR9, UPT, UPT, UR9, 0x8, URZ ;  /* 0x0000000809097890 */ /* 0x000fe2000fffe0ff */
[----:B------:R-:W-:-:S03]  /*0830*/  MOV R15, UR18 ;  /* 0x00000012000f7c02 */ /* 0x000fc60008000f00 */
[----:B------:R-:W-:Y:S01]  /*0840*/  UISETP.NE.AND UP0, UPT, UR9, URZ, UPT ;  /* 0x000000ff0900728c */ /* 0x000fe2000bf05270 */
[----:B------:R-:W-:Y:S02]  /*0850*/  LEA R6, P1, R15, R6, 0x6 ;  /* 0x000000060f067211 */ /* 0x000fe400078230ff */
[----:B0-----:R-:W-:Y:S02]  /*0860*/  IADD3 R16, P0, PT, R16, R8, RZ ;  /* 0x0000000810107210 */ /* 0x001fe40007f1e0ff */
[----:B------:R-:W-:-:S03]  /*0870*/  IADD3.X R4, PT, PT, R4, UR6, RZ, P1, !PT ;  /* 0x0000000604047c10 */ /* 0x000fc60008ffe4ff */
[----:B------:R-:W-:Y:S01]  /*0880*/  IMAD.X R17, R17, 0x1, R5, P0 ;  /* 0x0000000111117824 */ /* 0x000fe200000e0605 */
[----:B------:R-:W-:-:S05]  /*0890*/  LEA R3, P0, R14, R3, 0x6 ;  /* 0x000000030e037211 */ /* 0x000fca00078030ff */
[----:B------:R-:W-:Y:S01]  /*08a0*/  IMAD.X R2, R2, 0x1, R7, P0 ;  /* 0x0000000102027824 */ /* 0x000fe200000e0607 */
[----:B--2---:R0:W-:Y:S01]  /*08b0*/  STG.E.64 desc[UR10][R16.64], R18 ;  /* 0x0000001210007986 */ /* 0x0041e2000c101b0a */
[----:B------:R-:W-:Y:S06]  /*08c0*/  BRA.U UP0, `(.L_x_219) ;  /* 0xfffffffd00187547 */ /* 0x000fec000b83ffff */
[----:B------:R-:W-:-:S07]  /*08d0*/  IMAD.U32 R2, RZ, RZ, UR5 ;  /* 0x00000005ff027e24 */ /* 0x000fce000f8e00ff */
.L_x_218:
[----:B------:R-:W-:-:S09]  /*08e0*/  UISETP.NE.AND UP0, UPT, UR8, URZ, UPT ;  /* 0x000000ff0800728c */ /* 0x000fd2000bf05270 */
[----:B------:R-:W-:Y:S05]  /*08f0*/  BRA.U !UP0, `(.L_x_220) ;  /* 0x0000000508b07547 */ /* 0x000fea000b800000 */
[----:B------:R-:W-:Y:S02]  /*0900*/  UIADD3 UR6, UPT, UPT, UR8, -0x1, URZ ;  /* 0xffffffff08067890 */ /* 0x000fe4000fffe0ff */
[----:B------:R-:W-:Y:S02]  /*0910*/  ULOP3.LUT UP1, UR9, UR7, 0x3, URZ, 0xc0, !UPT ;  /* 0x0000000307097892 */ /* 0x000fe4000f82c0ff */
[----:B------:R-:W-:-:S09]  /*0920*/  UISETP.GE.U32.AND UP0, UPT, UR6, 0x3, UPT ;  /* 0x000000030600788c */ /* 0x000fd2000bf06070 */
[----:B------:R-:W-:Y:S05]  /*0930*/  BRA.U !UP0, `(.L_x_221) ;  /* 0x0000000108d07547 */ /* 0x000fea000b800000 */
        /* <DEDUP_REMOVED lines=10> */
[----:B------:R1:W2:Y:S01]  /*09e0*/  LDG.E.64 R4, desc[UR10][R14.64] ;  /* 0x0000000a0e047981 */ /* 0x0002a2000c1e1b00 */
[----:B------:R-:W-:-:S04]  /*09f0*/  VIADD R3, R2, 0x1 ;  /* 0x0000000102037836 */ /* 0x000fc80000000000 */
[----:B0-----:R-:W-:-:S04]  /*0a00*/  IMAD.WIDE.U32 R18, R3, UR12, R6 ;  /* 0x0000000c03127c25 */ /* 0x001fc8000f8e0006 */
[----:B-1----:R-:W-:Y:S01]  /*0a10*/  IMAD.MOV.U32 R14, RZ, RZ, R12 ;  /* 0x000000ffff0e7224 */ /* 0x002fe200078e000c */
[----:B------:R-:W-:Y:S01]  /*0a20*/  LEA R26, P1, R18, UR14, 0x3 ;  /* 0x0000000e121a7c11 */ /* 0x000fe2000f8218ff */
[----:B------:R-:W-:Y:S02]  /*0a30*/  IMAD.MOV.U32 R15, RZ, RZ, R0 ;  /* 0x000000ffff0f7224 */ /* 0x000fe400078e0000 */
[----:B---3--:R-:W-:-:S04]  /*0a40*/  IMAD.WIDE.U32 R16, R2, UR16, R14 ;  /* 0x0000001002107c25 */ /* 0x008fc8000f8e000e */
[----:B------:R-:W-:Y:S01]  /*0a50*/  IMAD R8, R2, UR17, R17 ;  /* 0x0000001102087c24 */ /* 0x000fe2000f8e0211 */
[----:B----4-:R-:W-:Y:S01]  /*0a60*/  LEA R20, P0, R16, UR18, 0x3 ;  /* 0x0000001210147c11 */ /* 0x010fe2000f8018ff */
[----:B------:R-:W-:-:S03]  /*0a70*/  IMAD R17, R3, UR13, R19 ;  /* 0x0000000d03117c24 */ /* 0x000fc6000f8e0213 */
[----:B------:R-:W-:Y:S02]  /*0a80*/  LEA.HI.X R21, R16, UR19, R8, 0x3, P0 ;  /* 0x0000001310157c11 */ /* 0x000fe400080f1c08 */
[----:B------:R-:W-:-:S03]  /*0a90*/  LEA.HI.X R27, R18, UR15, R17, 0x3, P1 ;  /* 0x0000000f121b7c11 */ /* 0x000fc600088f1c11 */
[----:B--2---:R0:W-:Y:S04]  /*0aa0*/  STG.E.64 desc[UR10][R20.64], R4 ;  /* 0x0000000414007986 */ /* 0x0041e8000c101b0a */
[----:B------:R-:W2:Y:S01]  /*0ab0*/  LDG.E.64 R26, desc[UR10][R26.64] ;  /* 0x0000000a1a1a7981 */ /* 0x000ea2000c1e1b00 */
[----:B------:R-:W-:Y:S02]  /*0ac0*/  VIADD R8, R2, 0x2 ;  /* 0x0000000202087836 */ /* 0x000fe40000000000 */
[----:B------:R-:W-:-:S04]  /*0ad0*/  IMAD.WIDE.U32 R16, R3, UR16, R14 ;  /* 0x0000001003107c25 */ /* 0x000fc8000f8e000e */
[----:B------:R-:W-:Y:S01]  /*0ae0*/  IMAD R3, R3, UR17, R17 ;  /* 0x0000001103037c24 */ /* 0x000fe2000f8e0211 */
[----:B------:R-:W-:Y:S01]  /*0af0*/  LEA R18, P0, R16, UR18, 0x3 ;  /* 0x0000001210127c11 */ /* 0x000fe2000f8018ff */
[----:B0-----:R-:W-:-:S03]  /*0b00*/  IMAD.WIDE.U32 R4, R8, UR12, R6 ;  /* 0x0000000c08047c25 */ /* 0x001fc6000f8e0006 */
[----:B------:R-:W-:Y:S01]  /*0b10*/  LEA.HI.X R19, R16, UR19, R3, 0x3, P0 ;  /* 0x0000001310137c11 */ /* 0x000fe200080f1c03 */
[----:B------:R-:W-:Y:S01]  /*0b20*/  IMAD R5, R8, UR13, R5 ;  /* 0x0000000d08057c24 */ /* 0x000fe2000f8e0205 */
[----:B------:R-:W-:-:S04]  /*0b30*/  LEA R20, P1, R4, UR14, 0x3 ;  /* 0x0000000e04147c11 */ /* 0x000fc8000f8218ff */
[----:B------:R-:W-:Y:S01]  /*0b40*/  LEA.HI.X R21, R4, UR15, R5, 0x3, P1 ;  /* 0x0000000f04157c11 */ /* 0x000fe200088f1c05 */
[----:B--2---:R0:W-:Y:S05]  /*0b50*/  STG.E.64 desc[UR10][R18.64], R26 ;  /* 0x0000001a12007986 */ /* 0x0041ea000c101b0a */
[----:B------:R-:W2:Y:S01]  /*0b60*/  LDG.E.64 R20, desc[UR10][R20.64] ;  /* 0x0000000a14147981 */ /* 0x000ea2000c1e1b00 */
[----:B------:R-:W-:-:S05]  /*0b70*/  IADD3 R3, PT, PT, R2, 0x3, RZ ;  /* 0x0000000302037810 */ /* 0x000fca0007ffe0ff */
        /* <DEDUP_REMOVED lines=8> */
[----:B--2---:R1:W-:Y:S04]  /*0c00*/  STG.E.64 desc[UR10][R16.64], R20 ;  /* 0x0000001410007986 */ /* 0x0043e8000c101b0a */
[----:B------:R-:W2:Y:S01]  /*0c10*/  LDG.E.64 R18, desc[UR10][R18.64] ;  /* 0x0000000a12127981 */ /* 0x000ea2000c1e1b00 */
[----:B------:R-:W-:-:S04]  /*0c20*/  IMAD.WIDE.U32 R4, R3, UR16, R14 ;  /* 0x0000001003047c25 */ /* 0x000fc8000f8e000e */
[----:B------:R-:W-:Y:S01]  /*0c30*/  IMAD R3, R3, UR17, R5 ;  /* 0x0000001103037c24 */ /* 0x000fe2000f8e0205 */
[----:B------:R-:W-:Y:S01]  /*0c40*/  LEA R6, P0, R4, UR18, 0x3 ;  /* 0x0000001204067c11 */ /* 0x000fe2000f8018ff */
[----:B------:R-:W-:-:S03]  /*0c50*/  VIADD R2, R2, 0x4 ;  /* 0x0000000402027836 */ /* 0x000fc60000000000 */
[----:B------:R-:W-:-:S05]  /*0c60*/  LEA.HI.X R7, R4, UR19, R3, 0x3, P0 ;  /* 0x0000001304077c11 */ /* 0x000fca00080f1c03 */
[----:B--2---:R1:W-:Y:S04]  /*0c70*/  STG.E.64 desc[UR10][R6.64], R18 ;  /* 0x0000001206007986 */ /* 0x0043e8000c101b0a */
.L_x_221:
        /* <DEDUP_REMOVED lines=13> */
[----:B------:R-:W-:-:S05]  /*0d50*/  LEA.HI.X R7, R4, UR13, R3, 0x3, P0 ;  /* 0x0000000d04077c11 */ /* 0x000fca00080f1c03 */
[----:B------:R1:W2:Y:S01]  /*0d60*/  LDG.E.64 R4, desc[UR10][R6.64] ;  /* 0x0000000a06047981 */ /* 0x0002a2000c1e1b00 */
[----:B------:R-:W-:-:S04]  /*0d70*/  VIADD R3, R2, 0x1 ;  /* 0x0000000102037836 */ /* 0x000fc80000000000 */
[----:B------:R-:W-:-:S04]  /*0d80*/  IMAD.WIDE.U32 R14, R3, UR6, R8 ;  /* 0x00000006030e7c25 */ /* 0x000fc8000f8e0008 */
[----:B------:R-:W-:Y:S01]  /*0d90*/  IMAD R21, R3, UR7, R15 ;  /* 0x0000000703157c24 */ /* 0x000fe2000f8e020f */
[C---:B------:R-:W-:Y:S01]  /*0da0*/  LEA R20, P1, R14.reuse, UR12, 0x3 ;  /* 0x0000000c0e147c11 */ /* 0x040fe2000f8218ff */
[----:B-1----:R-:W-:Y:S02]  /*0db0*/  IMAD.MOV.U32 R6, RZ, RZ, R12 ;  /* 0x000000ffff067224 */ /* 0x002fe400078e000c */
[----:B------:R-:W-:Y:S01]  /*0dc0*/  IMAD.MOV.U32 R7, RZ, RZ, R0 ;  /* 0x000000ffff077224 */ /* 0x000fe200078e0000 */
[----:B------:R-:W-:Y:S01]  /*0dd0*/  LEA.HI.X R21, R14, UR13, R21, 0x3, P1 ;  /* 0x0000000d0e157c11 */ /* 0x000fe200088f1c15 */
[----:B0-----:R-:W-:-:S04]  /*0de0*/  IMAD.WIDE.U32 R16, R2, UR14, R6 ;  /* 0x0000000e02107c25 */ /* 0x001fc8000f8e0006 */
[----:B------:R-:W-:Y:S01]  /*0df0*/  IMAD R15, R2, UR15, R17 ;  /* 0x0000000f020f7c24 */ /* 0x000fe2000f8e0211 */
[----:B---3--:R-:W-:-:S04]  /*0e00*/  LEA R18, P0, R16, UR16, 0x3 ;  /* 0x0000001010127c11 */ /* 0x008fc8000f8018ff */
[----:B------:R-:W-:-:S05]  /*0e10*/  LEA.HI.X R19, R16, UR17, R15, 0x3, P0 ;  /* 0x0000001110137c11 */ /* 0x000fca00080f1c0f */
[----:B--2---:R2:W-:Y:S04]  /*0e20*/  STG.E.64 desc[UR10][R18.64], R4 ;  /* 0x0000000412007986 */ /* 0x0045e8000c101b0a */
[----:B------:R-:W3:Y:S01]  /*0e30*/  LDG.E.64 R20, desc[UR10][R20.64] ;  /* 0x0000000a14147981 */ /* 0x000ee2000c1e1b00 */
[----:B------:R-:W-:-:S04]  /*0e40*/  IMAD.WIDE.U32 R6, R3, UR14, R6 ;  /* 0x0000000e03067c25 */ /* 0x000fc8000f8e0006 */
[----:B------:R-:W-:Y:S01]  /*0e50*/  IMAD R3, R3, UR15, R7 ;  /* 0x0000000f03037c24 */ /* 0x000fe2000f8e0207 */
[----:B------:R-:W-:Y:S01]  /*0e60*/  LEA R14, P0, R6, UR16, 0x3 ;  /* 0x00000010060e7c11 */ /* 0x000fe2000f8018ff */
[----:B------:R-:W-:-:S03]  /*0e70*/  VIADD R2, R2, 0x2 ;  /* 0x0000000202027836 */ /* 0x000fc60000000000 */
[----:B------:R-:W-:-:S05]  /*0e80*/  LEA.HI.X R15, R6, UR17, R3, 0x3, P0 ;  /* 0x00000011060f7c11 */ /* 0x000fca00080f1c03 */
[----:B---3--:R2:W-:Y:S04]  /*0e90*/  STG.E.64 desc[UR10][R14.64], R20 ;  /* 0x000000140e007986 */ /* 0x0085e8000c101b0a */
.L_x_222:
[----:B------:R-:W-:Y:S05]  /*0ea0*/  BRA.U UP1, `(.L_x_220) ;  /* 0x0000000101447547 */ /* 0x000fea000b800000 */
        /* <DEDUP_REMOVED lines=8> */
[----:B------:R-:W2:Y:S04]  /*0f30*/  LDCU.64 UR12, c[0x0][0x3d0] ;  /* 0x00007a00ff0c77ac */ /* 0x000ea80008000a00 */
[----:B------:R-:W3:Y:S01]  /*0f40*/  LDG.E.64 R4, desc[UR10][R6.64] ;  /* 0x0000000a06047981 */ /* 0x000ee2000c1e1b00 */
[----:B------:R-:W-:Y:S01]  /*0f50*/  MOV R9, R0 ;  /* 0x0000000000097202 */ /* 0x000fe20000000f00 */
[----:B------:R-:W-:-:S04]  /*0f60*/  IMAD.MOV.U32 R8, RZ, RZ, R12 ;  /* 0x000000ffff087224 */ /* 0x000fc800078e000c */
[----:B-1----:R-:W-:-:S04]  /*0f70*/  IMAD.WIDE.U32 R8, R2, UR6, R8 ;  /* 0x0000000602087c25 */ /* 0x002fc8000f8e0008 */
[----:B------:R-:W-:Y:S01]  /*0f80*/  IMAD R3, R2, UR7, R9 ;  /* 0x0000000702037c24 */ /* 0x000fe2000f8e0209 */
[----:B--2---:R-:W-:-:S04]  /*0f90*/  LEA R2, P0, R8, UR12, 0x3 ;  /* 0x0000000c08027c11 */ /* 0x004fc8000f8018ff */
[----:B------:R-:W-:-:S05]  /*0fa0*/  LEA.HI.X R3, R8, UR13, R3, 0x3, P0 ;  /* 0x0000000d08037c11 */ /* 0x000fca00080f1c03 */
[----:B---3--:R3:W-:Y:S04]  /*0fb0*/  STG.E.64 desc[UR10][R2.64], R4 ;  /* 0x0000000402007986 */ /* 0x0087e8000c101b0a */
.L_x_220:
[----:B------:R-:W4:Y:S01]  /*0fc0*/  LDC R0, c[0x0][0x3a0] ;  /* 0x0000e800ff007b82 */ /* 0x000f220000000800 */
[----:B------:R-:W-:-:S06]  /*0fd0*/  UIADD3 UR4, UPT, UPT, UR4, 0x1, URZ ;  /* 0x0000000104047890 */ /* 0x000fcc000fffe0ff */
[----:B----4-:R-:W-:-:S13]  /*0fe0*/  ISETP.NE.AND P0, PT, R0, UR4, PT ;  /* 0x0000000400007c0c */ /* 0x010fda000bf05270 */
[----:B------:R-:W-:Y:S05]  /*0ff0*/  @!P0 EXIT ;  /* 0x000000000000894d */ /* 0x000fea0003800000 */
[----:B------:R-:W-:Y:S05]  /*1000*/  BRA `(.L_x_223) ;  /* 0xfffffff000dc7947 */ /* 0x000fea000383ffff */
.L_x_217:
        /* <DEDUP_REMOVED lines=16> */
.L_x_224:
[----:B------:R-:W-:Y:S05]  /*1110*/  @!P1 EXIT ;  /* 0x000000000000994d */ /* 0x000fea0003800000 */
[----:B------:R-:W0:Y:S01]  /*1120*/  LDC R0, c[0x0][0x3a8] ;  /* 0x0000ea00ff007b82 */ /* 0x000e220000000800 */
[----:B------:R-:W1:Y:S02]  /*1130*/  F2I.F64.TRUNC R4, R2 ;  /* 0x0000000200047311 */ /* 0x000e64000030d100 */
[----:B-1----:R1:W-:Y:S01]  /*1140*/  STL [R1], R4 ;  /* 0x0000000401007387 */ /* 0x0023e20000100800 */
[----:B0-----:R-:W-:-:S13]  /*1150*/  ISETP.GE.AND P0, PT, R0, 0x1, PT ;  /* 0x000000010000780c */ /* 0x001fda0003f06270 */
[----:B-1----:R-:W-:Y:S05]  /*1160*/  @!P0 EXIT ;  /* 0x000000000000894d */ /* 0x002fea0003800000 */
[----:B------:R-:W0:Y:S01]  /*1170*/  LDCU.64 UR6, c[0x0][0x400] ;  /* 0x00008000ff0677ac */ /* 0x000e220008000a00 */
[----:B------:R-:W-:Y:S01]  /*1180*/  SHF.R.S32.HI R0, RZ, 0x1f, R22 ;  /* 0x0000001fff007819 */ /* 0x000fe20000011416 */
[----:B------:R-:W1:Y:S01]  /*1190*/  I2F.F64 R10, R4 ;  /* 0x00000004000a7312 */ /* 0x000e620000201c00 */
[----:B------:R-:W-:-:S06]  /*11a0*/  UIADD3 UR4, UPT, UPT, UR5, -0x1, URZ ;  /* 0xffffffff05047890 */ /* 0x000fcc000fffe0ff */
[----:B------:R-:W-:Y:S01]  /*11b0*/  ISETP.GE.AND P0, PT, R4, UR4, PT ;  /* 0x0000000404007c0c */ /* 0x000fe2000bf06270 */
[----:B------:R-:W-:Y:S01]  /*11c0*/  UMOV UR4, URZ ;  /* 0x000000ff00047c82 */ /* 0x000fe20008000000 */
[----:B-1----:R-:W-:Y:S01]  /*11d0*/  DADD R10, -R10, R2 ;  /* 0x000000000a0a7229 */ /* 0x002fe20000000102 */
[----:B0-----:R-:W-:Y:S02]  /*11e0*/  IMAD R5, R0, UR6, RZ ;  /* 0x0000000600057c24 */ /* 0x001fe4000f8e02ff */
[----:B------:R-:W-:-:S04]  /*11f0*/  IMAD.WIDE.U32 R6, R22, UR6, RZ ;  /* 0x0000000616067c25 */ /* 0x000fc8000f8e00ff */
[----:B------:R-:W-:Y:S01]  /*1200*/  IMAD R5, R22, UR7, R5 ;  /* 0x0000000716057c24 */ /* 0x000fe2000f8e0205 */
[----:B------:R0:W-:Y:S03]  /*1210*/  STL.64 [R1+0x8], R6 ;  /* 0x0000080601007387 */ /* 0x0001e60000100a00 */
[----:B------:R-:W-:-:S05]  /*1220*/  IMAD.IADD R0, R5, 0x1, R7 ;  /* 0x0000000105007824 */ /* 0x000fca00078e0207 */
[----:B------:R0:W-:Y:S02]  /*1230*/  STL [R1+0x4], R0 ;  /* 0x0000040001007387 */ /* 0x0001e40000100800 */
.L_x_230:
[----:B0-2---:R-:W2:Y:S01]  /*1240*/  LDL R16, [R1] ;  /* 0x0000000001107983 */ /* 0x005ea20000100800 */
[----:B-1-3--:R-:W1:Y:S01]  /*1250*/  LDC.64 R4, c[0x0][0x3c8] ;  /* 0x0000f200ff047b82 */ /* 0x00ae620000000a00 */
[----:B------:R-:W3:Y:S02]  /*1260*/  LDCU.64 UR8, c[0x0][0x3b8] ;  /* 0x00007700ff0877ac */ /* 0x000ee40008000a00 */
[----:B0-----:R-:W4:Y:S01]  /*1270*/  LDL R0, [R1+0x4] ;  /* 0x0000040001007983 */ /* 0x001f220000100800 */
[----:B------:R-:W0:Y:S03]  /*1280*/  LDCU UR5, c[0x0][0x3a8] ;  /* 0x00007500ff0577ac */ /* 0x000e260008000800 */
[----:B------:R-:W4:Y:S01]  /*1290*/  LDL.64 R6, [R1+0x8] ;  /* 0x0000080001067983 */ /* 0x000f220000100a00 */
[----:B------:R-:W5:Y:S01]  /*12a0*/  LDC.64 R2, c[0x0][0x3f0] ;  /* 0x0000fc00ff027b82 */ /* 0x000f620000000a00 */
[----:B------:R-:W5:Y:S01]  /*12b0*/  LDCU UR12, c[0x0][0x3a0] ;  /* 0x00007400ff0c77ac */ /* 0x000f620008000800 */
[----:B---3--:R-:W-:-:S04]  /*12c0*/  UIMAD.WIDE.U32 UR6, UR4, UR8, URZ ;  /* 0x00000008040672a5 */ /* 0x008fc8000f8e00ff */
[----:B------:R-:W-:Y:S02]  /*12d0*/  UIMAD UR7, UR4, UR9, UR7 ;  /* 0x00000009040772a4 */ /* 0x000fe4000f8e0207 */
[----:B0-----:R-:W-:-:S03]  /*12e0*/  UISETP.GE.U32.AND UP1, UPT, UR5, 0x8, UPT ;  /* 0x000000080500788c */ /* 0x001fc6000bf26070 */
[----:B------:R-:W-:Y:S01]  /*12f0*/  UMOV UR5, URZ ;  /* 0x000000ff00057c82 */ /* 0x000fe20008000000 */
[----:B--2---:R-:W-:Y:S02]  /*1300*/  VIADD R12, R16, 0x1 ;  /* 0x00000001100c7836 */ /* 0x004fe40000000000 */
[--C-:B------:R-:W-:Y:S01]  /*1310*/  @P0 IMAD.MOV R12, RZ, RZ, R16.reuse ;  /* 0x000000ffff0c0224 */ /* 0x100fe200078e0210 */
[----:B------:R-:W-:-:S04]  /*1320*/  SHF.R.S32.HI R13, RZ, 0x1f, R16 ;  /* 0x0000001fff0d7819 */ /* 0x000fc80000011410 */
[----:B------:R-:W-:Y:S01]  /*1330*/  SHF.R.S32.HI R9, RZ, 0x1f, R12 ;  /* 0x0000001fff097819 */ /* 0x000fe2000001140c */
[----:B----4-:R-:W-:Y:S02]  /*1340*/  IMAD.MOV.U32 R7, RZ, RZ, R0 ;  /* 0x000000ffff077224 */ /* 0x010fe400078e0000 */
[-C--:B-1----:R-:W-:Y:S02]  /*1350*/  IMAD R0, R13, R4.reuse, RZ ;  /* 0x000000040d007224 */ /* 0x082fe400078e02ff */
[----:B------:R-:W-:Y:S02]  /*1360*/  IMAD R14, R9, R4, RZ ;  /* 0x00000004090e7224 */ /* 0x000fe400078e02ff */
[----:B-----5:R-:W-:-:S04]  /*1370*/  IMAD.WIDE.U32 R8, R2, UR4, R6 ;  /* 0x0000000402087c25 */ /* 0x020fc8000f8e0006 */
[----:B------:R-:W-:Y:S02]  /*1380*/  IMAD R13, R16, R5, R0 ;  /* 0x00000005100d7224 */ /* 0x000fe400078e0200 */
[-C--:B------:R-:W-:Y:S02]  /*1390*/  IMAD R15, R5, R12.reuse, R14 ;  /* 0x0000000c050f7224 */ /* 0x080fe400078e020e */
[----:B------:R-:W-:-:S04]  /*13a0*/  IMAD.WIDE.U32 R6, R4, R12, UR6 ;  /* 0x0000000604067e25 */ /* 0x000fc8000f8e000c */
[----:B------:R-:W-:-:S04]  /*13b0*/  IMAD.WIDE.U32 R4, R16, R4, UR6 ;  /* 0x0000000610047e25 */ /* 0x000fc8000f8e0004 */
[----:B------:R-:W-:Y:S01]  /*13c0*/  IMAD R0, R3, UR4, R9 ;  /* 0x0000000403007c24 */ /* 0x000fe2000f8e0209 */
[----:B------:R-:W-:Y:S01]  /*13d0*/  UIADD3 UR4, UPT, UPT, UR4, 0x1, URZ ;  /* 0x0000000104047890 */ /* 0x000fe2000fffe0ff */
[----:B------:R-:W-:Y:S02]  /*13e0*/  IMAD.IADD R2, R7, 0x1, R15 ;  /* 0x0000000107027824 */ /* 0x000fe400078e020f */
[----:B------:R-:W-:Y:S01]  /*13f0*/  IMAD.IADD R3, R5, 0x1, R13 ;  /* 0x0000000105037824 */ /* 0x000fe200078e020d */
[----:B------:R-:W-:Y:S01]  /*1400*/  UISETP.NE.AND UP0, UPT, UR4, UR12, UPT ;  /* 0x0000000c0400728c */ /* 0x000fe2000bf05270 */
[----:B------:R-:W-:Y:S10]  /*1410*/  BRA.U !UP1, `(.L_x_225) ;  /* 0x0000000509dc7547 */ /* 0x000ff4000b800000 */
[----:B------:R-:W0:Y:S01]  /*1420*/  LDCU UR20, c[0x0][0x3a8] ;  /* 0x00007500ff1477ac */ /* 0x000e220008000800 */
[----:B------:R-:W1:Y:S01]  /*1430*/  LDCU.64 UR8, c[0x0][0x3c0] ;  /* 0x00007800ff0877ac */ /* 0x000e620008000a00 */
[----:B------:R-:W2:Y:S01]  /*1440*/  LDCU.64 UR12, c[0x0][0x3f8] ;  /* 0x00007f00ff0c77ac */ /* 0x000ea20008000a00 */
[----:B------:R-:W3:Y:S01]  /*1450*/  LDCU.64 UR14, c[0x0][0x398] ;  /* 0x00007300ff0e77ac */ /* 0x000ee20008000a00 */
[----:B------:R-:W4:Y:S01]  /*1460*/  LDCU.64 UR16, c[0x0][0x3d0] ;  /* 0x00007a00ff1077ac */ /* 0x000f220008000a00 */
[----:B------:R-:W-:-:S05]  /*1470*/  UMOV UR5, URZ ;  /* 0x000000ff00057c82 */ /* 0x000fca0008000000 */
.L_x_226:
[----:B------:R-:W-:Y:S01]  /*1480*/  MOV R12, R6 ;  /* 0x00000006000c7202 */ /* 0x000fe20000000f00 */
[----:B------:R-:W-:Y:S01]  /*1490*/  IMAD.U32 R23, RZ, RZ, UR5 ;  /* 0x00000005ff177e24 */ /* 0x000fe2000f8e00ff */
[----:B-1----:R-:W-:Y:S01]  /*14a0*/  UIMAD UR6, UR5, UR9, URZ ;  /* 0x00000009050672a4 */ /* 0x002fe2000f8e02ff */
[----:B------:R-:W-:Y:S02]  /*14b0*/  IMAD.MOV.U32 R13, RZ, RZ, R2 ;  /* 0x000000ffff0d7224 */ /* 0x000fe400078e0002 */
[----:B------:R-:W-:-:S04]  /*14c0*/  IMAD.WIDE.U32 R14, R23, UR8, R12 ;  /* 0x00000008170e7c25 */ /* 0x000fc8000f8e000c */
[----:B------:R-:W-:Y:S01]  /*14d0*/  VIADD R15, R15, UR6 ;  /* 0x000000060f0f7c36 */ /* 0x000fe20008000000 */
[C---:B---3--:R-:W-:Y:S01]  /*14e0*/  LEA R24, P1, R14.reuse, UR14, 0x3 ;  /* 0x0000000e0e187c11 */ /* 0x048fe2000f8218ff */
[----:B------:R-:W-:Y:S02]  /*14f0*/  IMAD.MOV.U32 R12, RZ, RZ, R4 ;  /* 0x000000ffff0c7224 */ /* 0x000fe400078e0004 */
[----:B------:R-:W-:Y:S01]  /*1500*/  IMAD.MOV.U32 R13, RZ, RZ, R3 ;  /* 0x000000ffff0d7224 */ /* 0x000fe200078e0003 */
[----:B------:R-:W-:Y:S01]  /*1510*/  LEA.HI.X R25, R14, UR15, R15, 0x3, P1 ;  /* 0x0000000f0e197c11 */ /* 0x000fe200088f1c0f */
[----:B------:R-:W-:-:S04]  /*1520*/  IMAD.WIDE.U32 R12, R23, UR8, R12 ;  /* 0x00000008170c7c25 */ /* 0x000fc8000f8e000c */
[----:B------:R1:W3:Y:S01]  /*1530*/  LDG.E.64 R20, desc[UR10][R24.64] ;  /* 0x0000000a18147981 */ /* 0x0002e2000c1e1b00 */
[----:B------:R-:W-:Y:S01]  /*1540*/  VIADD R13, R13, UR6 ;  /* 0x000000060d0d7c36 */ /* 0x000fe20008000000 */
[----:B------:R-:W-:-:S04]  /*1550*/  LEA R16, P1, R12, UR14, 0x3 ;  /* 0x0000000e0c107c11 */ /* 0x000fc8000f8218ff */
[----:B------:R-:W-:-:S05]  /*1560*/  LEA.HI.X R17, R12, UR15, R13, 0x3, P1 ;  /* 0x0000000f0c117c11 */ /* 0x000fca00088f1c0d */
[----:B------:R5:W3:Y:S01]  /*1570*/  LDG.E.64 R18, desc[UR10][R16.64] ;  /* 0x0000000a10127981 */ /* 0x000ae2000c1e1b00 */
[----:B------:R-:W-:Y:S02]  /*1580*/  IMAD.MOV.U32 R12, RZ, RZ, R8 ;  /* 0x000000ffff0c7224 */ /* 0x000fe400078e0008 */
[----:B------:R-:W-:Y:S01]  /*1590*/  IMAD.MOV.U32 R13, RZ, RZ, R0 ;  /* 0x000000ffff0d7224 */ /* 0x000fe200078e0000 */
[----:B------:R-:W-:Y:S01]  /*15a0*/  MOV R15, UR5 ;  /* 0x00000005000f7c02 */ /* 0x000fe20008000f00 */
[----:B--2---:R-:W-:Y:S01]  /*15b0*/  IMAD.WIDE.U32 R22, R23, UR12, R12 ;  /* 0x0000000c17167c25 */ /* 0x004fe2000f8e000c */
[----:B------:R-:W-:Y:S01]  /*15c0*/  DADD R12, -R10, 1 ;  /* 0x3ff000000a0c7429 */ /* 0x000fe20000000100 */
[----:B------:R-:W-:Y:S02]  /*15d0*/  USHF.L.U32 UR6, UR8, 0x3, URZ ;  /* 0x0000000308067899 */ /* 0x000fe400080006ff */
[----:B------:R-:W-:Y:S01]  /*15e0*/  USHF.L.U64.HI UR19, UR8, 0x3, UR9 ;  /* 0x0000000308137899 */ /* 0x000fe20008010209 */
[----:B------:R-:W-:Y:S01]  /*15f0*/  IMAD R15, R15, UR13, R23 ;  /* 0x0000000d0f0f7c24 */ /* 0x000fe2000f8e0217 */
[----:B----4-:R-:W-:-:S02]  /*1600*/  LEA R14, P1, R22, UR16, 0x3 ;  /* 0x00000010160e7c11 */ /* 0x010fc4000f8218ff */
[----:B-1----:R-:W-:Y:S02]  /*1610*/  IADD3 R24, P2, PT, R24, UR6, RZ ;  /* 0x0000000618187c10 */ /* 0x002fe4000ff5e0ff */
[----:B------:R-:W-:Y:S02]  /*1620*/  LEA.HI.X R15, R22, UR17, R15, 0x3, P1 ;  /* 0x00000011160f7c11 */ /* 0x000fe400088f1c0f */
[----:B------:R-:W-:Y:S02]  /*1630*/  IADD3.X R25, PT, PT, R25, UR19, RZ, P2, !PT ;  /* 0x0000001319197c10 */ /* 0x000fe400097fe4ff */
[----:B-----5:R-:W-:-:S04]  /*1640*/  IADD3 R16, P1, PT, R16, UR6, RZ ;  /* 0x0000000610107c10 */ /* 0x020fc8000ff3e0ff */
[----:B------:R-:W-:Y:S01]  /*1650*/  IADD3.X R17, PT, PT, R17, UR19, RZ, P1, !PT ;  /* 0x0000001311117c10 */ /* 0x000fe20008ffe4ff */
[----:B---3--:R-:W-:-:S08]  /*1660*/  DMUL R20, R10, R20 ;  /* 0x000000140a147228 */ /* 0x008fd00000000000 */
[----:B------:R-:W-:-:S07]  /*1670*/  DFMA R18, R12, R18, R20 ;  /* 0x000000120c12722b */ /* 0x000fce0000000014 */
[----:B------:R1:W-:Y:S04]  /*1680*/  STG.E.64 desc[UR10][R14.64], R18 ;  /* 0x000000120e007986 */ /* 0x0003e8000c101b0a */
[----:B------:R2:W3:Y:S04]  /*1690*/  LDG.E.64 R20, desc[UR10][R16.64] ;  /* 0x0000000a10147981 */ /* 0x0004e8000c1e1b00 */
[----:B-1----:R-:W4:Y:S01]  /*16a0*/  LDG.E.64 R18, desc[UR10][R24.64] ;  /* 0x0000000a18127981 */ /* 0x002f22000c1e1b00 */
[----:B------:R-:W-:Y:S02]  /*16b0*/  USHF.L.U32 UR18, UR12, 0x3, URZ ;  /* 0x000000030c127899 */ /* 0x000fe400080006ff */
[----:B------:R-:W-:Y:S01]  /*16c0*/  USHF.L.U64.HI UR7, UR12, 0x3, UR13 ;  /* 0x000000030c077899 */ /* 0x000fe2000801020d */
[----:B------:R-:W-:-:S03]  /*16d0*/  IADD3 R22, P2, PT, R24, UR6, RZ ;  /* 0x0000000618167c10 */ /* 0x000fc6000ff5e0ff */
[----:B------:R-:W-:Y:S02]  /*16e0*/  IADD3 R14, P1, PT, R14, UR18, RZ ;  /* 0x000000120e0e7c10 */ /* 0x000fe4000ff3e0ff */
[----:B------:R-:W-:Y:S02]  /*16f0*/  IADD3.X R23, PT, PT, R25, UR19, RZ, P2, !PT ;  /* 0x0000001319177c10 */ /* 0x000fe400097fe4ff */
[----:B------:R-:W-:Y:S02]  /*1700*/  IADD3.X R15, PT, PT, R15, UR7, RZ, P1, !PT ;  /* 0x000000070f0f7c10 */ /* 0x000fe40008ffe4ff */
[----:B--2---:R-:W-:-:S04]  /*1710*/  IADD3 R16, P1, PT, R16, UR6, RZ ;  /* 0x0000000610107c10 */ /* 0x004fc8000ff3e0ff */
[----:B------:R-:W-:Y:S01]  /*1720*/  IADD3.X R17, PT, PT, R17, UR19, RZ, P1, !PT ;  /* 0x0000001311117c10 */ /* 0x000fe20008ffe4ff */
[----:B----4-:R-:W-:-:S08]  /*1730*/  DMUL R18, R10, R18 ;  /* 0x000000120a127228 */ /* 0x010fd00000000000 */
[----:B---3--:R-:W-:-:S07]  /*1740*/  DFMA R18, R12, R20, R18 ;  /* 0x000000140c12722b */ /* 0x008fce0000000012 */
[----:B------:R1:W-:Y:S04]  /*1750*/  STG.E.64 desc[UR10][R14.64], R18 ;  /* 0x000000120e007986 */ /* 0x0003e8000c101b0a */
[----:B------:R-:W2:Y:S04]  /*1760*/  LDG.E.64 R20, desc[UR10][R16.64] ;  /* 0x0000000a10147981 */ /* 0x000ea8000c1e1b00 */
[----:B-1----:R1:W3:Y:S01]  /*1770*/  LDG.E.64 R18, desc[UR10][R22.64] ;  /* 0x0000000a16127981 */ /* 0x0022e2000c1e1b00 */
[----:B------:R-:W-:-:S04]  /*1780*/  IADD3 R14, P1, PT, R14, UR18, RZ ;  /* 0x000000120e0e7c10 */ /* 0x000fc8000ff3e0ff */
[----:B------:R-:W-:Y:S02]  /*1790*/  IADD3.X R15, PT, PT, R15, UR7, RZ, P1, !PT ;  /* 0x000000070f0f7c10 */ /* 0x000fe40008ffe4ff */
[----:B-1----:R-:W-:-:S04]  /*17a0*/  IADD3 R22, P2, PT, R22, UR6, RZ ;  /* 0x0000000616167c10 */ /* 0x002fc8000ff5e0ff */
[----:B------:R-:W-:Y:S02]  /*17b0*/  IADD3.X R23, PT, PT, R23, UR19, RZ, P2, !PT ;  /* 0x0000001317177c10 */ /* 0x000fe400097fe4ff */
[----:B------:R-:W-:-:S04]  /*17c0*/  IADD3 R16, P1, PT, R16, UR6, RZ ;  /* 0x0000000610107c10 */ /* 0x000fc8000ff3e0ff */
[----:B------:R-:W-:Y:S01]  /*17d0*/  IADD3.X R17, PT, PT, R17, UR19, RZ, P1, !PT ;  /* 0x0000001311117c10 */ /* 0x000fe20008ffe4ff */
[----:B---3--:R-:W-:-:S08]  /*17e0*/  DMUL R18, R10, R18 ;  /* 0x000000120a127228 */ /* 0x008fd00000000000 */
[----:B--2---:R-:W-:-:S07]  /*17f0*/  DFMA R18, R12, R20, R18 ;  /* 0x000000140c12722b */ /* 0x004fce0000000012 */
        /* <DEDUP_REMOVED lines=46> */
[----:B------:R-:W3:Y:S01]  /*1ae0*/  LDG.E.64 R16, desc[UR10][R16.64] ;  /* 0x0000000a10107981 */ /* 0x000ee2000c1e1b00 */
[----:B------:R-:W-:-:S04]  /*1af0*/  IADD3 R24, P1, PT, R14, UR18, RZ ;  /* 0x000000120e187c10 */ /* 0x000fc8000ff3e0ff */
[----:B------:R-:W-:Y:S01]  /*1b00*/  IADD3.X R25, PT, PT, R15, UR7, RZ, P1, !PT ;  /* 0x000000070f197c10 */ /* 0x000fe20008ffe4ff */
[----:B0-----:R-:W-:Y:S02]  /*1b10*/  ULOP3.LUT UR6, UR20, 0x7ffffff8, URZ, 0xc0, !UPT ;  /* 0x7ffffff814067892 */ /* 0x001fe4000f8ec0ff */
[----:B------:R-:W-:-:S04]  /*1b20*/  UIADD3 UR5, UPT, UPT, UR5, 0x8, URZ ;  /* 0x0000000805057890 */ /* 0x000fc8000fffe0ff */
[----:B------:R-:W-:Y:S01]  /*1b30*/  UISETP.NE.AND UP1, UPT, UR5, UR6, UPT ;  /* 0x000000060500728c */ /* 0x000fe2000bf25270 */
[----:B--2---:R-:W-:-:S08]  /*1b40*/  DMUL R20, R10, R22 ;  /* 0x000000160a147228 */ /* 0x004fd00000000000 */
[----:B---3--:R-:W-:-:S07]  /*1b50*/  DFMA R20, R12, R16, R20 ;  /* 0x000000100c14722b */ /* 0x008fce0000000014 */
[----:B------:R1:W-:Y:S01]  /*1b60*/  STG.E.64 desc[UR10][R24.64], R20 ;  /* 0x0000001418007986 */ /* 0x0003e2000c101b0a */
[----:B------:R-:W-:Y:S05]  /*1b70*/  BRA.U UP1, `(.L_x_226) ;  /* 0xfffffff901407547 */ /* 0x000fea000b83ffff */
[----:B------:R-:W-:-:S05]  /*1b80*/  UMOV UR5, UR6 ;  /* 0x0000000600057c82 */ /* 0x000fca0008000000 */
.L_x_225:
        /* <DEDUP_REMOVED lines=10> */
[----:B------:R-:W-:Y:S02]  /*1c30*/  IMAD.MOV.U32 R12, RZ, RZ, R6 ;  /* 0x000000ffff0c7224 */ /* 0x000fe400078e0006 */
[----:B------:R-:W-:Y:S01]  /*1c40*/  IMAD.MOV.U32 R13, RZ, RZ, R2 ;  /* 0x000000ffff0d7224 */ /* 0x000fe200078e0002 */
[----:B------:R-:W2:Y:S01]  /*1c50*/  LDCU UR16, c[0x0][0x398] ;  /* 0x00007300ff1077ac */ /* 0x000ea20008000800 */
[----:B------:R-:W3:Y:S01]  /*1c60*/  LDCU.64 UR12, c[0x0][0x398] ;  /* 0x00007300ff0c77ac */ /* 0x000ee20008000a00 */
[----:B------:R-:W4:Y:S01]  /*1c70*/  LDCU.64 UR14, c[0x0][0x3d0] ;  /* 0x00007a00ff0e77ac */ /* 0x000f220008000a00 */
[----:B0-----:R-:W-:Y:S01]  /*1c80*/  IMAD.U32 R17, RZ, RZ, UR8 ;  /* 0x00000008ff117e24 */ /* 0x001fe2000f8e00ff */
[----:B------:R-:W-:-:S03]  /*1c90*/  UIMAD UR6, UR5, UR9, URZ ;  /* 0x00000009050672a4 */ /* 0x000fc6000f8e02ff */
[----:B-1----:R-:W-:-:S04]  /*1ca0*/  IMAD.WIDE.U32 R14, R17, UR5, R12 ;  /* 0x00000005110e7c25 */ /* 0x002fc8000f8e000c */
[----:B------:R-:W-:Y:S01]  /*1cb0*/  VIADD R15, R15, UR6 ;  /* 0x000000060f0f7c36 */ /* 0x000fe20008000000 */
[C---:B--2---:R-:W-:Y:S01]  /*1cc0*/  LEA R20, P1, R14.reuse, UR16, 0x3 ;  /* 0x000000100e147c11 */ /* 0x044fe2000f8218ff */
[----:B------:R-:W-:Y:S02]  /*1cd0*/  IMAD.MOV.U32 R12, RZ, RZ, R4 ;  /* 0x000000ffff0c7224 */ /* 0x000fe400078e0004 */
[----:B------:R-:W-:Y:S01]  /*1ce0*/  IMAD.MOV.U32 R13, RZ, RZ, R3 ;  /* 0x000000ffff0d7224 */ /* 0x000fe200078e0003 */
[----:B---3--:R-:W-:Y:S01]  /*1cf0*/  LEA.HI.X R21, R14, UR13, R15, 0x3, P1 ;  /* 0x0000000d0e157c11 */ /* 0x008fe200088f1c0f */
[----:B------:R-:W-:-:S04]  /*1d00*/  IMAD.WIDE.U32 R12, R17, UR5, R12 ;  /* 0x00000005110c7c25 */ /* 0x000fc8000f8e000c */
[----:B------:R-:W2:Y:S01]  /*1d10*/  LDG.E.64 R14, desc[UR10][R20.64] ;  /* 0x0000000a140e7981 */ /* 0x000ea2000c1e1b00 */
[----:B------:R-:W0:Y:S01]  /*1d20*/  LDC.64 R16, c[0x0][0x3f8] ;  /* 0x0000fe00ff107b82 */ /* 0x000e220000000a00 */
[----:B------:R-:W-:Y:S01]  /*1d30*/  VIADD R13, R13, UR6 ;  /* 0x000000060d0d7c36 */ /* 0x000fe20008000000 */
[----:B------:R-:W-:-:S04]  /*1d40*/  LEA R26, P1, R12, UR12, 0x3 ;  /* 0x0000000c0c1a7c11 */ /* 0x000fc8000f8218ff */
[----:B------:R-:W-:-:S05]  /*1d50*/  LEA.HI.X R27, R12, UR13, R13, 0x3, P1 ;  /* 0x0000000d0c1b7c11 */ /* 0x000fca00088f1c0d */
[----:B------:R1:W3:Y:S01]  /*1d60*/  LDG.E.64 R18, desc[UR10][R26.64] ;  /* 0x0000000a1a127981 */ /* 0x0002e2000c1e1b00 */
[----:B------:R-:W-:Y:S01]  /*1d70*/  MOV R12, R8 ;  /* 0x00000008000c7202 */ /* 0x000fe20000000f00 */
[----:B-1----:R-:W1:Y:S01]  /*1d80*/  LDC R27, c[0x0][0x3c0] ;  /* 0x0000f000ff1b7b82 */ /* 0x002e620000000800 */
[----:B------:R-:W-:Y:S01]  /*1d90*/  IMAD.MOV.U32 R13, RZ, RZ, R0 ;  /* 0x000000ffff0d7224 */ /* 0x000fe200078e0000 */
[----:B------:R-:W-:Y:S02]  /*1da0*/  DADD R28, -R10, 1 ;  /* 0x3ff000000a1c7429 */ /* 0x000fe40000000100 */
[----:B0-----:R-:W-:Y:S01]  /*1db0*/  IMAD.WIDE.U32 R24, R16, UR5, R12 ;  /* 0x0000000510187c25 */ /* 0x001fe2000f8e000c */
[----:B------:R-:W-:-:S03]  /*1dc0*/  UIADD3 UR6, UPT, UPT, UR5, 0x1, URZ ;  /* 0x0000000105067890 */ /* 0x000fc6000fffe0ff */
[----:B------:R-:W-:Y:S01]  /*1dd0*/  IMAD R23, R17, UR5, R25 ;  /* 0x0000000511177c24 */ /* 0x000fe2000f8e0219 */
[C---:B----4-:R-:W-:Y:S01]  /*1de0*/  LEA R22, P1, R24.reuse, UR14, 0x3 ;  /* 0x0000000e18167c11 */ /* 0x050fe2000f8218ff */
[----:B------:R-:W-:Y:S02]  /*1df0*/  IMAD.MOV.U32 R20, RZ, RZ, R6 ;  /* 0x000000ffff147224 */ /* 0x000fe400078e0006 */
[----:B------:R-:W-:Y:S01]  /*1e00*/  IMAD.MOV.U32 R21, RZ, RZ, R2 ;  /* 0x000000ffff157224 */ /* 0x000fe200078e0002 */
[----:B------:R-:W-:Y:S01]  /*1e10*/  UIMAD UR8, UR6, UR9, URZ ;  /* 0x00000009060872a4 */ /* 0x000fe2000f8e02ff */
[----:B------:R-:W-:Y:S01]  /*1e20*/  LEA.HI.X R23, R24, UR15, R23, 0x3, P1 ;  /* 0x0000000f18177c11 */ /* 0x000fe200088f1c17 */
[----:B--2---:R-:W-:-:S08]  /*1e30*/  DMUL R14, R10, R14 ;  /* 0x0000000e0a0e7228 */ /* 0x004fd00000000000 */
[----:B---3--:R-:W-:Y:S01]  /*1e40*/  DFMA R18, R28, R18, R14 ;  /* 0x000000121c12722b */ /* 0x008fe2000000000e */
[----:B-1----:R-:W-:-:S04]  /*1e50*/  IMAD.WIDE.U32 R14, R27, UR6, R20 ;  /* 0x000000061b0e7c25 */ /* 0x002fc8000f8e0014 */
[----:B------:R-:W-:Y:S02]  /*1e60*/  VIADD R15, R15, UR8 ;  /* 0x000000080f0f7c36 */ /* 0x000fe40008000000 */
[----:B------:R0:W-:Y:S01]  /*1e70*/  STG.E.64 desc[UR10][R22.64], R18 ;  /* 0x0000001216007986 */ /* 0x0001e2000c101b0a */
[----:B------:R-:W-:-:S04]  /*1e80*/  LEA R24, P1, R14, UR16, 0x3 ;  /* 0x000000100e187c11 */ /* 0x000fc8000f8218ff */
[----:B------:R-:W-:-:S06]  /*1e90*/  LEA.HI.X R25, R14, UR13, R15, 0x3, P1 ;  /* 0x0000000d0e197c11 */ /* 0x000fcc00088f1c0f */
[----:B------:R-:W2:Y:S01]  /*1ea0*/  LDG.E.64 R24, desc[UR10][R24.64] ;  /* 0x0000000a18187981 */ /* 0x000ea2000c1e1b00 */
[----:B0-----:R-:W-:Y:S02]  /*1eb0*/  IMAD.MOV.U32 R18, RZ, RZ, R4 ;  /* 0x000000ffff127224 */ /* 0x001fe400078e0004 */
[----:B------:R-:W-:Y:S02]  /*1ec0*/  IMAD.MOV.U32 R19, RZ, RZ, R3 ;  /* 0x000000ffff137224 */ /* 0x000fe400078e0003 */
[----:B------:R-:W-:-:S04]  /*1ed0*/  IMAD.WIDE.U32 R22, R27, UR6, R18 ;  /* 0x000000061b167c25 */ /* 0x000fc8000f8e0012 */
[----:B------:R-:W-:Y:S01]  /*1ee0*/  VIADD R15, R23, UR8 ;  /* 0x00000008170f7c36 */ /* 0x000fe20008000000 */
[----:B------:R-:W-:-:S04]  /*1ef0*/  LEA R14, P1, R22, UR16, 0x3 ;  /* 0x00000010160e7c11 */ /* 0x000fc8000f8218ff */
[----:B------:R-:W-:-:S06]  /*1f00*/  LEA.HI.X R15, R22, UR13, R15, 0x3, P1 ;  /* 0x0000000d160f7c11 */ /* 0x000fcc00088f1c0f */
[----:B------:R-:W3:Y:S01]  /*1f10*/  LDG.E.64 R14, desc[UR10][R14.64] ;  /* 0x0000000a0e0e7981 */ /* 0x000ee2000c1e1b00 */
[----:B------:R-:W-:Y:S01]  /*1f20*/  UIADD3 UR8, UPT, UPT, UR5, 0x2, URZ ;  /* 0x0000000205087890 */ /* 0x000fe2000fffe0ff */
[----:B--2---:R-:W-:Y:S01]  /*1f30*/  DMUL R22, R10, R24 ;  /* 0x000000180a167228 */ /* 0x004fe20000000000 */
[----:B------:R-:W-:-:S07]  /*1f40*/  IMAD.WIDE.U32 R24, R16, UR6, R12 ;  /* 0x0000000610187c25 */ /* 0x000fce000f8e000c */
[----:B---3--:R-:W-:Y:S01]  /*1f50*/  DFMA R14, R28, R14, R22 ;  /* 0x0000000e1c0e722b */ /* 0x008fe20000000016 */
[----:B------:R-:W-:Y:S01]  /*1f60*/  IMAD R23, R17, UR6, R25 ;  /* 0x0000000611177c24 */ /* 0x000fe2000f8e0219 */
[----:B------:R-:W-:Y:S01]  /*1f70*/  LEA R22, P1, R24, UR14, 0x3 ;  /* 0x0000000e18167c11 */ /* 0x000fe2000f8218ff */
[----:B------:R-:W-:-:S03]  /*1f80*/  UIMAD UR6, UR8, UR9, URZ ;  /* 0x00000009080672a4 */ /* 0x000fc6000f8e02ff */
[----:B------:R-:W-:Y:S01]  /*1f90*/  LEA.HI.X R23, R24, UR15, R23, 0x3, P1 ;  /* 0x0000000f18177c11 */ /* 0x000fe200088f1c17 */
[----:B------:R-:W-:-:S04]  /*1fa0*/  IMAD.WIDE.U32 R24, R27, UR8, R20 ;  /* 0x000000081b187c25 */ /* 0x000fc8000f8e0014 */
[----:B------:R0:W-:Y:S02]  /*1fb0*/  STG.E.64 desc[UR10][R22.64], R14 ;  /* 0x0000000e16007986 */ /* 0x0001e4000c101b0a */
[----:B0-----:R-:W-:Y:S02]  /*1fc0*/  IADD3 R15, PT, PT, R25, UR6, RZ ;  /* 0x00000006190f7c10 */ /* 0x001fe4000fffe0ff */
[----:B------:R-:W-:Y:S01]  /*1fd0*/  LEA R14, P1, R24, UR16, 0x3 ;  /* 0x00000010180e7c11 */ /* 0x000fe2000f8218ff */
[----:B------:R-:W-:-:S03]  /*1fe0*/  IMAD.WIDE.U32 R22, R27, UR8, R18 ;  /* 0x000000081b167c25 */ /* 0x000fc6000f8e0012 */
[----:B------:R-:W-:Y:S01]  /*1ff0*/  LEA.HI.X R15, R24, UR13, R15, 0x3, P1 ;  /* 0x0000000d180f7c11 */ /* 0x000fe200088f1c0f */
[----:B------:R-:W-:Y:S01]  /*2000*/  VIADD R23, R23, UR6 ;  /* 0x0000000617177c36 */ /* 0x000fe20008000000 */
[----:B------:R-:W-:-:S04]  /*2010*/  LEA R26, P1, R22, UR16, 0x3 ;  /* 0x00000010161a7c11 */ /* 0x000fc8000f8218ff */
[----:B------:R-:W2:Y:S01]  /*2020*/  LDG.E.64 R14, desc[UR10][R14.64] ;  /* 0x0000000a0e0e7981 */ /* 0x000ea2000c1e1b00 */
[----:B------:R-:W-:-:S06]  /*2030*/  LEA.HI.X R27, R22, UR13, R23, 0x3, P1 ;  /* 0x0000000d161b7c11 */ /* 0x000fcc00088f1c17 */
[----:B------:R-:W3:Y:S01]  /*2040*/  LDG.E.64 R26, desc[UR10][R26.64] ;  /* 0x0000000a1a1a7981 */ /* 0x000ee2000c1e1b00 */
[----:B------:R-:W-:-:S04]  /*2050*/  IMAD.WIDE.U32 R22, R16, UR8, R12 ;  /* 0x0000000810167c25 */ /* 0x000fc8000f8e000c */
[----:B------:R-:W-:Y:S01]  /*2060*/  IMAD R23, R17, UR8, R23 ;  /* 0x0000000811177c24 */ /* 0x000fe2000f8e0217 */
[----:B------:R-:W-:-:S04]  /*2070*/  LEA R24, P1, R22, UR14, 0x3 ;  /* 0x0000000e16187c11 */ /* 0x000fc8000f8218ff */
[----:B------:R-:W-:Y:S02]  /*2080*/  LEA.HI.X R25, R22, UR15, R23, 0x3, P1 ;  /* 0x0000000f16197c11 */ /* 0x000fe400088f1c17 */
[----:B------:R-:W0:Y:S01]  /*2090*/  LDC R23, c[0x0][0x3c0] ;  /* 0x0000f000ff177b82 */ /* 0x000e220000000800 */
[----:B------:R-:W-:-:S04]  /*20a0*/  UIADD3 UR8, UPT, UPT, UR5, 0x3, URZ ;  /* 0x0000000305087890 */ /* 0x000fc8000fffe0ff */
[----:B------:R-:W-:Y:S02]  /*20b0*/  UIMAD UR6, UR8, UR9, URZ ;  /* 0x00000009080672a4 */ /* 0x000fe4000f8e02ff */
[----:B0-----:R-:W-:-:S04]  /*20c0*/  IMAD.WIDE.U32 R20, R23, UR8, R20 ;  /* 0x0000000817147c25 */ /* 0x001fc8000f8e0014 */
[----:B------:R-:W-:Y:S01]  /*20d0*/  VIADD R21, R21, UR6 ;  /* 0x0000000615157c36 */ /* 0x000fe20008000000 */
[----:B------:R-:W-:Y:S01]  /*20e0*/  LEA R22, P1, R20, UR16, 0x3 ;  /* 0x0000001014167c11 */ /* 0x000fe2000f8218ff */
[----:B------:R-:W-:-:S03]  /*20f0*/  IMAD.WIDE.U32 R18, R23, UR8, R18 ;  /* 0x0000000817127c25 */ /* 0x000fc6000f8e0012 */
[----:B------:R-:W-:Y:S01]  /*2100*/  LEA.HI.X R23, R20, UR13, R21, 0x3, P1 ;  /* 0x0000000d14177c11 */ /* 0x000fe200088f1c15 */
[----:B------:R-:W-:Y:S01]  /*2110*/  VIADD R19, R19, UR6 ;  /* 0x0000000613137c36 */ /* 0x000fe20008000000 */
[----:B--2---:R-:W-:-:S08]  /*2120*/  DMUL R14, R10, R14 ;  /* 0x0000000e0a0e7228 */ /* 0x004fd00000000000 */
[----:B---3--:R-:W-:-:S07]  /*2130*/  DFMA R14, R28, R26, R14 ;  /* 0x0000001a1c0e722b */ /* 0x008fce000000000e */
[----:B------:R0:W-:Y:S04]  /*2140*/  STG.E.64 desc[UR10][R24.64], R14 ;  /* 0x0000000e18007986 */ /* 0x0001e8000c101b0a */
[----:B------:R-:W2:Y:S01]  /*2150*/  LDG.E.64 R22, desc[UR10][R22.64] ;  /* 0x0000000a16167981 */ /* 0x000ea2000c1e1b00 */
[----:B0-----:R-:W-:-:S04]  /*2160*/  LEA R14, P1, R18, UR16, 0x3 ;  /* 0x00000010120e7c11 */ /* 0x001fc8000f8218ff */
[----:B------:R-:W-:-:S06]  /*2170*/  LEA.HI.X R15, R18, UR13, R19, 0x3, P1 ;  /* 0x0000000d120f7c11 */ /* 0x000fcc00088f1c13 */
[----:B------:R-:W3:Y:S01]  /*2180*/  LDG.E.64 R14, desc[UR10][R14.64] ;  /* 0x0000000a0e0e7981 */ /* 0x000ee2000c1e1b00 */
[----:B------:R-:W-:-:S04]  /*2190*/  IMAD.WIDE.U32 R12, R16, UR8, R12 ;  /* 0x00000008100c7c25 */ /* 0x000fc8000f8e000c */
[----:B------:R-:W-:Y:S01]  /*21a0*/  IMAD R17, R17, UR8, R13 ;  /* 0x0000000811117c24 */ /* 0x000fe2000f8e020d */
[----:B------:R-:W-:-:S04]  /*21b0*/  LEA R16, P1, R12, UR14, 0x3 ;  /* 0x0000000e0c107c11 */ /* 0x000fc8000f8218ff */
[----:B------:R-:W-:Y:S01]  /*21c0*/  LEA.HI.X R17, R12, UR15, R17, 0x3, P1 ;  /* 0x0000000f0c117c11 */ /* 0x000fe200088f1c11 */
[----:B------:R-:W-:Y:S01]  /*21d0*/  UIADD3 UR5, UPT, UPT, UR5, 0x4, URZ ;  /* 0x0000000405057890 */ /* 0x000fe2000fffe0ff */
[----:B--2---:R-:W-:-:S08]  /*21e0*/  DMUL R22, R10, R22 ;  /* 0x000000160a167228 */ /* 0x004fd00000000000 */
[----:B---3--:R-:W-:-:S07]  /*21f0*/  DFMA R28, R28, R14, R22 ;  /* 0x0000000e1c1c722b */ /* 0x008fce0000000016 */
[----:B------:R0:W-:Y:S04]  /*2200*/  STG.E.64 desc[UR10][R16.64], R28 ;  /* 0x0000001c10007986 */ /* 0x0001e8000c101b0a */
.L_x_228:
[----:B------:R-:W-:Y:S05]  /*2210*/  BRA.U !UP2, `(.L_x_227) ;  /* 0x000000050a587547 */ /* 0x000fea000b800000 */
[----:B------:R-:W2:Y:S01]  /*2220*/  LDCU UR6, c[0x0][0x3a8] ;  /* 0x00007500ff0677ac */ /* 0x000ea20008000800 */
[----:B------:R-:W-:Y:S02]  /*2230*/  UISETP.NE.AND UP1, UPT, UR7, 0x1, UPT ;  /* 0x000000010700788c */ /* 0x000fe4000bf25270 */
[----:B--2---:R-:W-:-:S04]  /*2240*/  ULOP3.LUT UR6, UR6, 0x1, URZ, 0xc0, !UPT ;  /* 0x0000000106067892 */ /* 0x004fc8000f8ec0ff */
[----:B------:R-:W-:-:S03]  /*2250*/  UISETP.NE.U32.AND UP2, UPT, UR6, 0x1, UPT ;  /* 0x000000010600788c */ /* 0x000fc6000bf45070 */
[----:B------:R-:W-:Y:S08]  /*2260*/  BRA.U !UP1, `(.L_x_229) ;  /* 0x0000000109d87547 */ /* 0x000ff0000b800000 */
[----:B-1----:R-:W1:Y:S01]  /*2270*/  LDC.64 R20, c[0x0][0x3c0] ;  /* 0x0000f000ff147b82 */ /* 0x002e620000000a00 */
[----:B------:R-:W2:Y:S01]  /*2280*/  LDCU.64 UR6, c[0x0][0x398] ;  /* 0x00007300ff0677ac */ /* 0x000ea20008000a00 */
[----:B------:R-:W-:Y:S02]  /*2290*/  IMAD.MOV.U32 R12, RZ, RZ, R6 ;  /* 0x000000ffff0c7224 */ /* 0x000fe400078e0006 */
[----:B------:R-:W-:Y:S01]  /*22a0*/  IMAD.MOV.U32 R13, RZ, RZ, R2 ;  /* 0x000000ffff0d7224 */ /* 0x000fe200078e0002 */
[----:B------:R-:W3:Y:S03]  /*22b0*/  LDCU.64 UR8, c[0x0][0x3d0] ;  /* 0x00007a00ff0877ac */ /* 0x000ee60008000a00 */
[----:B------:R-:W4:Y:S01]  /*22c0*/  LDC R27, c[0x0][0x3c0] ;  /* 0x0000f000ff1b7b82 */ /* 0x000f220000000800 */
[----:B-1----:R-:W-:Y:S01]  /*22d0*/  IMAD.WIDE.U32 R14, R20, UR5, R12 ;  /* 0x00000005140e7c25 */ /* 0x002fe2000f8e000c */
[----:B------:R-:W-:-:S03]  /*22e0*/  MOV R13, R3 ;  /* 0x00000003000d7202 */ /* 0x000fc60000000f00 */
[----:B0-----:R-:W-:Y:S01]  /*22f0*/  IMAD R17, R21, UR5, RZ ;  /* 0x0000000515117c24 */ /* 0x001fe2000f8e02ff */
[----:B--2---:R-:W-:Y:S01]  /*2300*/  LEA R28, P1, R14, UR6, 0x3 ;  /* 0x000000060e1c7c11 */ /* 0x004fe2000f8218ff */
[----:B------:R-:W-:Y:S02]  /*2310*/  IMAD.MOV.U32 R12, RZ, RZ, R4 ;  /* 0x000000ffff0c7224 */ /* 0x000fe400078e0004 */
[----:B------:R-:W-:Y:S02]  /*2320*/  IMAD.IADD R15, R17, 0x1, R15 ;  /* 0x00000001110f7824 */ /* 0x000fe400078e020f */
[----:B------:R-:W-:-:S03]  /*2330*/  IMAD.WIDE.U32 R12, R20, UR5, R12 ;  /* 0x00000005140c7c25 */ /* 0x000fc6000f8e000c */
[----:B------:R-:W-:Y:S01]  /*2340*/  LEA.HI.X R29, R14, UR7, R15, 0x3, P1 ;  /* 0x000000070e1d7c11 */ /* 0x000fe200088f1c0f */
[----:B------:R-:W-:Y:S01]  /*2350*/  IMAD.IADD R17, R13, 0x1, R17 ;  /* 0x000000010d117824 */ /* 0x000fe200078e0211 */
[----:B------:R-:W-:-:S03]  /*2360*/  LEA R16, P1, R12, UR6, 0x3 ;  /* 0x000000060c107c11 */ /* 0x000fc6000f8218ff */
[----:B------:R0:W2:Y:S01]  /*2370*/  LDG.E.64 R22, desc[UR10][R28.64] ;  /* 0x0000000a1c167981 */ /* 0x0000a2000c1e1b00 */
[----:B------:R-:W-:Y:S02]  /*2380*/  LEA.HI.X R17, R12, UR7, R17, 0x3, P1 ;  /* 0x000000070c117c11 */ /* 0x000fe400088f1c11 */
[----:B------:R-:W1:Y:S03]  /*2390*/  LDC.64 R12, c[0x0][0x3f8] ;  /* 0x0000fe00ff0c7b82 */ /* 0x000e660000000a00 */
[----:B------:R5:W2:Y:S01]  /*23a0*/  LDG.E.64 R18, desc[UR10][R16.64] ;  /* 0x0000000a10127981 */ /* 0x000aa2000c1e1b00 */
[----:B------:R-:W-:Y:S01]  /*23b0*/  DADD R14, -R10, 1 ;  /* 0x3ff000000a0e7429 */ /* 0x000fe20000000100 */
[----:B------:R-:W-:-:S06]  /*23c0*/  UIADD3 UR12, UPT, UPT, UR5, 0x1, URZ ;  /* 0x00000001050c7890 */ /* 0x000fcc000fffe0ff */
[----:B0-----:R-:W-:Y:S02]  /*23d0*/  IMAD R28, R21, UR12, RZ ;  /* 0x0000000c151c7c24 */ /* 0x001fe4000f8e02ff */
[----:B-----5:R-:W-:Y:S02]  /*23e0*/  IMAD.MOV.U32 R16, RZ, RZ, R8 ;  /* 0x000000ffff107224 */ /* 0x020fe400078e0008 */
[----:B------:R-:W-:Y:S02]  /*23f0*/  IMAD.MOV.U32 R17, RZ, RZ, R0 ;  /* 0x000000ffff117224 */ /* 0x000fe400078e0000 */
[----:B-1----:R-:W-:-:S04]  /*2400*/  IMAD.WIDE.U32 R24, R12, UR5, R16 ;  /* 0x000000050c187c25 */ /* 0x002fc8000f8e0010 */
[----:B------:R-:W-:Y:S01]  /*2410*/  IMAD R21, R13, UR5, R25 ;  /* 0x000000050d157c24 */ /* 0x000fe2000f8e0219 */
[----:B---3--:R-:W-:Y:S01]  /*2420*/  LEA R20, P1, R24, UR8, 0x3 ;  /* 0x0000000818147c11 */ /* 0x008fe2000f8218ff */
[----:B------:R-:W-:-:S03]  /*2430*/  IMAD.MOV.U32 R25, RZ, RZ, R3 ;  /* 0x000000ffff197224 */ /* 0x000fc600078e0003 */
[----:B------:R-:W-:Y:S01]  /*2440*/  LEA.HI.X R21, R24, UR9, R21, 0x3, P1 ;  /* 0x0000000918157c11 */ /* 0x000fe200088f1c15 */
[----:B------:R-:W-:-:S04]  /*2450*/  IMAD.MOV.U32 R24, RZ, RZ, R4 ;  /* 0x000000ffff187224 */ /* 0x000fc800078e0004 */
[----:B----4-:R-:W-:Y:S01]  /*2460*/  IMAD.WIDE.U32 R24, R27, UR12, R24 ;  /* 0x0000000c1b187c25 */ /* 0x010fe2000f8e0018 */
[----:B--2---:R-:W-:-:S08]  /*2470*/  DMUL R22, R10, R22 ;  /* 0x000000160a167228 */ /* 0x004fd00000000000 */
[----:B------:R-:W-:Y:S01]  /*2480*/  DFMA R18, R14, R18, R22 ;  /* 0x000000120e12722b */ /* 0x000fe20000000016 */
[----:B------:R-:W-:Y:S02]  /*2490*/  IMAD.MOV.U32 R22, RZ, RZ, R6 ;  /* 0x000000ffff167224 */ /* 0x000fe400078e0006 */
[----:B------:R-:W-:-:S04]  /*24a0*/  IMAD.MOV.U32 R23, RZ, RZ, R2 ;  /* 0x000000ffff177224 */ /* 0x000fc800078e0002 */
[----:B------:R0:W-:Y:S01]  /*24b0*/  STG.E.64 desc[UR10][R20.64], R18 ;  /* 0x0000001214007986 */ /* 0x0001e2000c101b0a */
[----:B------:R-:W-:-:S05]  /*24c0*/  IMAD.WIDE.U32 R22, R27, UR12, R22 ;  /* 0x0000000c1b167c25 */ /* 0x000fca000f8e0016 */
[----:B------:R-:W-:Y:S01]  /*24d0*/  IADD3 R23, PT, PT, R28, R23, RZ ;  /* 0x000000171c177210 */ /* 0x000fe20007ffe0ff */
[----:B------:R-:W-:Y:S01]  /*24e0*/  IMAD.IADD R28, R25, 0x1, R28 ;  /* 0x00000001191c7824 */ /* 0x000fe200078e021c */
[----:B------:R-:W-:-:S04]  /*24f0*/  LEA R26, P1, R22, UR6, 0x3 ;  /* 0x00000006161a7c11 */ /* 0x000fc8000f8218ff */
[----:B------:R-:W-:Y:S02]  /*2500*/  LEA.HI.X R27, R22, UR7, R23, 0x3, P1 ;  /* 0x00000007161b7c11 */ /* 0x000fe400088f1c17 */
[----:B0-----:R-:W-:-:S04]  /*2510*/  LEA R18, P1, R24, UR6, 0x3 ;  /* 0x0000000618127c11 */ /* 0x001fc8000f8218ff */
[----:B------:R-:W2:Y:S01]  /*2520*/  LDG.E.64 R26, desc[UR10][R26.64] ;  /* 0x0000000a1a1a7981 */ /* 0x000ea2000c1e1b00 */
[----:B------:R-:W-:-:S06]  /*2530*/  LEA.HI.X R19, R24, UR7, R28, 0x3, P1 ;  /* 0x0000000718137c11 */ /* 0x000fcc00088f1c1c */
[----:B------:R-:W3:Y:S01]  /*2540*/  LDG.E.64 R18, desc[UR10][R18.64] ;  /* 0x0000000a12127981 */ /* 0x000ee2000c1e1b00 */
[----:B------:R-:W-:Y:S01]  /*2550*/  IMAD.WIDE.U32 R16, R12, UR12, R16 ;  /* 0x0000000c0c107c25 */ /* 0x000fe2000f8e0010 */
[----:B------:R-:W-:-:S03]  /*2560*/  UIADD3 UR5, UPT, UPT, UR5, 0x2, URZ ;  /* 0x0000000205057890 */ /* 0x000fc6000fffe0ff */
[----:B------:R-:W-:Y:S01]  /*2570*/  IMAD R13, R13, UR12, R17 ;  /* 0x0000000c0d0d7c24 */ /* 0x000fe2000f8e0211 */
[----:B------:R-:W-:-:S04]  /*2580*/  LEA R12, P1, R16, UR8, 0x3 ;  /* 0x00000008100c7c11 */ /* 0x000fc8000f8218ff */
[----:B------:R-:W-:Y:S01]  /*2590*/  LEA.HI.X R13, R16, UR9, R13, 0x3, P1 ;  /* 0x00000009100d7c11 */ /* 0x000fe200088f1c0d */
[----:B--2---:R-:W-:-:S08]  /*25a0*/  DMUL R26, R10, R26 ;  /* 0x0000001a0a1a7228 */ /* 0x004fd00000000000 */
[----:B---3--:R-:W-:-:S07]  /*25b0*/  DFMA R14, R14, R18, R26 ;  /* 0x000000120e0e722b */ /* 0x008fce000000001a */
[----:B------:R2:W-:Y:S04]  /*25c0*/  STG.E.64 desc[UR10][R12.64], R14 ;  /* 0x0000000e0c007986 */ /* 0x0005e8000c101b0a */
.L_x_229:
[----:B------:R-:W-:Y:S05]  /*25d0*/  BRA.U UP2, `(.L_x_227) ;  /* 0x0000000102687547 */ /* 0x000fea000b800000 */
[----:B--2---:R-:W2:Y:S01]  /*25e0*/  LDC.64 R12, c[0x0][0x3c0] ;  /* 0x0000f000ff0c7b82 */ /* 0x004ea20000000a00 */
[----:B------:R-:W3:Y:S01]  /*25f0*/  LDCU.64 UR6, c[0x0][0x398] ;  /* 0x00007300ff0677ac */ /* 0x000ee20008000a00 */
[----:B------:R-:W-:Y:S02]  /*2600*/  IMAD.MOV.U32 R7, RZ, RZ, R2 ;  /* 0x000000ffff077224 */ /* 0x000fe400078e0002 */
[----:B------:R-:W-:Y:S02]  /*2610*/  IMAD.MOV.U32 R5, RZ, RZ, R3 ;  /* 0x000000ffff057224 */ /* 0x000fe400078e0003 */
[----:B--2---:R-:W-:-:S04]  /*2620*/  IMAD.WIDE.U32 R6, R12, UR5, R6 ;  /* 0x000000050c067c25 */ /* 0x004fc8000f8e0006 */
[----:B------:R-:W-:Y:S01]  /*2630*/  IMAD R9, R13, UR5, RZ ;  /* 0x000000050d097c24 */ /* 0x000fe2000f8e02ff */
[----:B---3--:R-:W-:Y:S01]  /*2640*/  LEA R2, P1, R6, UR6, 0x3 ;  /* 0x0000000606027c11 */ /* 0x008fe2000f8218ff */
[----:B------:R-:W-:-:S04]  /*2650*/  IMAD.WIDE.U32 R12, R12, UR5, R4 ;  /* 0x000000050c0c7c25 */ /* 0x000fc8000f8e0004 */
[----:B------:R-:W-:Y:S02]  /*2660*/  IMAD.IADD R7, R9, 0x1, R7 ;  /* 0x0000000109077824 */ /* 0x000fe400078e0207 */
[----:B------:R-:W-:-:S03]  /*2670*/  IMAD.IADD R5, R13, 0x1, R9 ;  /* 0x000000010d057824 */ /* 0x000fc600078e0209 */
[----:B------:R-:W-:Y:S02]  /*2680*/  LEA.HI.X R3, R6, UR7, R7, 0x3, P1 ;  /* 0x0000000706037c11 */ /* 0x000fe400088f1c07 */
[----:B-1----:R-:W-:-:S04]  /*2690*/  LEA R14, P1, R12, UR6, 0x3 ;  /* 0x000000060c0e7c11 */ /* 0x002fc8000f8218ff */
[----:B------:R-:W2:Y:S01]  /*26a0*/  LDG.E.64 R2, desc[UR10][R2.64] ;  /* 0x0000000a02027981 */ /* 0x000ea2000c1e1b00 */
[----:B------:R-:W-:Y:S01]  /*26b0*/  LEA.HI.X R15, R12, UR7, R5, 0x3, P1 ;  /* 0x000000070c0f7c11 */ /* 0x000fe200088f1c05 */
[----:B------:R-:W1:Y:S01]  /*26c0*/  LDCU.64 UR6, c[0x0][0x3d0] ;  /* 0x00007a00ff0677ac */ /* 0x000e620008000a00 */
[----:B------:R-:W3:Y:S03]  /*26d0*/  LDC.64 R12, c[0x0][0x3f8] ;  /* 0x0000fe00ff0c7b82 */ /* 0x000ee60000000a00 */
[----:B------:R-:W4:Y:S01]  /*26e0*/  LDG.E.64 R4, desc[UR10][R14.64] ;  /* 0x0000000a0e047981 */ /* 0x000f22000c1e1b00 */
[----:B------:R-:W-:Y:S01]  /*26f0*/  IMAD.MOV.U32 R9, RZ, RZ, R0 ;  /* 0x000000ffff097224 */ /* 0x000fe200078e0000 */
[----:B0-----:R-:W-:Y:S01]  /*2700*/  DADD R16, -R10, 1 ;  /* 0x3ff000000a107429 */ /* 0x001fe20000000100 */
[----:B---3--:R-:W-:-:S04]  /*2710*/  IMAD.WIDE.U32 R8, R12, UR5, R8 ;  /* 0x000000050c087c25 */ /* 0x008fc8000f8e0008 */
[----:B------:R-:W-:Y:S01]  /*2720*/  IMAD R9, R13, UR5, R9 ;  /* 0x000000050d097c24 */ /* 0x000fe2000f8e0209 */
[----:B-1----:R-:W-:-:S04]  /*2730*/  LEA R12, P1, R8, UR6, 0x3 ;  /* 0x00000006080c7c11 */ /* 0x002fc8000f8218ff */
[----:B------:R-:W-:Y:S01]  /*2740*/  LEA.HI.X R13, R8, UR7, R9, 0x3, P1 ;  /* 0x00000007080d7c11 */ /* 0x000fe200088f1c09 */
[----:B--2---:R-:W-:-:S08]  /*2750*/  DMUL R6, R10, R2 ;  /* 0x000000020a067228 */ /* 0x004fd00000000000 */
[----:B----4-:R-:W-:-:S07]  /*2760*/  DFMA R4, R16, R4, R6 ;  /* 0x000000041004722b */ /* 0x010fce0000000006 */
[----:B------:R3:W-:Y:S04]  /*2770*/  STG.E.64 desc[UR10][R12.64], R4 ;  /* 0x000000040c007986 */ /* 0x0007e8000c101b0a */
.L_x_227:
[----:B------:R-:W-:Y:S05]  /*2780*/  BRA.U UP0, `(.L_x_230) ;  /* 0xffffffe900ac7547 */ /* 0x000fea000b83ffff */
[----:B------:R-:W-:Y:S05]  /*2790*/  EXIT ;  /* 0x000000000000794d */ /* 0x000fea0003800000 */
.L_x_231:
        /* <DEDUP_REMOVED lines=14> */
.L_x_239:


//--------------------- .nv.shared.reserved.0     --------------------------
	.section	.nv.shared.reserved.0,"aw",@nobits
	.weak		__nv_reservedSMEM_offset_0_alias
	.size		__nv_reservedSMEM_offset_0_alias, 0, 64
	.other		__nv_reservedSMEM_offset_0_alias,@"STO_CUDA_RESERVED_SHARED STV_DEFAULT"
__nv_reservedSMEM_offset_0_alias:
	.zero		0
	.zero		64


//--------------------- .nv.global                --------------------------
	.section	.nv.global,"aw",@nobits
.nv.global:
	.type		_ZN50_INTERNAL_f9ca3f21_19_UpSampleLinear1d_cu_bb295a304cuda3std3__48in_placeE,@object
	.size		_ZN50_INTERNAL_f9ca3f21_19_UpSampleLinear1d_cu_bb295a304cuda3std3__48in_placeE,(_ZN50_INTERNAL_f9ca3f21_19_UpSampleLinear1d_cu_bb295a304cuda3std6ranges3__45__cpo8distanceE - _ZN50_INTERNAL_f9ca3f21_19_UpSampleLinear1d_cu_bb295a304cuda3std3__48in_placeE)
_ZN50_INTERNAL_f9ca3f21_19_UpSampleLinear1d_cu_bb295a304cuda3std3__48in_placeE:
	.zero		1
	.type		_ZN50_INTERNAL_f9ca3f21_19_UpSampleLinear1d_cu_bb295a304cuda3std6ranges3__45__cpo8distanceE,@object
	.size		_ZN50_INTERNAL_f9ca3f21_19_UpSampleLinear1d_cu_bb295a304cuda3std6ranges3__45__cpo8distanceE,(_ZN50_INTERNAL_f9ca3f21_19_UpSampleLinear1d_cu_bb295a304cuda3std3__45__cpo6cbeginE - _ZN50_INTERNAL_f9ca3f21_19_UpSampleLinear1d_cu_bb295a304cuda3std6ranges3__45__cpo8distanceE)
_ZN50_INTERNAL_f9ca3f21_19_UpSampleLinear1d_cu_bb295a304cuda3std6ranges3__45__cpo8distanceE:
	.zero		1
	.type		_ZN50_INTERNAL_f9ca3f21_19_UpSampleLinear1d_cu_bb295a304cuda3std3__45__cpo6cbeginE,@object
	.size		_ZN50_INTERNAL_f9ca3f21_19_UpSampleLinear1d_cu_bb295a304cuda3std3__45__cpo6cbeginE,(_ZN50_INTERNAL_f9ca3f21_19_UpSampleLinear1d_cu_bb295a304cuda3std6ranges3__45__cpo7advanceE - _ZN50_INTERNAL_f9ca3f21_19_UpSampleLinear1d_cu_bb295a304cuda3std3__45__cpo6cbeginE)
_ZN50_INTERNAL_f9ca3f21_19_UpSampleLinear1d_cu_bb295a304cuda3std3__45__cpo6cbeginE:
	.zero		1
	.type		_ZN50_INTERNAL_f9ca3f21_19_UpSampleLinear1d_cu_bb295a304cuda3std6ranges3__45__cpo7advanceE,@object
	.size		_ZN50_INTERNAL_f9ca3f21_19_UpSampleLinear1d_cu_bb295a304cuda3std6ranges3__45__cpo7advanceE,(_ZN50_INTERNAL_f9ca3f21_19_UpSampleLinear1d_cu_bb295a304cuda3std3__45__cpo7crbeginE - _ZN50_INTERNAL_f9ca3f21_19_UpSampleLinear1d_cu_bb295a304cuda3std6ranges3__45__cpo7advanceE)
_ZN50_INTERNAL_f9ca3f21_19_UpSampleLinear1d_cu_bb295a304cuda3std6ranges3__45__cpo7advanceE:
	.zero		1
	.type		_ZN50_INTERNAL_f9ca3f21_19_UpSampleLinear1d_cu_bb295a304cuda3std3__45__cpo7crbeginE,@object
	.size		_ZN50_INTERNAL_f9ca3f21_19_UpSampleLinear1d_cu_bb295a304cuda3std3__45__cpo7crbeginE,(_ZN50_INTERNAL_f9ca3f21_19_UpSampleLinear1d_cu_bb295a304cuda3std6ranges3__45__cpo4dataE - _ZN50_INTERNAL_f9ca3f21_19_UpSampleLinear1d_cu_bb295a304cuda3std3__45__cpo7crbeginE)
_ZN50_INTERNAL_f9ca3f21_19_UpSampleLinear1d_cu_bb295a304cuda3std3__45__cpo7crbeginE:
	.zero		1
	.type		_ZN50_INTERNAL_f9ca3f21_19_UpSampleLinear1d_cu_bb295a304cuda3std6ranges3__45__cpo4dataE,@object
	.size		_ZN50_INTERNAL_f9ca3f21_19_UpSampleLinear1d_cu_bb295a304cuda3std6ranges3__45__cpo4dataE,(_ZN50_INTERNAL_f9ca3f21_19_UpSampleLinear1d_cu_bb295a304cuda3std6ranges3__45__cpo5beginE - _ZN50_INTERNAL_f9ca3f21_19_UpSampleLinear1d_cu_bb295a304cuda3std6ranges3__45__cpo4dataE)
_ZN50_INTERNAL_f9ca3f21_19_UpSampleLinear1d_cu_bb295a304cuda3std6ranges3__45__cpo4dataE:
	.zero		1
	.type		_ZN50_INTERNAL_f9ca3f21_19_UpSampleLinear1d_cu_bb295a304cuda3std6ranges3__45__cpo5beginE,@object
	.size		_ZN50_INTERNAL_f9ca3f21_19_UpSampleLinear1d_cu_bb295a304cuda3std6ranges3__45__cpo5beginE,(_ZN50_INTERNAL_f9ca3f21_19_UpSampleLinear1d_cu_bb295a304cuda3std3__452_GLOBAL__N__f9ca3f21_19_UpSampleLinear1d_cu_bb295a306ignoreE - _ZN50_INTERNAL_f9ca3f21_19_UpSampleLinear1d_cu_bb295a304cuda3std6ranges3__45__cpo5beginE)
_ZN50_INTERNAL_f9ca3f21_19_UpSampleLinear1d_cu_bb295a304cuda3std6ranges3__45__cpo5beginE:
	.zero		1
	.type		_ZN50_INTERNAL_f9ca3f21_19_UpSampleLinear1d_cu_bb295a304cuda3std3__452_GLOBAL__N__f9ca3f21_19_UpSampleLinear1d_cu_bb295a306ignoreE,@object
	.size		_ZN50_INTERNAL_f9ca3f21_19_UpSampleLinear1d_cu_bb295a304cuda3std3__452_GLOBAL__N__f9ca3f21_19_UpSampleLinear1d_cu_bb295a306ignoreE,(_ZN50_INTERNAL_f9ca3f21_19_UpSampleLinear1d_cu_bb295a304cuda3std6ranges3__45__cpo4sizeE - _ZN50_INTERNAL_f9ca3f21_19_UpSampleLinear1d_cu_bb295a304cuda3std3__452_GLOBAL__N__f9ca3f21_19_UpSampleLinear1d_cu_bb295a306ignoreE)
_ZN50_INTERNAL_f9ca3f21_19_UpSampleLinear1d_cu_bb295a304cuda3std3__452_GLOBAL__N__f9ca3f21_19_UpSampleLinear1d_cu_bb295a306ignoreE:
	.zero		1
	.type		_ZN50_INTERNAL_f9ca3f21_19_UpSampleLinear1d_cu_bb295a304cuda3std6ranges3__45__cpo4sizeE,@object
	.size		_ZN50_INTERNAL_f9ca3f21_19_UpSampleLinear1d_cu_bb295a304cuda3std6ranges3__45__cpo4sizeE,(_ZN50_INTERNAL_f9ca3f21_19_UpSampleLinear1d_cu_bb295a304cuda3std3__45__cpo5beginE - _ZN50_INTERNAL_f9ca3f21_19_UpSampleLinear1d_cu_bb295a304cuda3std6ranges3__45__cpo4sizeE)
_ZN50_INTERNAL_f9ca3f21_19_UpSampleLinear1d_cu_bb295a304cuda3std6ranges3__45__cpo4sizeE:
	.zero		1
	.type		_ZN50_INTERNAL_f9ca3f21_19_UpSampleLinear1d_cu_bb295a304cuda3std3__45__cpo5beginE,@object
	.size		_ZN50_INTERNAL_f9ca3f21_19_UpSampleLinear1d_cu_bb295a304cuda3std3__45__cpo5beginE,(_ZN50_INTERNAL_f9ca3f21_19_UpSampleLinear1d_cu_bb295a304cuda3std6ranges3__45__cpo6cbeginE - _ZN50_INTERNAL_f9ca3f21_19_UpSampleLinear1d_cu_bb295a304cuda3std3__45__cpo5beginE)
_ZN50_INTERNAL_f9ca3f21_19_UpSampleLinear1d_cu_bb295a304cuda3std3__45__cpo5beginE:
	.zero		1
	.type		_ZN50_INTERNAL_f9ca3f21_19_UpSampleLinear1d_cu_bb295a304cuda3std6ranges3__45__cpo6cbeginE,@object
	.size		_ZN50_INTERNAL_f9ca3f21_19_UpSampleLinear1d_cu_bb295a304cuda3std6ranges3__45__cpo6cbeginE,(_ZN50_INTERNAL_f9ca3f21_19_UpSampleLinear1d_cu_bb295a304cuda3std3__45__cpo6rbeginE - _ZN50_INTERNAL_f9ca3f21_19_UpSampleLinear1d_cu_bb295a304cuda3std6ranges3__45__cpo6cbeginE)
_ZN50_INTERNAL_f9ca3f21_19_UpSampleLinear1d_cu_bb295a304cuda3std6ranges3__45__cpo6cbeginE:
	.zero		1
	.type		_ZN50_INTERNAL_f9ca3f21_19_UpSampleLinear1d_cu_bb295a304cuda3std3__45__cpo6rbeginE,@object
	.size		_ZN50_INTERNAL_f9ca3f21_19_UpSampleLinear1d_cu_bb295a304cuda3std3__45__cpo6rbeginE,(_ZN50_INTERNAL_f9ca3f21_19_UpSampleLinear1d_cu_bb295a304cuda3std6ranges3__45__cpo4nextE - _ZN50_INTERNAL_f9ca3f21_19_UpSampleLinear1d_cu_bb295a304cuda3std3__45__cpo6rbeginE)
_ZN50_INTERNAL_f9ca3f21_19_UpSampleLinear1d_cu_bb295a304cuda3std3__45__cpo6rbeginE:
	.zero		1
	.type		_ZN50_INTERNAL_f9ca3f21_19_UpSampleLinear1d_cu_bb295a304cuda3std6ranges3__45__cpo4nextE,@object
	.size		_ZN50_INTERNAL_f9ca3f21_19_UpSampleLinear1d_cu_bb295a304cuda3std6ranges3__45__cpo4nextE,(_ZN50_INTERNAL_f9ca3f21_19_UpSampleLinear1d_cu_bb295a304cuda3std6ranges3__45__cpo4swapE - _ZN50_INTERNAL_f9ca3f21_19_UpSampleLinear1d_cu_bb295a304cuda3std6ranges3__45__cpo4nextE)
_ZN50_INTERNAL_f9ca3f21_19_UpSampleLinear1d_cu_bb295a304cuda3std6ranges3__45__cpo4nextE:
	.zero		1
	.type		_ZN50_INTERNAL_f9ca3f21_19_UpSampleLinear1d_cu_bb295a304cuda3std6ranges3__45__cpo4swapE,@object
	.size		_ZN50_INTERNAL_f9ca3f21_19_UpSampleLinear1d_cu_bb295a304cuda3std6ranges3__45__cpo4swapE,(_ZN50_INTERNAL_f9ca3f21_19_UpSampleLinear1d_cu_bb295a304cuda3std3__420unreachable_sentinelE - _ZN50_INTERNAL_f9ca3f21_19_UpSampleLinear1d_cu_bb295a304cuda3std6ranges3__45__cpo4swapE)
_ZN50_INTERNAL_f9ca3f21_19_UpSampleLinear1d_cu_bb295a304cuda3std6ranges3__45__cpo4swapE:
	.zero		1
	.type		_ZN50_INTERNAL_f9ca3f21_19_UpSampleLinear1d_cu_bb295a304cuda3std3__420unreachable_sentinelE,@object
	.size		_ZN50_INTERNAL_f9ca3f21_19_UpSampleLinear1d_cu_bb295a304cuda3std3__420unreachable_sentinelE,(_ZN50_INTERNAL_f9ca3f21_19_UpSampleLinear1d_cu_bb295a306thrust24THRUST_300001_SM_1000_NS6system6detail10sequential3seqE - _ZN50_INTERNAL_f9ca3f21_19_UpSampleLinear1d_cu_bb295a304cuda3std3__420unreachable_sentinelE)
_ZN50_INTERNAL_f9ca3f21_19_UpSampleLinear1d_cu_bb295a304cuda3std3__420unreachable_sentinelE:
	.zero		1
	.type		_ZN50_INTERNAL_f9ca3f21_19_UpSampleLinear1d_cu_bb295a306thrust24THRUST_300001_SM_1000_NS6system6detail10sequential3seqE,@object
	.size		_ZN50_INTERNAL_f9ca3f21_19_UpSampleLinear1d_cu_bb295a306thrust24THRUST_300001_SM_1000_NS6system6detail10sequential3seqE,(_ZN50_INTERNAL_f9ca3f21_19_UpSampleLinear1d_cu_bb295a304cuda3std3__45__cpo4cendE - _ZN50_INTERNAL_f9ca3f21_19_UpSampleLinear1d_cu_bb295a306thrust24THRUST_300001_SM_1000_NS6system6detail10sequential3seqE)
_ZN50_INTERNAL_f9ca3f21_19_UpSampleLinear1d_cu_bb295a306thrust24THRUST_300001_SM_1000_NS6system6detail10sequential3seqE:
	.zero		1
	.type		_ZN50_INTERNAL_f9ca3f21_19_UpSampleLinear1d_cu_bb295a304cuda3std3__45__cpo4cendE,@object
	.size		_ZN50_INTERNAL_f9ca3f21_19_UpSampleLinear1d_cu_bb295a304cuda3std3__45__cpo4cendE,(_ZN50_INTERNAL_f9ca3f21_19_UpSampleLinear1d_cu_bb295a304cuda3std6ranges3__45__cpo9iter_swapE - _ZN50_INTERNAL_f9ca3f21_19_UpSampleLinear1d_cu_bb295a304cuda3std3__45__cpo4cendE)
_ZN50_INTERNAL_f9ca3f21_19_UpSampleLinear1d_cu_bb295a304cuda3std3__45__cpo4cendE:
	.zero		1
	.type		_ZN50_INTERNAL_f9ca3f21_19_UpSampleLinear1d_cu_bb295a304cuda3std6ranges3__45__cpo9iter_swapE,@object
	.size		_ZN50_INTERNAL_f9ca3f21_19_UpSampleLinear1d_cu_bb295a304cuda3std6ranges3__45__cpo9iter_swapE,(_ZN50_INTERNAL_f9ca3f21_19_UpSampleLinear1d_cu_bb295a304cuda3std3__45__cpo5crendE - _ZN50_INTERNAL_f9ca3f21_19_UpSampleLinear1d_cu_bb295a304cuda3std6ranges3__45__cpo9iter_swapE)
_ZN50_INTERNAL_f9ca3f21_19_UpSampleLinear1d_cu_bb295a304cuda3std6ranges3__45__cpo9iter_swapE:
	.zero		1
	.type		_ZN50_INTERNAL_f9ca3f21_19_UpSampleLinear1d_cu_bb295a304cuda3std3__45__cpo5crendE,@object
	.size		_ZN50_INTERNAL_f9ca3f21_19_UpSampleLinear1d_cu_bb295a304cuda3std3__45__cpo5crendE,(_ZN50_INTERNAL_f9ca3f21_19_UpSampleLinear1d_cu_bb295a304cuda3std6ranges3__45__cpo5cdataE - _ZN50_INTERNAL_f9ca3f21_19_UpSampleLinear1d_cu_bb295a304cuda3std3__45__cpo5crendE)
_ZN50_INTERNAL_f9ca3f21_19_UpSampleLinear1d_cu_bb295a304cuda3std3__45__cpo5crendE:
	.zero		1
	.type		_ZN50_INTERNAL_f9ca3f21_19_UpSampleLinear1d_cu_bb295a304cuda3std6ranges3__45__cpo5cdataE,@object
	.size		_ZN50_INTERNAL_f9ca3f21_19_UpSampleLinear1d_cu_bb295a304cuda3std6ranges3__45__cpo5cdataE,(_ZN50_INTERNAL_f9ca3f21_19_UpSampleLinear1d_cu_bb295a304cuda3std6ranges3__45__cpo3endE - _ZN50_INTERNAL_f9ca3f21_19_UpSampleLinear1d_cu_bb295a304cuda3std6ranges3__45__cpo5cdataE)
_ZN50_INTERNAL_f9ca3f21_19_UpSampleLinear1d_cu_bb295a304cuda3std6ranges3__45__cpo5cdataE:
	.zero		1
	.type		_ZN50_INTERNAL_f9ca3f21_19_UpSampleLinear1d_cu_bb295a304cuda3std6ranges3__45__cpo3endE,@object
	.size		_ZN50_INTERNAL_f9ca3f21_19_UpSampleLinear1d_cu_bb295a304cuda3std6ranges3__45__cpo3endE,(_ZN50_INTERNAL_f9ca3f21_19_UpSampleLinear1d_cu_bb295a304cuda3std3__419piecewise_constructE - _ZN50_INTERNAL_f9ca3f21_19_UpSampleLinear1d_cu_bb295a304cuda3std6ranges3__45__cpo3endE)
_ZN50_INTERNAL_f9ca3f21_19_UpSampleLinear1d_cu_bb295a304cuda3std6ranges3__45__cpo3endE:
	.zero		1
	.type		_ZN50_INTERNAL_f9ca3f21_19_UpSampleLinear1d_cu_bb295a304cuda3std3__419piecewise_constructE,@object
	.size		_ZN50_INTERNAL_f9ca3f21_19_UpSampleLinear1d_cu_bb295a304cuda3std3__419piecewise_constructE,(_ZN50_INTERNAL_f9ca3f21_19_UpSampleLinear1d_cu_bb295a304cuda3std6ranges3__45__cpo5ssizeE - _ZN50_INTERNAL_f9ca3f21_19_UpSampleLinear1d_cu_bb295a304cuda3std3__419piecewise_constructE)
_ZN50_INTERNAL_f9ca3f21_19_UpSampleLinear1d_cu_bb295a304cuda3std3__419piecewise_constructE:
	.zero		1
	.type		_ZN50_INTERNAL_f9ca3f21_19_UpSampleLinear1d_cu_bb295a304cuda3std6ranges3__45__cpo5ssizeE,@object
	.size		_ZN50_INTERNAL_f9ca3f21_19_UpSampleLinear1d_cu_bb295a304cuda3std6ranges3__45__cpo5ssizeE,(_ZN50_INTERNAL_f9ca3f21_19_UpSampleLinear1d_cu_bb295a304cuda3std3__45__cpo3endE - _ZN50_INTERNAL_f9ca3f21_19_UpSampleLinear1d_cu_bb295a304cuda3std6ranges3__45__cpo5ssizeE)
_ZN50_INTERNAL_f9ca3f21_19_UpSampleLinear1d_cu_bb295a304cuda3std6ranges3__45__cpo5ssizeE:
	.zero		1
	.type		_ZN50_INTERNAL_f9ca3f21_19_UpSampleLinear1d_cu_bb295a304cuda3std3__45__cpo3endE,@object
	.size		_ZN50_INTERNAL_f9ca3f21_19_UpSampleLinear1d_cu_bb295a304cuda3std3__45__cpo3endE,(_ZN50_INTERNAL_f9ca3f21_19_UpSampleLinear1d_cu_bb295a304cuda3std6ranges3__45__cpo4cendE - _ZN50_INTERNAL_f9ca3f21_19_UpSampleLinear1d_cu_bb295a304cuda3std3__45__cpo3endE)
_ZN50_INTERNAL_f9ca3f21_19_UpSampleLinear1d_cu_bb295a304cuda3std3__45__cpo3endE:
	.zero		1
	.type		_ZN50_INTERNAL_f9ca3f21_19_UpSampleLinear1d_cu_bb295a304cuda3std6ranges3__45__cpo4cendE,@object
	.size		_ZN50_INTERNAL_f9ca3f21_19_UpSampleLinear1d_cu_bb295a304cuda3std6ranges3__45__cpo4cendE,(_ZN50_INTERNAL_f9ca3f21_19_UpSampleLinear1d_cu_bb295a304cuda3std3__45__cpo4rendE - _ZN50_INTERNAL_f9ca3f21_19_UpSampleLinear1d_cu_bb295a304cuda3std6ranges3__45__cpo4cendE)
_ZN50_INTERNAL_f9ca3f21_19_UpSampleLinear1d_cu_bb295a304cuda3std6ranges3__45__cpo4cendE:
	.zero		1
	.type		_ZN50_INTERNAL_f9ca3f21_19_UpSampleLinear1d_cu_bb295a304cuda3std3__45__cpo4rendE,@object
	.size		_ZN50_INTERNAL_f9ca3f21_19_UpSampleLinear1d_cu_bb295a304cuda3std3__45__cpo4rendE,(_ZN50_INTERNAL_f9ca3f21_19_UpSampleLinear1d_cu_bb295a304cuda3std6ranges3__45__cpo4prevE - _ZN50_INTERNAL_f9ca3f21_19_UpSampleLinear1d_cu_bb295a304cuda3std3__45__cpo4rendE)
_ZN50_INTERNAL_f9ca3f21_19_UpSampleLinear1d_cu_bb295a304cuda3std3__45__cpo4rendE:
	.zero		1
	.type		_ZN50_INTERNAL_f9ca3f21_19_UpSampleLinear1d_cu_bb295a304cuda3std6ranges3__45__cpo4prevE,@object
	.size		_ZN50_INTERNAL_f9ca3f21_19_UpSampleLinear1d_cu_bb295a304cuda3std6ranges3__45__cpo4prevE,(_ZN50_INTERNAL_f9ca3f21_19_UpSampleLinear1d_cu_bb295a304cuda3std6ranges3__45__cpo9iter_moveE - _ZN50_INTERNAL_f9ca3f21_19_UpSampleLinear1d_cu_bb295a304cuda3std6ranges3__45__cpo4prevE)
_ZN50_INTERNAL_f9ca3f21_19_UpSampleLinear1d_cu_bb295a304cuda3std6ranges3__45__cpo4prevE:
	.zero		1
	.type		_ZN50_INTERNAL_f9ca3f21_19_UpSampleLinear1d_cu_bb295a304cuda3std6ranges3__45__cpo9iter_moveE,@object
	.size		_ZN50_INTERNAL_f9ca3f21_19_UpSampleLinear1d_cu_bb295a304cuda3std6ranges3__45__cpo9iter_moveE,(.L_13 - _ZN50_INTERNAL_f9ca3f21_19_UpSampleLinear1d_cu_bb295a304cuda3std6ranges3__45__cpo9iter_moveE)
_ZN50_INTERNAL_f9ca3f21_19_UpSampleLinear1d_cu_bb295a304cuda3std6ranges3__45__cpo9iter_moveE:
	.zero		1
.L_13:


//--------------------- .nv.constant0._ZN2at6native52_GLOBAL__N__f9ca3f21_19_UpSampleLinear1d_cu_bb295a3036upsample_linear1d_out_frame_backwardIN3c108BFloat16EfEEviT0_bNS_27GenericPackedTensorAccessorIT_Lm3ENS_16DefaultPtrTraitsElEENS6_IKS7_Lm3ES8_lEE --------------------------
	.section	.nv.constant0._ZN2at6native52_GLOBAL__N__f9ca3f21_19_UpSampleLinear1d_cu_bb295a3036upsample_linear1d_out_frame_backwardIN3c108BFloat16EfEEviT0_bNS_27GenericPackedTensorAccessorIT_Lm3ENS_16DefaultPtrTraitsElEENS6_IKS7_Lm3ES8_lEE,"a",@progbits
	.sectionflags	@""
	.align	4
.nv.constant0._ZN2at6native52_GLOBAL__N__f9ca3f21_19_UpSampleLinear1d_cu_bb295a3036upsample_linear1d_out_frame_backwardIN3c108BFloat16EfEEviT0_bNS_27GenericPackedTensorAccessorIT_Lm3ENS_16DefaultPtrTraitsElEENS6_IKS7_Lm3ES8_lEE:
	.zero		1024


//--------------------- .nv.constant0._ZN2at6native52_GLOBAL__N__f9ca3f21_19_UpSampleLinear1d_cu_bb295a3036upsample_linear1d_out_frame_backwardIN3c104HalfEfEEviT0_bNS_27GenericPackedTensorAccessorIT_Lm3ENS_16DefaultPtrTraitsElEENS6_IKS7_Lm3ES8_lEE --------------------------
	.section	.nv.constant0._ZN2at6native52_GLOBAL__N__f9ca3f21_19_UpSampleLinear1d_cu_bb295a3036upsample_linear1d_out_frame_backwardIN3c104HalfEfEEviT0_bNS_27GenericPackedTensorAccessorIT_Lm3ENS_16DefaultPtrTraitsElEENS6_IKS7_Lm3ES8_lEE,"a",@progbits
	.sectionflags	@""
	.align	4
.nv.constant0._ZN2at6native52_GLOBAL__N__f9ca3f21_19_UpSampleLinear1d_cu_bb295a3036upsample_linear1d_out_frame_backwardIN3c104HalfEfEEviT0_bNS_27GenericPackedTensorAccessorIT_Lm3ENS_16DefaultPtrTraitsElEENS6_IKS7_Lm3ES8_lEE:
	.zero		1024


//--------------------- .nv.constant0._ZN2at6native52_GLOBAL__N__f9ca3f21_19_UpSampleLinear1d_cu_bb295a3036upsample_linear1d_out_frame_backwardIffEEviT0_bNS_27GenericPackedTensorAccessorIT_Lm3ENS_16DefaultPtrTraitsElEENS4_IKS5_Lm3ES6_lEE --------------------------
	.section	.nv.constant0._ZN2at6native52_GLOBAL__N__f9ca3f21_19_UpSampleLinear1d_cu_bb295a3036upsample_linear1d_out_frame_backwardIffEEviT0_bNS_27GenericPackedTensorAccessorIT_Lm3ENS_16DefaultPtrTraitsElEENS4_IKS5_Lm3ES6_lEE,"a",@progbits
	.sectionflags	@""
	.align	4
.nv.constant0._ZN2at6native52_GLOBAL__N__f9ca3f21_19_UpSampleLinear1d_cu_bb295a3036upsample_linear1d_out_frame_backwardIffEEviT0_bNS_27GenericPackedTensorAccessorIT_Lm3ENS_16DefaultPtrTraitsElEENS4_IKS5_Lm3ES6_lEE:
	.zero		1024


//--------------------- .nv.constant0._ZN2at6native52_GLOBAL__N__f9ca3f21_19_UpSampleLinear1d_cu_bb295a3036upsample_linear1d_out_frame_backwardIddEEviT0_bNS_27GenericPackedTensorAccessorIT_Lm3ENS_16DefaultPtrTraitsElEENS4_IKS5_Lm3ES6_lEE --------------------------
	.section	.nv.constant0._ZN2at6native52_GLOBAL__N__f9ca3f21_19_UpSampleLinear1d_cu_bb295a3036upsample_linear1d_out_frame_backwardIddEEviT0_bNS_27GenericPackedTensorAccessorIT_Lm3ENS_16DefaultPtrTraitsElEENS4_IKS5_Lm3ES6_lEE,"a",@progbits
	.sectionflags	@""
	.align	4
.nv.constant0._ZN2at6native52_GLOBAL__N__f9ca3f21_19_UpSampleLinear1d_cu_bb295a3036upsample_linear1d_out_frame_backwardIddEEviT0_bNS_27GenericPackedTensorAccessorIT_Lm3ENS_16DefaultPtrTraitsElEENS4_IKS5_Lm3ES6_lEE:
	.zero		1032


//--------------------- .nv.constant0._ZN2at6native52_GLOBAL__N__f9ca3f21_19_UpSampleLinear1d_cu_bb295a3027upsample_linear1d_out_frameIN3c108BFloat16EfEEviT0_bNS_27GenericPackedTensorAccessorIKT_Lm3ENS_16DefaultPtrTraitsElEENS6_IS7_Lm3ES9_lEE --------------------------
	.section	.nv.constant0._ZN2at6native52_GLOBAL__N__f9ca3f21_19_UpSampleLinear1d_cu_bb295a3027upsample_linear1d_out_frameIN3c108BFloat16EfEEviT0_bNS_27GenericPackedTensorAccessorIKT_Lm3ENS_16DefaultPtrTraitsElEENS6_IS7_Lm3ES9_lEE,"a",@progbits
	.sectionflags	@""
	.align	4
.nv.constant0._ZN2at6native52_GLOBAL__N__f9ca3f21_19_UpSampleLinear1d_cu_bb295a3027upsample_linear1d_out_frameIN3c108BFloat16EfEEviT0_bNS_27GenericPackedTensorAccessorIKT_Lm3ENS_16DefaultPtrTraitsElEENS6_IS7_Lm3ES9_lEE:
	.zero		1024


//--------------------- .nv.constant0._ZN2at6native52_GLOBAL__N__f9ca3f21_19_UpSampleLinear1d_cu_bb295a3027upsample_linear1d_out_frameIN3c104HalfEfEEviT0_bNS_27GenericPackedTensorAccessorIKT_Lm3ENS_16DefaultPtrTraitsElEENS6_IS7_Lm3ES9_lEE --------------------------
	.section	.nv.constant0._ZN2at6native52_GLOBAL__N__f9ca3f21_19_UpSampleLinear1d_cu_bb295a3027upsample_linear1d_out_frameIN3c104HalfEfEEviT0_bNS_27GenericPackedTensorAccessorIKT_Lm3ENS_16DefaultPtrTraitsElEENS6_IS7_Lm3ES9_lEE,"a",@progbits
	.sectionflags	@""
	.align	4
.nv.constant0._ZN2at6native52_GLOBAL__N__f9ca3f21_19_UpSampleLinear1d_cu_bb295a3027upsample_linear1d_out_frameIN3c104HalfEfEEviT0_bNS_27GenericPackedTensorAccessorIKT_Lm3ENS_16DefaultPtrTraitsElEENS6_IS7_Lm3ES9_lEE:
	.zero		1024


//--------------------- .nv.constant0._ZN2at6native52_GLOBAL__N__f9ca3f21_19_UpSampleLinear1d_cu_bb295a3027upsample_linear1d_out_frameIffEEviT0_bNS_27GenericPackedTensorAccessorIKT_Lm3ENS_16DefaultPtrTraitsElEENS4_IS5_Lm3ES7_lEE --------------------------
	.section	.nv.constant0._ZN2at6native52_GLOBAL__N__f9ca3f21_19_UpSampleLinear1d_cu_bb295a3027upsample_linear1d_out_frameIffEEviT0_bNS_27GenericPackedTensorAccessorIKT_Lm3ENS_16DefaultPtrTraitsElEENS4_IS5_Lm3ES7_lEE,"a",@progbits
	.sectionflags	@""
	.align	4
.nv.constant0._ZN2at6native52_GLOBAL__N__f9ca3f21_19_UpSampleLinear1d_cu_bb295a3027upsample_linear1d_out_frameIffEEviT0_bNS_27GenericPackedTensorAccessorIKT_Lm3ENS_16DefaultPtrTraitsElEENS4_IS5_Lm3ES7_lEE:
	.zero		1024


//--------------------- .nv.constant0._ZN2at6native52_GLOBAL__N__f9ca3f21_19_UpSampleLinear1d_cu_bb295a3027upsample_linear1d_out_frameIddEEviT0_bNS_27GenericPackedTensorAccessorIKT_Lm3ENS_16DefaultPtrTraitsElEENS4_IS5_Lm3ES7_lEE --------------------------
	.section	.nv.constant0._ZN2at6native52_GLOBAL__N__f9ca3f21_19_UpSampleLinear1d_cu_bb295a3027upsample_linear1d_out_frameIddEEviT0_bNS_27GenericPackedTensorAccessorIKT_Lm3ENS_16DefaultPtrTraitsElEENS4_IS5_Lm3ES7_lEE,"a",@progbits
	.sectionflags	@""
	.align	4
.nv.constant0._ZN2at6native52_GLOBAL__N__f9ca3f21_19_UpSampleLinear1d_cu_bb295a3027upsample_linear1d_out_frameIddEEviT0_bNS_27GenericPackedTensorAccessorIKT_Lm3ENS_16DefaultPtrTraitsElEENS4_IS5_Lm3ES7_lEE:
	.zero		1032


//--------------------- SYMBOLS --------------------------

	.type		.nv.reservedSmem.offset0,@object
	.size		.nv.reservedSmem.offset0,0x4
